def matmul_kernel(
    a_ptr,
    b_ptr,
    c_ptr,
    M,
    N,
    K,
    stride_am,
    stride_ak,
    stride_bk,
    stride_bn,
    stride_cm,
    stride_cn,
    BLOCK_M: tl.constexpr,
    BLOCK_N: tl.constexpr,
    BLOCK_K: tl.constexpr,
    GROUP_M: tl.constexpr,
):
    pid = tl.program_id(axis=0)
    num_pid_m = tl.cdiv(M, BLOCK_M)
    num_pid_n = tl.cdiv(N, BLOCK_N)
    num_pid_in_group = GROUP_M * num_pid_n
    group_id = pid // num_pid_in_group
    first_pid_m = group_id * GROUP_M
    group_size_m = min(num_pid_m - first_pid_m, GROUP_M)
    pid_m = first_pid_m + ((pid % num_pid_in_group) % group_size_m)
    pid_n = (pid % num_pid_in_group) // group_size_m

    offs_am = (pid_m * BLOCK_M + tl.arange(0, BLOCK_M)) % M
    offs_bn = (pid_n * BLOCK_N + tl.arange(0, BLOCK_N)) % N
    offs_k = tl.arange(0, BLOCK_K)
    a_ptrs = a_ptr + offs_am[:, None] * stride_am + offs_k[None, :] * stride_ak
    b_ptrs = b_ptr + offs_k[:, None] * stride_bk + offs_bn[None, :] * stride_bn

    acc = tl.zeros((BLOCK_M, BLOCK_N), dtype=tl.float32)
    for kk in range(0, tl.cdiv(K, BLOCK_K)):
        a = tl.load(a_ptrs, mask=offs_k[None, :] < K - kk * BLOCK_K, other=0.0)
        b = tl.load(b_ptrs, mask=offs_k[:, None] < K - kk * BLOCK_K, other=0.0)
        acc = tl.dot(a, b, acc)
        a_ptrs += BLOCK_K * stride_ak
        b_ptrs += BLOCK_K * stride_bk

    c = acc.to(c_ptr.dtype.element_ty)
    offs_cm = pid_m * BLOCK_M + tl.arange(0, BLOCK_M)
    offs_cn = pid_n * BLOCK_N + tl.arange(0, BLOCK_N)
    c_ptrs = c_ptr + offs_cm[:, None] * stride_cm + offs_cn[None, :] * stride_cn
    mask = (offs_cm[:, None] < M) & (offs_cn[None, :] < N)
    tl.store(c_ptrs, c, mask=mask)

# config = {"BLOCK_K": 256, "BLOCK_M": 256, "BLOCK_N": 64, "GROUP_M": 8, "arch": "sm_100", "dtype": "bf16", "num_ctas": 1, "num_stages": 3, "num_warps": 4}
# arch = sm_100


// ===== COMPILED SASS (sm_100a) =====

	.target	sm_100a

	.elftype	@"ET_EXEC"


//--------------------- .note.nv.tkinfo           --------------------------
	.section	.note.nv.tkinfo,"",@"SHT_NOTE"
	.sectionflags	@"SHF_NOTE_NV_TKINFO"
	.tkinfo
        /*0018*/ 	.word	0x00000081
        /*0030*/ 	.string	""
        /*0030*/ 	.string	"ptxas-blackwell"
        /*0030*/ 	.string	"Cuda compilation tools, release 12.9, V12.9.86"
        /*0030*/ 	.string	"Build cuda_12.9.r12.9/compiler.36037853_0"
        /*0030*/ 	.string	"-v  -suppress-debug-info  -lineinfo  -arch sm_100a "



//--------------------- .note.nv.cuver            --------------------------
	.section	.note.nv.cuver,"",@"SHT_NOTE"
	.sectionflags	@"SHF_NOTE_NV_CUVER"
        /*0018*/ 	.short	0x0001
        /*001a*/ 	.short	0x0064
        /*001c*/ 	.short	0x0001
        /*001e*/ 	.short	0x0000
        /*0020*/ 	.short	0x0001
        /*0022*/ 	.short	0x0000


//--------------------- .nv.info                  --------------------------
	.section	.nv.info,"",@"SHT_CUDA_INFO"
	.align	4


	//----- nvinfo : EIATTR_REGCOUNT
	.align		4
        /*0000*/ 	.byte	0x04, 0x2f
        /*0002*/ 	.short	(.L_4 - .L_3)
	.align		4
.L_3:
        /*0004*/ 	.word	index@(matmul_kernel)
        /*0008*/ 	.word	0x000000a8


	//----- nvinfo : EIATTR_FRAME_SIZE
	.align		4
.L_4:
        /*000c*/ 	.byte	0x04, 0x11
        /*000e*/ 	.short	(.L_6 - .L_5)
	.align		4
.L_5:
        /*0010*/ 	.word	index@($__internal_2_$__cuda_sm10x_tcgen05_guardrail_trap_unallocated_columns_being_dealloced)
        /*0014*/ 	.word	0x00003788


	//----- nvinfo : EIATTR_FRAME_SIZE
	.align		4
.L_6:
        /*0018*/ 	.byte	0x04, 0x11
        /*001a*/ 	.short	(.L_8 - .L_7)
	.align		4
.L_7:
        /*001c*/ 	.word	index@($__internal_1_$__cuda_sm10x_tcgen05_guardrail_trap_phase_invalid_during_alloc)
        /*0020*/ 	.word	0x00003788


	//----- nvinfo : EIATTR_FRAME_SIZE
	.align		4
.L_8:
        /*0024*/ 	.byte	0x04, 0x11
        /*0026*/ 	.short	(.L_10 - .L_9)
	.align		4
.L_9:
        /*0028*/ 	.word	index@($__internal_0_$__cuda_sm10x_tcgen05_guardrail_trap_col_being_dealloced_not_returned_by_alloc)
        /*002c*/ 	.word	0x00003788


	//----- nvinfo : EIATTR_FRAME_SIZE
	.align		4
.L_10:
        /*0030*/ 	.byte	0x04, 0x11
        /*0032*/ 	.short	(.L_12 - .L_11)
	.align		4
.L_11:
        /*0034*/ 	.word	index@(matmul_kernel)
        /*0038*/ 	.word	0x00003788


	//----- nvinfo : EIATTR_MIN_STACK_SIZE
	.align		4
.L_12:
        /*003c*/ 	.byte	0x04, 0x12
        /*003e*/ 	.short	(.L_14 - .L_13)
	.align		4
.L_13:
        /*0040*/ 	.word	index@(matmul_kernel)
        /*0044*/ 	.word	0x00003788
.L_14:


//--------------------- .nv.info.matmul_kernel    --------------------------
	.section	.nv.info.matmul_kernel,"",@"SHT_CUDA_INFO"
	.sectionflags	@""
	.align	4


	//----- nvinfo : EIATTR_CUDA_API_VERSION
	.align		4
        /*0000*/ 	.byte	0x04, 0x37
        /*0002*/ 	.short	(.L_16 - .L_15)
.L_15:
        /*0004*/ 	.word	0x00000081


	//----- nvinfo : EIATTR_KPARAM_INFO
	.align		4
.L_16:
        /*0008*/ 	.byte	0x04, 0x17
        /*000a*/ 	.short	(.L_18 - .L_17)
.L_17:
        /*000c*/ 	.word	0x00000000
        /*0010*/ 	.short	0x000d
        /*0012*/ 	.short	0x0048
        /*0014*/ 	.byte	0x00, 0xf4, 0x21, 0x00


	//----- nvinfo : EIATTR_KPARAM_INFO
	.align		4
.L_18:
        /*0018*/ 	.byte	0x04, 0x17
        /*001a*/ 	.short	(.L_20 - .L_19)
.L_19:
        /*001c*/ 	.word	0x00000000
        /*0020*/ 	.short	0x000c
        /*0022*/ 	.short	0x0040
        /*0024*/ 	.byte	0x00, 0xf4, 0x21, 0x00


	//----- nvinfo : EIATTR_KPARAM_INFO
	.align		4
.L_20:
        /*0028*/ 	.byte	0x04, 0x17
        /*002a*/ 	.short	(.L_22 - .L_21)
.L_21:
        /*002c*/ 	.word	0x00000000
        /*0030*/ 	.short	0x000b
        /*0032*/ 	.short	0x0038
        /*0034*/ 	.byte	0x00, 0xf0, 0x11, 0x00


	//----- nvinfo : EIATTR_KPARAM_INFO
	.align		4
.L_22:
        /*0038*/ 	.byte	0x04, 0x17
        /*003a*/ 	.short	(.L_24 - .L_23)
.L_23:
        /*003c*/ 	.word	0x00000000
        /*0040*/ 	.short	0x000a
        /*0042*/ 	.short	0x0034
        /*0044*/ 	.byte	0x00, 0xf0, 0x11, 0x00


	//----- nvinfo : EIATTR_KPARAM_INFO
	.align		4
.L_24:
        /*0048*/ 	.byte	0x04, 0x17
        /*004a*/ 	.short	(.L_26 - .L_25)
.L_25:
        /*004c*/ 	.word	0x00000000
        /*0050*/ 	.short	0x0009
        /*0052*/ 	.short	0x0030
        /*0054*/ 	.byte	0x00, 0xf0, 0x11, 0x00


	//----- nvinfo : EIATTR_KPARAM_INFO
	.align		4
.L_26:
        /*0058*/ 	.byte	0x04, 0x17
        /*005a*/ 	.short	(.L_28 - .L_27)
.L_27:
        /*005c*/ 	.word	0x00000000
        /*0060*/ 	.short	0x0008
        /*0062*/ 	.short	0x002c
        /*0064*/ 	.byte	0x00, 0xf0, 0x11, 0x00


	//----- nvinfo : EIATTR_KPARAM_INFO
	.align		4
.L_28:
        /*0068*/ 	.byte	0x04, 0x17
        /*006a*/ 	.short	(.L_30 - .L_29)
.L_29:
        /*006c*/ 	.word	0x00000000
        /*0070*/ 	.short	0x0007
        /*0072*/ 	.short	0x0028
        /*0074*/ 	.byte	0x00, 0xf0, 0x11, 0x00


	//----- nvinfo : EIATTR_KPARAM_INFO
	.align		4
.L_30:
        /*0078*/ 	.byte	0x04, 0x17
        /*007a*/ 	.short	(.L_32 - .L_31)
.L_31:
        /*007c*/ 	.word	0x00000000
        /*0080*/ 	.short	0x0006
        /*0082*/ 	.short	0x0024
        /*0084*/ 	.byte	0x00, 0xf0, 0x11, 0x00


	//----- nvinfo : EIATTR_KPARAM_INFO
	.align		4
.L_32:
        /*0088*/ 	.byte	0x04, 0x17
        /*008a*/ 	.short	(.L_34 - .L_33)
.L_33:
        /*008c*/ 	.word	0x00000000
        /*0090*/ 	.short	0x0005
        /*0092*/ 	.short	0x0020
        /*0094*/ 	.byte	0x00, 0xf0, 0x11, 0x00


	//----- nvinfo : EIATTR_KPARAM_INFO
	.align		4
.L_34:
        /*0098*/ 	.byte	0x04, 0x17
        /*009a*/ 	.short	(.L_36 - .L_35)
.L_35:
        /*009c*/ 	.word	0x00000000
        /*00a0*/ 	.short	0x0004
        /*00a2*/ 	.short	0x001c
        /*00a4*/ 	.byte	0x00, 0xf0, 0x11, 0x00


	//----- nvinfo : EIATTR_KPARAM_INFO
	.align		4
.L_36:
        /*00a8*/ 	.byte	0x04, 0x17
        /*00aa*/ 	.short	(.L_38 - .L_37)
.L_37:
        /*00ac*/ 	.word	0x00000000
        /*00b0*/ 	.short	0x0003
        /*00b2*/ 	.short	0x0018
        /*00b4*/ 	.byte	0x00, 0xf0, 0x11, 0x00


	//----- nvinfo : EIATTR_KPARAM_INFO
	.align		4
.L_38:
        /*00b8*/ 	.byte	0x04, 0x17
        /*00ba*/ 	.short	(.L_40 - .L_39)
.L_39:
        /*00bc*/ 	.word	0x00000000
        /*00c0*/ 	.short	0x0002
        /*00c2*/ 	.short	0x0010
        /*00c4*/ 	.byte	0x00, 0xf4, 0x21, 0x00


	//----- nvinfo : EIATTR_KPARAM_INFO
	.align		4
.L_40:
        /*00c8*/ 	.byte	0x04, 0x17
        /*00ca*/ 	.short	(.L_42 - .L_41)
.L_41:
        /*00cc*/ 	.word	0x00000000
        /*00d0*/ 	.short	0x0001
        /*00d2*/ 	.short	0x0008
        /*00d4*/ 	.byte	0x00, 0xf4, 0x21, 0x00


	//----- nvinfo : EIATTR_KPARAM_INFO
	.align		4
.L_42:
        /*00d8*/ 	.byte	0x04, 0x17
        /*00da*/ 	.short	(.L_44 - .L_43)
.L_43:
        /*00dc*/ 	.word	0x00000000
        /*00e0*/ 	.short	0x0000
        /*00e2*/ 	.short	0x0000
        /*00e4*/ 	.byte	0x00, 0xf4, 0x21, 0x00


	//----- nvinfo : EIATTR_AT_ENTRY_FRAGMENTS
	.align		4
.L_44:
        /*00e8*/ 	.byte	0x04, 0x4f
        /*00ea*/ 	.short	(.L_46 - .L_45)


	//   ....[0]....
.L_45:
        /*00ec*/ 	.word	0x00000004


	//----- nvinfo : EIATTR_RESERVED_SMEM_USED
	.align		4
.L_46:
        /*00f0*/ 	.byte	0x01, 0x41
	.zero		2


	//----- nvinfo : EIATTR_SPARSE_MMA_MASK
	.align		4
        /*00f4*/ 	.byte	0x03, 0x50
        /*00f6*/ 	.short	0x0000


	//----- nvinfo : EIATTR_TCGEN05_1CTA_USED
	.align		4
        /*00f8*/ 	.byte	0x01, 0x51
	.zero		2


	//----- nvinfo : EIATTR_MAXREG_COUNT
	.align		4
        /*00fc*/ 	.byte	0x03, 0x1b
        /*00fe*/ 	.short	0x00ff


	//----- nvinfo : EIATTR_NUM_BARRIERS
	.align		4
        /*0100*/ 	.byte	0x02, 0x4c
        /*0102*/ 	.byte	0x01
	.zero		1


	//----- nvinfo : EIATTR_ANNOTATIONS
	.align		4
        /*0104*/ 	.byte	0x04, 0x55
        /*0106*/ 	.short	(.L_48 - .L_47)


	//   ....[0]....
.L_47:
        /*0108*/ 	.word	0x00000001
        /*010c*/ 	.byte	0x30, 0x09, 0x00, 0x00, 0x01, 0x00, 0x00, 0x00, 0xb0, 0x09, 0x00, 0x00, 0x01, 0x00, 0x00, 0x00
        /* <DEDUP_REMOVED lines=94> */
        /*06fc*/ 	.byte	0x90, 0x51, 0x00, 0x00, 0x01, 0x00, 0x00, 0x00, 0xa0, 0x51, 0x00, 0x00


	//----- nvinfo : EIATTR_INT_WARP_WIDE_INSTR_OFFSETS
	.align		4
.L_48:
        /*0708*/ 	.byte	0x04, 0x31
        /*070a*/ 	.short	(.L_50 - .L_49)


	//   ....[0]....
.L_49:
        /*070c*/ 	.word	0x00003740


	//   ....[1]....
        /*0710*/ 	.word	0x00003760


	//   ....[2]....
        /*0714*/ 	.word	0x000090c0


	//   ....[3]....
        /*0718*/ 	.word	0x000498a0


	//   ....[4]....
        /*071c*/ 	.word	0x000498e0


	//----- nvinfo : EIATTR_COOP_GROUP_MASK_REGIDS
	.align		4
.L_50:
        /*0720*/ 	.byte	0x04, 0x29
        /*0722*/ 	.short	(.L_52 - .L_51)


	//   ....[0]....
.L_51:
        /*0724*/ 	.word	0xffffffff


	//   ....[1]....
        /*0728*/ 	.word	0xffffffff


	//   ....[2]....
        /*072c*/ 	.word	0xffffffff


	//   ....[3]....
        /*0730*/ 	.word	0xffffffff


	//----- nvinfo : EIATTR_COOP_GROUP_INSTR_OFFSETS
	.align		4
.L_52:
        /*0734*/ 	.byte	0x04, 0x28
        /*0736*/ 	.short	(.L_54 - .L_53)


	//   ....[0]....
.L_53:
        /*0738*/ 	.word	0x00000060


	//   ....[1]....
        /*073c*/ 	.word	0x00000320


	//   ....[2]....
        /*0740*/ 	.word	0x00049720


	//   ....[3]....
        /*0744*/ 	.word	0x00049990


	//----- nvinfo : EIATTR_VRC_CTA_INIT_COUNT
	.align		4
.L_54:
        /*0748*/ 	.byte	0x02, 0x4a
        /*074a*/ 	.byte	0x80
	.zero		1


	//----- nvinfo : EIATTR_MBARRIER_INSTR_OFFSETS
	.align		4
        /*074c*/ 	.byte	0x04, 0x39
        /*074e*/ 	.short	(.L_56 - .L_55)


	//   ....[0]....
.L_55:
        /*0750*/ 	.word	0x00003a00
        /*0754*/ 	.word	0x000000ff
        /*0758*/ 	.word	0x00000000
        /*075c*/ 	.short	0x0100
        /*075e*/ 	.byte	0x04
	.zero		1


	//   ....[1]....
        /*0760*/ 	.word	0x000090d0
        /*0764*/ 	.word	0x000000ff
        /*0768*/ 	.word	0x00050008
        /*076c*/ 	.short	0x0100
        /*076e*/ 	.byte	0x4c
	.zero		1


	//   ....[2]....
        /*0770*/ 	.word	0x00019300
        /*0774*/ 	.word	0x000000ff
        /*0778*/ 	.word	0x00000000
        /*077c*/ 	.short	0x010a
        /*077e*/ 	.byte	0x04
	.zero		1


	//   ....[3]....
        /*0780*/ 	.word	0x00046960
        /*0784*/ 	.word	0x000000ff
        /*0788*/ 	.word	0x00000000
        /*078c*/ 	.short	0x010a
        /*078e*/ 	.byte	0x04
	.zero		1


	//   ....[4]....
        /*0790*/ 	.word	0x000469e0
        /*0794*/ 	.word	0x000000ff
        /*0798*/ 	.word	0x00050000
        /*079c*/ 	.short	0x0108
        /*079e*/ 	.byte	0x4c
	.zero		1


	//   ....[5]....
        /*07a0*/ 	.word	0x00046a00
        /*07a4*/ 	.word	0x000000ff
        /*07a8*/ 	.word	0x00050008
        /*07ac*/ 	.short	0x0108
        /*07ae*/ 	.byte	0x4c
	.zero		1


	//   ....[6]....
        /*07b0*/ 	.word	0x000499b0
        /*07b4*/ 	.word	0x000000ff
        /*07b8*/ 	.word	0x00000000
        /*07bc*/ 	.short	0x010a
        /*07be*/ 	.byte	0x04
	.zero		1


	//   ....[7]....
        /*07c0*/ 	.word	0x000499e0
        /*07c4*/ 	.word	0x000000ff
        /*07c8*/ 	.word	0x00000000
        /*07cc*/ 	.short	0x010a
        /*07ce*/ 	.byte	0x04
	.zero		1


	//----- nvinfo : EIATTR_NUM_MBARRIERS
	.align		4
.L_56:
        /*07d0*/ 	.byte	0x03, 0x38
        /*07d2*/ 	.short	0x0002


	//----- nvinfo : EIATTR_EXIT_INSTR_OFFSETS
	.align		4
        /*07d4*/ 	.byte	0x04, 0x1c
        /*07d6*/ 	.short	(.L_58 - .L_57)


	//   ....[0]....
.L_57:
        /*07d8*/ 	.word	0x000499a0


	//----- nvinfo : EIATTR_REQNTID
	.align		4
.L_58:
        /*07dc*/ 	.byte	0x04, 0x10
        /*07de*/ 	.short	(.L_60 - .L_59)
.L_59:
        /*07e0*/ 	.word	0x00000080
        /*07e4*/ 	.word	0x00000001
        /*07e8*/ 	.word	0x00000001


	//----- nvinfo : EIATTR_CRS_STACK_SIZE
	.align		4
.L_60:
        /*07ec*/ 	.byte	0x04, 0x1e
        /*07ee*/ 	.short	(.L_62 - .L_61)
.L_61:
        /*07f0*/ 	.word	0x00000000


	//----- nvinfo : EIATTR_CBANK_PARAM_SIZE
	.align		4
.L_62:
        /*07f4*/ 	.byte	0x03, 0x19
        /*07f6*/ 	.short	0x0050


	//----- nvinfo : EIATTR_PARAM_CBANK
	.align		4
        /*07f8*/ 	.byte	0x04, 0x0a
        /*07fa*/ 	.short	(.L_64 - .L_63)
	.align		4
.L_63:
        /*07fc*/ 	.word	index@(.nv.constant0.matmul_kernel)
        /*0800*/ 	.short	0x0380
        /*0802*/ 	.short	0x0050


	//----- nvinfo : EIATTR_SW_WAR
	.align		4
.L_64:
        /*0804*/ 	.byte	0x04, 0x36
        /*0806*/ 	.short	(.L_66 - .L_65)
.L_65:
        /*0808*/ 	.word	0x00000008
.L_66:


//--------------------- .nv.compat                --------------------------
	.section	.nv.compat,"",@"SHT_CUDA_COMPAT_INFO"
	.align	4
        /*0000*/ 	.byte	0x02, 0x02, 0x02, 0x00, 0x02, 0x05, 0x05, 0x00, 0x02, 0x03, 0x00, 0x00, 0x02, 0x06, 0x01, 0x00


//--------------------- .nv.callgraph             --------------------------
	.section	.nv.callgraph,"",@"SHT_CUDA_CALLGRAPH"
	.align	4
	.sectionentsize	8
	.align		4
        /*0000*/ 	.word	0x00000000
	.align		4
        /*0004*/ 	.word	0xffffffff
	.align		4
        /*0008*/ 	.word	0x00000000
	.align		4
        /*000c*/ 	.word	0xfffffffe
	.align		4
        /*0010*/ 	.word	0x00000000
	.align		4
        /*0014*/ 	.word	0xfffffffd
	.align		4
        /*0018*/ 	.word	0x00000000
	.align		4
        /*001c*/ 	.word	0xfffffffc


//--------------------- .text.matmul_kernel       --------------------------
	.section	.text.matmul_kernel,"ax",@progbits
	.align	128
        .global         matmul_kernel
        .type           matmul_kernel,@function
        .size           matmul_kernel,(.L_x_20 - matmul_kernel)
        .other          matmul_kernel,@"STO_CUDA_ENTRY STV_DEFAULT"
matmul_kernel:
.text.matmul_kernel:
[----:B------:R-:W0:Y:S01]  /*0000*/  LDC R1, c[0x0][0x37c] ;  /* 0x0000df00ff017b82 */ /* 0x000e220000000800 */
[----:B------:R-:W1:Y:S01]  /*0010*/  S2R R12, SR_TID.X ;  /* 0x00000000000c7919 */ /* 0x000e620000002100 */
[----:B0-----:R-:W-:Y:S01]  /*0020*/  VIADD R1, R1, 0xffffc878 ;  /* 0xffffc87801017836 */ /* 0x001fe20000000000 */
[----:B-1----:R-:W-:-:S13]  /*0030*/  ISETP.GE.U32.AND P5, PT, R12, 0x20, PT ;  /* 0x000000200c00780c */ /* 0x002fda0003fa6070 */
[----:B------:R-:W-:Y:S05]  /*0040*/  @P5 BRA `(.L_x_0) ;  /* 0x0000000000b85947 */ /* 0x000fea0003800000 */
[----:B------:R-:W0:Y:S01]  /*0050*/  S2R R7, SR_CgaCtaId ;  /* 0x0000000000077919 */ /* 0x000e220000008800 */
[----:B------:R-:W-:Y:S01]  /*0060*/  NOP ;  /* 0x0000000000007918 */ /* 0x000fe20000000000 */
[----:B------:R-:W-:-:S04]  /*0070*/  MOV R0, 0x40 ;  /* 0x0000004000007802 */ /* 0x000fc80000000f00 */
[----:B0-----:R-:W-:Y:S02]  /*0080*/  LEA R2, R7, R0, 0x18 ;  /* 0x0000000007027211 */ /* 0x001fe400078ec0ff */
[----:B------:R-:W-:-:S04]  /*0090*/  MOV R0, 0x400 ;  /* 0x0000040000007802 */ /* 0x000fc80000000f00 */
[----:B------:R-:W0:Y:S01]  /*00a0*/  LDS.U8 R2, [R2] ;  /* 0x0000000002027984 */ /* 0x000e220000000000 */
[----:B------:R-:W-:Y:S02]  /*00b0*/  LEA R0, R7, R0, 0x18 ;  /* 0x0000000007007211 */ /* 0x000fe400078ec0ff */
[----:B0-----:R-:W-:-:S13]  /*00c0*/  ISETP.NE.AND P0, PT, R2, RZ, PT ;  /* 0x000000ff0200720c */ /* 0x001fda0003f05270 */
[----:B------:R-:W-:Y:S05]  /*00d0*/  @P0 BRA `(.L_x_1) ;  /* 0x00000000007c0947 */ /* 0x000fea0003800000 */
[----:B------:R-:W-:-:S13]  /*00e0*/  ELECT P0, URZ, PT ;  /* 0x0000000000ff782f */ /* 0x000fda0003800000 */
[----:B------:R-:W-:Y:S05]  /*00f0*/  @!P0 BRA `(.L_x_2) ;  /* 0x0000000000848947 */ /* 0x000fea0003800000 */
[----:B------:R-:W-:Y:S01]  /*0100*/  UMOV UR4, 0x4 ;  /* 0x0000000400047882 */ /* 0x000fe20000000000 */
[----:B------:R-:W-:Y:S02]  /*0110*/  IMAD.MOV.U32 R9, RZ, RZ, 0x1 ;  /* 0x00000001ff097424 */ /* 0x000fe400078e00ff */
[----:B------:R-:W-:Y:S02]  /*0120*/  IMAD.MOV.U32 R3, RZ, RZ, 0xf ;  /* 0x0000000fff037424 */ /* 0x000fe400078e00ff */
[----:B------:R-:W-:Y:S04]  /*0130*/  DEPBAR.LE SB0, 0x36 ;  /* 0x00008d800000791a */ /* 0x000fe80000000000 */
[----:B------:R-:W0:Y:S02]  /*0140*/  UTCATOMSWS.FIND_AND_SET.ALIGN UP0, UR4, UR4 ;  /* 0x00000004000475e3 */ /* 0x000e240008000800 */
[----:B0-----:R-:W-:-:S04]  /*0150*/  PLOP3.LUT P0, PT, PT, PT, UP0, 0x80, 0x8 ;  /* 0x000000000008781c */ /* 0x001fc80003f0f008 */
[----:B------:R-:W-:-:S04]  /*0160*/  SEL R2, RZ, 0xffffffff, !P0 ;  /* 0xffffffffff027807 */ /* 0x000fc80004000000 */
[----:B------:R-:W-:Y:S01]  /*0170*/  ISETP.NE.AND P0, PT, R2, RZ, PT ;  /* 0x000000ff0200720c */ /* 0x000fe20003f05270 */
[----:B------:R-:W-:-:S12]  /*0180*/  IMAD.U32 R2, RZ, RZ, UR4 ;  /* 0x00000004ff027e24 */ /* 0x000fd8000f8e00ff */
[----:B------:R-:W-:Y:S05]  /*0190*/  @P0 BRA `(.L_x_3) ;  /* 0x0000000000240947 */ /* 0x000fea0003800000 */
.L_x_4:
[----:B------:R-:W-:Y:S05]  /*01a0*/  NANOSLEEP 0x64 ;  /* 0x000000640000795d */ /* 0x000fea0003800000 */
[----:B------:R-:W-:-:S05]  /*01b0*/  UMOV UR4, 0x4 ;  /* 0x0000000400047882 */ /* 0x000fca0000000000 */
[----:B------:R-:W-:Y:S04]  /*01c0*/  DEPBAR.LE SB0, 0x36 ;  /* 0x00008d800000791a */ /* 0x000fe80000000000 */
[----:B------:R-:W0:Y:S02]  /*01d0*/  UTCATOMSWS.FIND_AND_SET.ALIGN UP0, UR4, UR4 ;  /* 0x00000004000475e3 */ /* 0x000e240008000800 */
[----:B0-----:R-:W-:-:S04]  /*01e0*/  PLOP3.LUT P0, PT, PT, PT, UP0, 0x80, 0x8 ;  /* 0x000000000008781c */ /* 0x001fc80003f0f008 */
[----:B------:R-:W-:-:S04]  /*01f0*/  SEL R2, RZ, 0xffffffff, !P0 ;  /* 0xffffffffff027807 */ /* 0x000fc80004000000 */
[----:B------:R-:W-:Y:S01]  /*0200*/  ISETP.NE.AND P0, PT, R2, RZ, PT ;  /* 0x000000ff0200720c */ /* 0x000fe20003f05270 */
[----:B------:R-:W-:-:S12]  /*0210*/  IMAD.U32 R2, RZ, RZ, UR4 ;  /* 0x00000004ff027e24 */ /* 0x000fd8000f8e00ff */
[----:B------:R-:W-:Y:S05]  /*0220*/  @!P0 BRA `(.L_x_4) ;  /* 0xfffffffc00dc8947 */ /* 0x000fea000383ffff */
.L_x_3:
[C---:B------:R-:W-:Y:S01]  /*0230*/  VIADD R4, R2.reuse, 0x10 ;  /* 0x0000001002047836 */ /* 0x040fe20000000000 */
[----:B------:R-:W-:Y:S02]  /*0240*/  SHF.L.U32 R3, R3, R2, RZ ;  /* 0x0000000203037219 */ /* 0x000fe400000006ff */
[----:B------:R-:W-:Y:S02]  /*0250*/  MOV R5, 0x50 ;  /* 0x0000005000057802 */ /* 0x000fe40000000f00 */
[----:B------:R-:W-:Y:S02]  /*0260*/  SHF.L.U32 R4, R9, R4, RZ ;  /* 0x0000000409047219 */ /* 0x000fe400000006ff */
[----:B------:R-:W-:Y:S01]  /*0270*/  LEA R6, R7, R5, 0x18 ;  /* 0x0000000507067211 */ /* 0x000fe200078ec0ff */
[----:B------:R-:W-:Y:S01]  /*0280*/  IMAD.SHL.U32 R5, R2, 0x20, RZ ;  /* 0x0000002002057824 */ /* 0x000fe200078e00ff */
[----:B------:R-:W-:-:S05]  /*0290*/  LOP3.LUT R3, R4, R3, RZ, 0xfc, !PT ;  /* 0x0000000304037212 */ /* 0x000fca00078efcff */
[----:B------:R0:W-:Y:S04]  /*02a0*/  ATOMS.OR RZ, [R6], R3 ;  /* 0x0000000306ff738c */ /* 0x0001e80003000000 */
[----:B------:R0:W-:Y:S01]  /*02b0*/  STS [R0], R5 ;  /* 0x0000000500007388 */ /* 0x0001e20000000800 */
[----:B------:R-:W-:Y:S05]  /*02c0*/  BRA `(.L_x_2) ;  /* 0x0000000000107947 */ /* 0x000fea0003800000 */
.L_x_1:
[----:B------:R-:W-:Y:S01]  /*02d0*/  IMAD.MOV.U32 R3, RZ, RZ, -0x1 ;  /* 0xffffffffff037424 */ /* 0x000fe200078e00ff */
[----:B------:R-:W-:-:S04]  /*02e0*/  MOV R2, 0x310 ;  /* 0x0000031000027802 */ /* 0x000fc80000000f00 */
[----:B------:R0:W-:Y:S03]  /*02f0*/  STS [R0], R3 ;  /* 0x0000000300007388 */ /* 0x0001e60000000800 */
[----:B0-----:R-:W-:Y:S05]  /*0300*/  CALL.REL.NOINC `($__internal_1_$__cuda_sm10x_tcgen05_guardrail_trap_phase_invalid_during_alloc) ;  /* 0x0000049400cc7944 */ /* 0x001fea0003c00000 */
.L_x_2:
[----:B------:R-:W-:Y:S05]  /*0310*/  WARPSYNC.ALL ;  /* 0x0000000000007948 */ /* 0x000fea0003800000 */
[----:B------:R-:W-:Y:S01]  /*0320*/  NOP ;  /* 0x0000000000007918 */ /* 0x000fe20000000000 */
.L_x_0:
[----:B------:R-:W1:Y:S01]  /*0330*/  LDC.64 R10, c[0x0][0x398] ;  /* 0x0000e600ff0a7b82 */ /* 0x000e620000000a00 */
[----:B0-----:R-:W0:Y:S01]  /*0340*/  S2R R5, SR_CTAID.X ;  /* 0x0000000000057919 */ /* 0x001e220000002500 */
[----:B------:R-:W-:Y:S02]  /*0350*/  SHF.R.U32.HI R18, RZ, 0x5, R12 ;  /* 0x00000005ff127819 */ /* 0x000fe4000001160c */
[----:B------:R-:W-:-:S04]  /*0360*/  LOP3.LUT R162, R12, 0x7f, RZ, 0xc0, !PT ;  /* 0x0000007f0ca27812 */ /* 0x000fc800078ec0ff */
[----:B------:R-:W2:Y:S01]  /*0370*/  S2UR UR4, SR_CgaCtaId ;  /* 0x00000000000479c3 */ /* 0x000ea20000008800 */
[----:B-1----:R-:W-:-:S05]  /*0380*/  VIADD R0, R11, 0x3f ;  /* 0x0000003f0b007836 */ /* 0x002fca0000000000 */
[----:B------:R-:W-:-:S04]  /*0390*/  SHF.R.S32.HI R3, RZ, 0x1f, R0 ;  /* 0x0000001fff037819 */ /* 0x000fc80000011400 */
[----:B------:R-:W-:Y:S02]  /*03a0*/  LEA.HI R3, R3, R0, RZ, 0x6 ;  /* 0x0000000003037211 */ /* 0x000fe400078f30ff */
[----:B0-----:R-:W-:Y:S02]  /*03b0*/  IABS R8, R5 ;  /* 0x0000000500087213 */ /* 0x001fe40000000000 */
[----:B------:R-:W-:-:S05]  /*03c0*/  SHF.R.S32.HI R3, RZ, 0x6, R3 ;  /* 0x00000006ff037819 */ /* 0x000fca0000011403 */
[----:B------:R-:W-:-:S05]  /*03d0*/  IMAD.SHL.U32 R4, R3, 0x8, RZ ;  /* 0x0000000803047824 */ /* 0x000fca00078e00ff */
[-C--:B------:R-:W-:Y:S02]  /*03e0*/  IABS R7, R4.reuse ;  /* 0x0000000400077213 */ /* 0x080fe40000000000 */
[----:B------:R-:W-:Y:S02]  /*03f0*/  IABS R13, R4 ;  /* 0x00000004000d7213 */ /* 0x000fe40000000000 */
[----:B------:R-:W0:Y:S08]  /*0400*/  I2F.RP R0, R7 ;  /* 0x0000000700007306 */ /* 0x000e300000209400 */
[----:B0-----:R-:W0:Y:S02]  /*0410*/  MUFU.RCP R0, R0 ;  /* 0x0000000000007308 */ /* 0x001e240000001000 */
[----:B0-----:R-:W-:-:S02]  /*0420*/  VIADD R2, R0, 0xffffffe ;  /* 0x0ffffffe00027836 */ /* 0x001fc40000000000 */
[----:B------:R-:W-:Y:S01]  /*0430*/  IMAD.MOV R0, RZ, RZ, -R13 ;  /* 0x000000ffff007224 */ /* 0x000fe200078e0a0d */
[----:B------:R-:W-:-:S03]  /*0440*/  IABS R13, R10 ;  /* 0x0000000a000d7213 */ /* 0x000fc60000000000 */
[----:B------:R0:W1:Y:S02]  /*0450*/  F2I.FTZ.U32.TRUNC.NTZ R3, R2 ;  /* 0x0000000200037305 */ /* 0x000064000021f000 */
[----:B0-----:R-:W-:Y:S02]  /*0460*/  IMAD.MOV.U32 R2, RZ, RZ, RZ ;  /* 0x000000ffff027224 */ /* 0x001fe400078e00ff */
[----:B-1----:R-:W-:-:S04]  /*0470*/  IMAD.MOV R6, RZ, RZ, -R3 ;  /* 0x000000ffff067224 */ /* 0x002fc800078e0a03 */
[----:B------:R-:W-:Y:S02]  /*0480*/  IMAD R9, R6, R7, RZ ;  /* 0x0000000706097224 */ /* 0x000fe400078e02ff */
[----:B------:R-:W-:Y:S02]  /*0490*/  IMAD.MOV.U32 R6, RZ, RZ, R8 ;  /* 0x000000ffff067224 */ /* 0x000fe400078e0008 */
[----:B------:R-:W-:-:S06]  /*04a0*/  IMAD.HI.U32 R3, R3, R9, R2 ;  /* 0x0000000903037227 */ /* 0x000fcc00078e0002 */
[----:B------:R-:W-:-:S04]  /*04b0*/  IMAD.HI.U32 R3, R3, R6, RZ ;  /* 0x0000000603037227 */ /* 0x000fc800078e00ff */
[----:B------:R-:W-:Y:S02]  /*04c0*/  IMAD R0, R3, R0, R6 ;  /* 0x0000000003007224 */ /* 0x000fe400078e0206 */
[----:B------:R-:W0:Y:S01]  /*04d0*/  I2F.RP R6, R13 ;  /* 0x0000000d00067306 */ /* 0x000e220000209400 */
[----:B------:R-:W-:Y:S02]  /*04e0*/  BAR.SYNC.DEFER_BLOCKING 0x0 ;  /* 0x0000000000007b1d */ /* 0x000fe40000010000 */
[----:B------:R-:W-:-:S05]  /*04f0*/  ISETP.GT.U32.AND P1, PT, R7, R0, PT ;  /* 0x000000000700720c */ /* 0x000fca0003f24070 */
[----:B0-----:R-:W-:Y:S08]  /*0500*/  MUFU.RCP R6, R6 ;  /* 0x0000000600067308 */ /* 0x001ff00000001000 */
[----:B------:R-:W-:Y:S02]  /*0510*/  @!P1 IMAD.IADD R0, R0, 0x1, -R7 ;  /* 0x0000000100009824 */ /* 0x000fe400078e0a07 */
[----:B------:R-:W-:Y:S01]  /*0520*/  @!P1 VIADD R3, R3, 0x1 ;  /* 0x0000000103039836 */ /* 0x000fe20000000000 */
[----:B------:R-:W-:-:S02]  /*0530*/  ISETP.NE.AND P1, PT, R4, RZ, PT ;  /* 0x000000ff0400720c */ /* 0x000fc40003f25270 */
[----:B------:R-:W-:Y:S02]  /*0540*/  ISETP.GE.U32.AND P0, PT, R0, R7, PT ;  /* 0x000000070000720c */ /* 0x000fe40003f06070 */
[----:B------:R-:W-:Y:S02]  /*0550*/  LOP3.LUT R0, R5, R4, RZ, 0x3c, !PT ;  /* 0x0000000405007212 */ /* 0x000fe400078e3cff */
[----:B------:R-:W-:Y:S02]  /*0560*/  IABS R7, R11 ;  /* 0x0000000b00077213 */ /* 0x000fe40000000000 */
[----:B------:R-:W-:Y:S01]  /*0570*/  ISETP.GE.AND P2, PT, R0, RZ, PT ;  /* 0x000000ff0000720c */ /* 0x000fe20003f46270 */
[----:B------:R-:W-:-:S06]  /*0580*/  VIADD R0, R10, 0xff ;  /* 0x000000ff0a007836 */ /* 0x000fcc0000000000 */
[----:B------:R-:W-:-:S04]  /*0590*/  @P0 VIADD R3, R3, 0x1 ;  /* 0x0000000103030836 */ /* 0x000fc80000000000 */
[----:B------:R-:W-:Y:S01]  /*05a0*/  IMAD.MOV.U32 R2, RZ, RZ, R3 ;  /* 0x000000ffff027224 */ /* 0x000fe200078e0003 */
[----:B------:R-:W-:-:S03]  /*05b0*/  SHF.R.S32.HI R3, RZ, 0x1f, R0 ;  /* 0x0000001fff037819 */ /* 0x000fc60000011400 */
[----:B------:R-:W-:Y:S01]  /*05c0*/  @!P2 IMAD.MOV R2, RZ, RZ, -R2 ;  /* 0x000000ffff02a224 */ /* 0x000fe200078e0a02 */
[----:B------:R-:W-:Y:S02]  /*05d0*/  @!P1 LOP3.LUT R2, RZ, R4, RZ, 0x33, !PT ;  /* 0x00000004ff029212 */ /* 0x000fe400078e33ff */
[----:B------:R-:W-:-:S03]  /*05e0*/  LEA.HI R3, R3, R0, RZ, 0x8 ;  /* 0x0000000003037211 */ /* 0x000fc600078f40ff */
[----:B------:R-:W-:Y:S02]  /*05f0*/  IMAD.SHL.U32 R14, R2, 0x8, RZ ;  /* 0x00000008020e7824 */ /* 0x000fe400078e00ff */
[----:B------:R-:W-:-:S03]  /*0600*/  IMAD.MOV R2, RZ, RZ, -R2 ;  /* 0x000000ffff027224 */ /* 0x000fc600078e0a02 */
[----:B------:R-:W-:Y:S01]  /*0610*/  LEA.HI.SX32 R3, R3, -R14, 0x18 ;  /* 0x8000000e03037211 */ /* 0x000fe200078fc2ff */
[----:B------:R-:W-:Y:S02]  /*0620*/  IMAD R16, R4, R2, R5 ;  /* 0x0000000204107224 */ /* 0x000fe400078e0205 */
[----:B------:R-:W-:Y:S01]  /*0630*/  IMAD.MOV.U32 R2, RZ, RZ, RZ ;  /* 0x000000ffff027224 */ /* 0x000fe200078e00ff */
[----:B------:R-:W-:-:S04]  /*0640*/  VIMNMX R15, PT, PT, R3, 0x8, PT ;  /* 0x00000008030f7848 */ /* 0x000fc80003fe0100 */
[-C--:B------:R-:W-:Y:S02]  /*0650*/  IABS R9, R15.reuse ;  /* 0x0000000f00097213 */ /* 0x080fe40000000000 */
[----:B------:R-:W-:Y:S02]  /*0660*/  IABS R4, R15 ;  /* 0x0000000f00047213 */ /* 0x000fe40000000000 */
[----:B------:R-:W0:Y:S08]  /*0670*/  I2F.RP R0, R9 ;  /* 0x0000000900007306 */ /* 0x000e300000209400 */
[----:B0-----:R-:W0:Y:S02]  /*0680*/  MUFU.RCP R0, R0 ;  /* 0x0000000000007308 */ /* 0x001e240000001000 */
[----:B0-----:R-:W-:Y:S01]  /*0690*/  VIADD R3, R0, 0xffffffe ;  /* 0x0ffffffe00037836 */ /* 0x001fe20000000000 */
[----:B------:R-:W-:-:S05]  /*06a0*/  IABS R0, R16 ;  /* 0x0000001000007213 */ /* 0x000fca0000000000 */
[----:B------:R-:W0:Y:S02]  /*06b0*/  F2I.FTZ.U32.TRUNC.NTZ R3, R3 ;  /* 0x0000000300037305 */ /* 0x000e24000021f000 */
[----:B0-----:R-:W-:-:S04]  /*06c0*/  IMAD.MOV R8, RZ, RZ, -R3 ;  /* 0x000000ffff087224 */ /* 0x001fc800078e0a03 */
[----:B------:R-:W-:-:S04]  /*06d0*/  IMAD R5, R8, R9, RZ ;  /* 0x0000000908057224 */ /* 0x000fc800078e02ff */
[----:B------:R-:W-:-:S04]  /*06e0*/  IMAD.HI.U32 R2, R3, R5, R2 ;  /* 0x0000000503027227 */ /* 0x000fc800078e0002 */
[----:B------:R-:W-:Y:S02]  /*06f0*/  IMAD.MOV.U32 R5, RZ, RZ, R0 ;  /* 0x000000ffff057224 */ /* 0x000fe400078e0000 */
[----:B------:R-:W-:Y:S01]  /*0700*/  IMAD.MOV R0, RZ, RZ, -R4 ;  /* 0x000000ffff007224 */ /* 0x000fe200078e0a04 */
[----:B------:R-:W-:Y:S01]  /*0710*/  MOV R4, 0x400 ;  /* 0x0000040000047802 */ /* 0x000fe20000000f00 */
[----:B------:R-:W-:-:S03]  /*0720*/  IMAD.HI.U32 R2, R2, R5, RZ ;  /* 0x0000000502027227 */ /* 0x000fc600078e00ff */
[----:B------:R-:W-:Y:S01]  /*0730*/  R2UR UR76, R4 ;  /* 0x00000000044c72ca */ /* 0x000fe200000e0000 */
[----:B------:R-:W-:Y:S02]  /*0740*/  IMAD R0, R2, R0, R5 ;  /* 0x0000000002007224 */ /* 0x000fe400078e0205 */
[----:B------:R-:W-:Y:S02]  /*0750*/  IMAD.MOV.U32 R3, RZ, RZ, R7 ;  /* 0x000000ffff037224 */ /* 0x000fe400078e0007 */
[----:B------:R-:W-:Y:S01]  /*0760*/  VIADD R4, R6, 0xffffffe ;  /* 0x0ffffffe06047836 */ /* 0x000fe20000000000 */
[----:B------:R-:W-:Y:S01]  /*0770*/  ISETP.GT.U32.AND P1, PT, R9, R0, PT ;  /* 0x000000000900720c */ /* 0x000fe20003f24070 */
[----:B------:R-:W0:Y:S06]  /*0780*/  I2F.RP R7, R3 ;  /* 0x0000000300077306 */ /* 0x000e2c0000209400 */
[----:B--2---:R-:W-:-:S02]  /*0790*/  ULEA UR76, UR4, UR76, 0x18 ;  /* 0x0000004c044c7291 */ /* 0x004fc4000f8ec0ff */
[----:B------:R-:W-:Y:S04]  /*07a0*/  F2I.FTZ.U32.TRUNC.NTZ R5, R4 ;  /* 0x0000000400057305 */ /* 0x000fe8000021f000 */
[----:B------:R-:W-:Y:S02]  /*07b0*/  @!P1 IMAD.IADD R0, R0, 0x1, -R9 ;  /* 0x0000000100009824 */ /* 0x000fe400078e0a09 */
[----:B------:R-:W-:Y:S01]  /*07c0*/  @!P1 VIADD R2, R2, 0x1 ;  /* 0x0000000102029836 */ /* 0x000fe20000000000 */
[----:B------:R-:W-:Y:S01]  /*07d0*/  ISETP.NE.AND P1, PT, R15, RZ, PT ;  /* 0x000000ff0f00720c */ /* 0x000fe20003f25270 */
[----:B0-----:R-:W0:Y:S01]  /*07e0*/  MUFU.RCP R7, R7 ;  /* 0x0000000700077308 */ /* 0x001e220000001000 */
[----:B------:R-:W-:Y:S01]  /*07f0*/  ISETP.GE.U32.AND P0, PT, R0, R9, PT ;  /* 0x000000090000720c */ /* 0x000fe20003f06070 */
[----:B------:R-:W1:Y:S01]  /*0800*/  LDS R17, [UR76] ;  /* 0x0000004cff117984 */ /* 0x000e620008000800 */
[----:B------:R-:W-:Y:S01]  /*0810*/  LOP3.LUT R0, R16, R15, RZ, 0x3c, !PT ;  /* 0x0000000f10007212 */ /* 0x000fe200078e3cff */
[----:B------:R-:W-:Y:S03]  /*0820*/  BAR.SYNC.DEFER_BLOCKING 0x0 ;  /* 0x0000000000007b1d */ /* 0x000fe60000010000 */
[----:B------:R-:W-:Y:S01]  /*0830*/  ISETP.GE.AND P2, PT, R0, RZ, PT ;  /* 0x000000ff0000720c */ /* 0x000fe20003f46270 */
[----:B------:R-:W-:-:S06]  /*0840*/  IMAD.SHL.U32 R0, R18, 0x200000, RZ ;  /* 0x0020000012007824 */ /* 0x000fcc00078e00ff */
[----:B------:R-:W-:Y:S02]  /*0850*/  @P0 VIADD R2, R2, 0x1 ;  /* 0x0000000102020836 */ /* 0x000fe40000000000 */
[----:B0-----:R-:W-:Y:S02]  /*0860*/  VIADD R8, R7, 0xffffffe ;  /* 0x0ffffffe07087836 */ /* 0x001fe40000000000 */
[----:B------:R-:W-:Y:S01]  /*0870*/  IMAD.MOV.U32 R6, RZ, RZ, R2 ;  /* 0x000000ffff067224 */ /* 0x000fe200078e0002 */
[----:B------:R-:W-:Y:S01]  /*0880*/  LOP3.LUT R2, R0, 0x600000, RZ, 0xc0, !PT ;  /* 0x0060000000027812 */ /* 0x000fe200078ec0ff */
[----:B------:R0:W2:Y:S02]  /*0890*/  F2I.FTZ.U32.TRUNC.NTZ R9, R8 ;  /* 0x0000000800097305 */ /* 0x0000a4000021f000 */
[----:B------:R-:W-:Y:S01]  /*08a0*/  @!P2 IMAD.MOV R6, RZ, RZ, -R6 ;  /* 0x000000ffff06a224 */ /* 0x000fe200078e0a06 */
[----:B------:R-:W-:Y:S02]  /*08b0*/  @!P1 LOP3.LUT R6, RZ, R15, RZ, 0x33, !PT ;  /* 0x0000000fff069212 */ /* 0x000fe400078e33ff */
[----:B------:R-:W-:-:S03]  /*08c0*/  R2UR UR8, R2 ;  /* 0x00000000020872ca */ /* 0x000fc600000e0000 */
[----:B------:R-:W-:Y:S02]  /*08d0*/  IMAD.MOV R4, RZ, RZ, -R6 ;  /* 0x000000ffff047224 */ /* 0x000fe400078e0a06 */
[----:B0-----:R-:W-:Y:S02]  /*08e0*/  IMAD.MOV R8, RZ, RZ, -R5 ;  /* 0x000000ffff087224 */ /* 0x001fe400078e0a05 */
[----:B------:R-:W-:Y:S02]  /*08f0*/  IMAD R0, R15, R4, R16 ;  /* 0x000000040f007224 */ /* 0x000fe400078e0210 */
[----:B------:R-:W-:Y:S02]  /*0900*/  IMAD.SHL.U32 R135, R6, 0x40, RZ ;  /* 0x0000004006877824 */ /* 0x000fe400078e00ff */
[----:B------:R-:W-:Y:S02]  /*0910*/  IMAD.IADD R0, R14, 0x1, R0 ;  /* 0x000000010e007824 */ /* 0x000fe400078e0200 */
[--C-:B--2---:R-:W-:Y:S01]  /*0920*/  IMAD.MOV R18, RZ, RZ, -R9.reuse ;  /* 0x000000ffff127224 */ /* 0x104fe200078e0a09 */
[----:B------:R0:W-:Y:S01]  /*0930*/  STL [R1+0x1188], R135 ;  /* 0x0011888701007387 */ /* 0x0001e20000100800 */
[----:B------:R-:W-:Y:S01]  /*0940*/  IMAD.SHL.U32 R2, R0, 0x100, RZ ;  /* 0x0000010000027824 */ /* 0x000fe200078e00ff */
[----:B------:R-:W-:Y:S01]  /*0950*/  PRMT R24, R162, 0x6540, R0 ;  /* 0x00006540a2187816 */ /* 0x000fe20000000000 */
[----:B------:R-:W-:Y:S01]  /*0960*/  IMAD R7, R8, R13, RZ ;  /* 0x0000000d08077224 */ /* 0x000fe200078e02ff */
[----:B-1----:R-:W-:Y:S01]  /*0970*/  R2UR UR5, R17 ;  /* 0x00000000110572ca */ /* 0x002fe200000e0000 */
[----:B------:R-:W-:Y:S01]  /*0980*/  IMAD R15, R18, R3, RZ ;  /* 0x00000003120f7224 */ /* 0x000fe200078e02ff */
[----:B------:R-:W-:Y:S01]  /*0990*/  LOP3.LUT R23, R2, 0x80, R162, 0xfe, !PT ;  /* 0x0000008002177812 */ /* 0x000fe200078efea2 */
[----:B------:R-:W-:Y:S01]  /*09a0*/  IMAD.MOV.U32 R8, RZ, RZ, RZ ;  /* 0x000000ffff087224 */ /* 0x000fe200078e00ff */
[----:B------:R0:W-:Y:S01]  /*09b0*/  STL [R1+0x1198], R24 ;  /* 0x0011981801007387 */ /* 0x0001e20000100800 */
[----:B------:R-:W-:Y:S01]  /*09c0*/  IMAD.MOV.U32 R4, RZ, RZ, RZ ;  /* 0x000000ffff047224 */ /* 0x000fe200078e00ff */
[----:B------:R-:W-:Y:S01]  /*09d0*/  IABS R14, R23 ;  /* 0x00000017000e7213 */ /* 0x000fe20000000000 */
[----:B------:R-:W-:Y:S01]  /*09e0*/  IMAD.HI.U32 R8, R9, R15, R8 ;  /* 0x0000000f09087227 */ /* 0x000fe200078e0008 */
[----:B------:R0:W-:Y:S01]  /*09f0*/  STL [R1+0x119c], R23 ;  /* 0x00119c1701007387 */ /* 0x0001e20000100800 */
[----:B------:R-:W-:-:S02]  /*0a00*/  IABS R9, R24 ;  /* 0x0000001800097213 */ /* 0x000fc40000000000 */
[----:B------:R-:W-:Y:S01]  /*0a10*/  VIADD R18, R135, 0x1 ;  /* 0x0000000187127836 */ /* 0x000fe20000000000 */
[----:B------:R-:W1:Y:S01]  /*0a20*/  S2R R15, SR_CgaCtaId ;  /* 0x00000000000f7919 */ /* 0x000e620000008800 */
[----:B------:R-:W-:Y:S01]  /*0a30*/  IMAD.HI.U32 R4, R5, R7, R4 ;  /* 0x0000000705047227 */ /* 0x000fe200078e0004 */
[----:B------:R-:W-:-:S03]  /*0a40*/  LOP3.LUT R7, R12, 0x40, RZ, 0xc0, !PT ;  /* 0x000000400c077812 */ /* 0x000fc600078ec0ff */
[----:B------:R-:W-:Y:S01]  /*0a50*/  IMAD.SHL.U32 R5, R12, 0x2, RZ ;  /* 0x000000020c057824 */ /* 0x000fe200078e00ff */
[----:B------:R-:W-:-:S04]  /*0a60*/  IABS R12, R18 ;  /* 0x00000012000c7213 */ /* 0x000fc80000000000 */
[----:B------:R-:W-:Y:S01]  /*0a70*/  LOP3.LUT R0, R5, 0x7e, RZ, 0xc0, !PT ;  /* 0x0000007e05007812 */ /* 0x000fe200078ec0ff */
[----:B------:R-:W-:-:S04]  /*0a80*/  IMAD.HI.U32 R6, R8, R12, RZ ;  /* 0x0000000c08067227 */ /* 0x000fc800078e00ff */
[----:B------:R-:W-:-:S04]  /*0a90*/  IMAD.HI.U32 R5, R4, R9, RZ ;  /* 0x0000000904057227 */ /* 0x000fc800078e00ff */
[----:B------:R-:W-:Y:S02]  /*0aa0*/  IMAD R2, R7, 0x200, R0 ;  /* 0x0000020007027824 */ /* 0x000fe400078e0200 */
[----:B------:R-:W-:-:S04]  /*0ab0*/  IMAD.HI.U32 R4, R4, R14, RZ ;  /* 0x0000000e04047227 */ /* 0x000fc800078e00ff */
[----:B------:R-:W-:Y:S02]  /*0ac0*/  IMAD R0, R7, 0x80, R0 ;  /* 0x0000008007007824 */ /* 0x000fe400078e0200 */
[----:B------:R-:W-:Y:S02]  /*0ad0*/  IMAD.MOV R7, RZ, RZ, -R6 ;  /* 0x000000ffff077224 */ /* 0x000fe400078e0a06 */
[----:B------:R-:W-:Y:S02]  /*0ae0*/  IMAD.MOV R6, RZ, RZ, -R5 ;  /* 0x000000ffff067224 */ /* 0x000fe400078e0a05 */
[----:B------:R-:W-:Y:S01]  /*0af0*/  IMAD.MOV R5, RZ, RZ, -R4 ;  /* 0x000000ffff057224 */ /* 0x000fe200078e0a04 */
[----:B01----:R-:W-:Y:S06]  /*0b00*/  @P5 BRA `(.L_x_5) ;  /* 0x0000000000185947 */ /* 0x003fec0003800000 */
[----:B------:R-:W-:Y:S01]  /*0b10*/  ELECT P0, URZ, PT ;  /* 0x0000000000ff782f */ /* 0x000fe20003800000 */
[----:B------:R-:W-:Y:S01]  /*0b20*/  IMAD.MOV.U32 R4, RZ, RZ, 0x1 ;  /* 0x00000001ff047424 */ /* 0x000fe200078e00ff */
[----:B------:R-:W-:Y:S11]  /*0b30*/  UVIRTCOUNT.DEALLOC.SMPOOL 0x80 ;  /* 0x000000800000784c */ /* 0x000ff60000000000 */
[----:B------:R-:W-:-:S04]  /*0b40*/  @P0 MOV R16, 0x40 ;  /* 0x0000004000100802 */ /* 0x000fc80000000f00 */
[----:B------:R-:W-:-:S05]  /*0b50*/  @P0 LEA R15, R15, R16, 0x18 ;  /* 0x000000100f0f0211 */ /* 0x000fca00078ec0ff */
[----:B------:R0:W-:Y:S02]  /*0b60*/  @P0 STS.U8 [R15], R4 ;  /* 0x000000040f000388 */ /* 0x0001e40000000000 */
.L_x_5:
[----:B------:R-:W-:Y:S01]  /*0b70*/  IMAD R5, R13, R5, R14 ;  /* 0x000000050d057224 */ /* 0x000fe200078e020e */
[----:B------:R-:W-:Y:S01]  /*0b80*/  ISETP.GE.AND P0, PT, R18, RZ, PT ;  /* 0x000000ff1200720c */ /* 0x000fe20003f06270 */
[----:B------:R-:W-:Y:S01]  /*0b90*/  VIADD R26, R135, 0x3f ;  /* 0x0000003f871a7836 */ /* 0x000fe20000000000 */
[----:B------:R-:W-:Y:S01]  /*0ba0*/  ISETP.GE.AND P4, PT, R24, RZ, PT ;  /* 0x000000ff1800720c */ /* 0x000fe20003f86270 */
[C---:B0-----:R-:W-:Y:S01]  /*0bb0*/  IMAD R4, R13.reuse, R6, R9 ;  /* 0x000000060d047224 */ /* 0x041fe200078e0209 */
[----:B------:R-:W-:Y:S01]  /*0bc0*/  ISETP.GT.U32.AND P3, PT, R13, R5, PT ;  /* 0x000000050d00720c */ /* 0x000fe20003f64070 */
[C---:B------:R-:W-:Y:S01]  /*0bd0*/  VIADD R6, R135.reuse, 0x2 ;  /* 0x0000000287067836 */ /* 0x040fe20000000000 */
[----:B------:R-:W-:Y:S01]  /*0be0*/  IABS R22, R26 ;  /* 0x0000001a00167213 */ /* 0x000fe20000000000 */
[----:B------:R-:W-:Y:S01]  /*0bf0*/  VIADD R19, R135, 0x4 ;  /* 0x0000000487137836 */ /* 0x000fe20000000000 */
[----:B------:R-:W-:Y:S01]  /*0c00*/  ISETP.GT.U32.AND P2, PT, R13, R4, PT ;  /* 0x000000040d00720c */ /* 0x000fe20003f44070 */
[----:B------:R-:W-:Y:S01]  /*0c10*/  VIADD R17, R135, 0x3 ;  /* 0x0000000387117836 */ /* 0x000fe20000000000 */
[----:B------:R-:W-:Y:S01]  /*0c20*/  IABS R14, R6 ;  /* 0x00000006000e7213 */ /* 0x000fe20000000000 */
[----:B------:R-:W-:Y:S01]  /*0c30*/  IMAD.HI.U32 R9, R8, R22, RZ ;  /* 0x0000001608097227 */ /* 0x000fe200078e00ff */
[----:B------:R-:W-:Y:S01]  /*0c40*/  ISETP.GE.AND P1, PT, R6, RZ, PT ;  /* 0x000000ff0600720c */ /* 0x000fe20003f26270 */
[----:B------:R-:W-:Y:S01]  /*0c50*/  STL.64 [R1+0x2648], R106 ;  /* 0x0026486a01007387 */ /* 0x000fe20000100a00 */
[----:B------:R-:W-:Y:S01]  /*0c60*/  IABS R18, R19 ;  /* 0x0000001300127213 */ /* 0x000fe20000000000 */
[----:B------:R-:W-:Y:S01]  /*0c70*/  IMAD.MOV R15, RZ, RZ, -R9 ;  /* 0x000000ffff0f7224 */ /* 0x000fe200078e0a09 */
[----:B------:R-:W-:Y:S01]  /*0c80*/  IABS R16, R17 ;  /* 0x0000001100107213 */ /* 0x000fe20000000000 */
[--C-:B------:R-:W-:Y:S01]  /*0c90*/  @!P3 IMAD.IADD R5, R5, 0x1, -R13.reuse ;  /* 0x000000010505b824 */ /* 0x100fe200078e0a0d */
[----:B------:R-:W-:Y:S01]  /*0ca0*/  STL.64 [R1+0x2640], R104 ;  /* 0x0026406801007387 */ /* 0x000fe20000100a00 */
[----:B------:R-:W-:Y:S01]  /*0cb0*/  IMAD R22, R3, R15, R22 ;  /* 0x0000000f03167224 */ /* 0x000fe200078e0216 */
[----:B------:R-:W-:Y:S01]  /*0cc0*/  UIADD3 UR8, UPT, UPT, UR5, UR8, URZ ;  /* 0x0000000805087290 */ /* 0x000fe2000fffe0ff */
[--C-:B------:R-:W-:Y:S01]  /*0cd0*/  @!P2 IMAD.IADD R4, R4, 0x1, -R13.reuse ;  /* 0x000000010404a824 */ /* 0x100fe200078e0a0d */
[----:B------:R-:W-:Y:S01]  /*0ce0*/  ISETP.GT.U32.AND P6, PT, R13, R5, PT ;  /* 0x000000050d00720c */ /* 0x000fe20003fc4070 */
[----:B------:R-:W-:Y:S01]  /*0cf0*/  VIADD R21, R135, 0x5 ;  /* 0x0000000587157836 */ /* 0x000fe20000000000 */
[----:B------:R-:W-:Y:S01]  /*0d00*/  ISETP.GT.U32.AND P3, PT, R3, R22, PT ;  /* 0x000000160300720c */ /* 0x000fe20003f64070 */
[C---:B------:R-:W-:Y:S01]  /*0d10*/  IMAD.HI.U32 R6, R8.reuse, R14, RZ ;  /* 0x0000000e08067227 */ /* 0x040fe200078e00ff */
[----:B------:R-:W-:Y:S01]  /*0d20*/  ISETP.GT.U32.AND P2, PT, R13, R4, PT ;  /* 0x000000040d00720c */ /* 0x000fe20003f44070 */
[----:B------:R-:W-:Y:S01]  /*0d30*/  STL.64 [R1+0x2638], R102 ;  /* 0x0026386601007387 */ /* 0x000fe20000100a00 */
[----:B------:R-:W-:Y:S01]  /*0d40*/  IABS R20, R21 ;  /* 0x0000001500147213 */ /* 0x000fe20000000000 */
[----:B------:R-:W-:Y:S01]  /*0d50*/  IMAD.MOV R9, RZ, RZ, -R6 ;  /* 0x000000ffff097224 */ /* 0x000fe200078e0a06 */
[----:B------:R-:W0:Y:S01]  /*0d60*/  LDC.64 R158, c[0x0][0x380] ;  /* 0x0000e000ff9e7b82 */ /* 0x000e220000000a00 */
[----:B------:R-:W-:Y:S01]  /*0d70*/  IMAD R12, R3, R7, R12 ;  /* 0x00000007030c7224 */ /* 0x000fe200078e020c */
[----:B------:R-:W-:Y:S01]  /*0d80*/  STL.64 [R1+0x2630], R100 ;  /* 0x0026306401007387 */ /* 0x000fe20000100a00 */
[----:B------:R-:W-:Y:S01]  /*0d90*/  IMAD.HI.U32 R6, R8, R18, RZ ;  /* 0x0000001208067227 */ /* 0x000fe200078e00ff */
[----:B------:R-:W-:Y:S01]  /*0da0*/  UMOV UR9, 0x1 ;  /* 0x0000000100097882 */ /* 0x000fe20000000000 */
[----:B------:R-:W1:Y:S01]  /*0db0*/  LDCU.64 UR6, c[0x0][0x358] ;  /* 0x00006b00ff0677ac */ /* 0x000e620008000a00 */
[----:B------:R-:W-:Y:S01]  /*0dc0*/  STL.64 [R1+0x2628], R98 ;  /* 0x0026286201007387 */ /* 0x000fe20000100a00 */
[----:B------:R-:W-:Y:S01]  /*0dd0*/  @!P6 IMAD.IADD R5, R5, 0x1, -R13 ;  /* 0x000000010505e824 */ /* 0x000fe200078e0a0d */
[----:B------:R-:W-:Y:S01]  /*0de0*/  ISETP.GE.AND P6, PT, R23, RZ, PT ;  /* 0x000000ff1700720c */ /* 0x000fe20003fc6270 */
[----:B------:R-:W-:Y:S01]  /*0df0*/  @!P3 IMAD.IADD R22, R22, 0x1, -R3 ;  /* 0x000000011616b824 */ /* 0x000fe200078e0a03 */
[----:B------:R-:W-:Y:S01]  /*0e00*/  STL.64 [R1+0x2620], R96 ;  /* 0x0026206001007387 */ /* 0x000fe20000100a00 */
[----:B------:R-:W-:Y:S01]  /*0e10*/  IMAD.HI.U32 R7, R8, R16, RZ ;  /* 0x0000001008077227 */ /* 0x000fe200078e00ff */
[----:B------:R-:W-:-:S02]  /*0e20*/  PRMT R65, RZ, 0x7610, R65 ;  /* 0x00007610ff417816 */ /* 0x000fc40000000041 */
[C---:B------:R-:W-:Y:S01]  /*0e30*/  ISETP.GT.U32.AND P3, PT, R3.reuse, R22, PT ;  /* 0x000000160300720c */ /* 0x040fe20003f64070 */
[----:B------:R-:W-:Y:S01]  /*0e40*/  IMAD R14, R3, R9, R14 ;  /* 0x00000009030e7224 */ /* 0x000fe200078e020e */
[----:B------:R-:W-:Y:S01]  /*0e50*/  STL.64 [R1+0x2618], R94 ;  /* 0x0026185e01007387 */ /* 0x000fe20000100a00 */
[----:B------:R-:W-:Y:S01]  /*0e60*/  IMAD.MOV R9, RZ, RZ, -R6 ;  /* 0x000000ffff097224 */ /* 0x000fe200078e0a06 */
[----:B------:R-:W-:Y:S01]  /*0e70*/  PRMT R67, RZ, 0x7610, R67 ;  /* 0x00007610ff437816 */ /* 0x000fe20000000043 */
[----:B------:R-:W-:Y:S01]  /*0e80*/  IMAD.MOV R7, RZ, RZ, -R7 ;  /* 0x000000ffff077224 */ /* 0x000fe200078e0a07 */
[----:B------:R-:W-:Y:S01]  /*0e90*/  STL.64 [R1+0x2610], R92 ;  /* 0x0026105c01007387 */ /* 0x000fe20000100a00 */
[----:B------:R-:W-:-:S03]  /*0ea0*/  IMAD.HI.U32 R6, R8, R20, RZ ;  /* 0x0000001408067227 */ /* 0x000fc600078e00ff */
[----:B------:R-:W-:Y:S01]  /*0eb0*/  STL.64 [R1+0x2608], R90 ;  /* 0x0026085a01007387 */ /* 0x000fe20000100a00 */
[----:B------:R-:W-:Y:S01]  /*0ec0*/  @!P2 IMAD.IADD R4, R4, 0x1, -R13 ;  /* 0x000000010404a824 */ /* 0x000fe200078e0a0d */
[----:B------:R-:W-:Y:S01]  /*0ed0*/  ISETP.GT.U32.AND P2, PT, R3, R12, PT ;  /* 0x0000000c0300720c */ /* 0x000fe20003f44070 */
[----:B------:R-:W-:Y:S01]  /*0ee0*/  VIADD R15, R135, 0x6 ;  /* 0x00000006870f7836 */ /* 0x000fe20000000000 */
[----:B------:R-:W-:Y:S01]  /*0ef0*/  STL.64 [R1+0x2600], R88 ;  /* 0x0026005801007387 */ /* 0x000fe20000100a00 */
[C---:B------:R-:W-:Y:S01]  /*0f00*/  IMAD R16, R3.reuse, R7, R16 ;  /* 0x0000000703107224 */ /* 0x040fe200078e0210 */
[----:B------:R-:W-:Y:S01]  /*0f10*/  LOP3.LUT R7, RZ, R10, RZ, 0x33, !PT ;  /* 0x0000000aff077212 */ /* 0x000fe200078e33ff */
[----:B------:R-:W-:Y:S01]  /*0f20*/  IMAD.MOV R6, RZ, RZ, -R6 ;  /* 0x000000ffff067224 */ /* 0x000fe200078e0a06 */
[----:B------:R-:W-:Y:S01]  /*0f30*/  IABS R13, R15 ;  /* 0x0000000f000d7213 */ /* 0x000fe20000000000 */
[----:B------:R-:W-:Y:S01]  /*0f40*/  @!P4 IMAD.MOV R4, RZ, RZ, -R4 ;  /* 0x000000ffff04c224 */ /* 0x000fe200078e0a04 */
[----:B------:R-:W-:Y:S01]  /*0f50*/  ISETP.NE.AND P4, PT, R10, RZ, PT ;  /* 0x000000ff0a00720c */ /* 0x000fe20003f85270 */
[----:B------:R-:W-:Y:S01]  /*0f60*/  @!P6 IMAD.MOV R5, RZ, RZ, -R5 ;  /* 0x000000ffff05e224 */ /* 0x000fe200078e0a05 */
[C---:B------:R-:W-:Y:S01]  /*0f70*/  ISETP.GT.U32.AND P6, PT, R3.reuse, R16, PT ;  /* 0x000000100300720c */ /* 0x040fe20003fc4070 */
[C---:B------:R-:W-:Y:S01]  /*0f80*/  IMAD R18, R3.reuse, R9, R18 ;  /* 0x0000000903127224 */ /* 0x040fe200078e0212 */
[----:B------:R-:W-:Y:S01]  /*0f90*/  STL.64 [R1+0x25f8], R86 ;  /* 0x0025f85601007387 */ /* 0x000fe20000100a00 */
[----:B------:R-:W-:Y:S01]  /*0fa0*/  IMAD R20, R3, R6, R20 ;  /* 0x0000000603147224 */ /* 0x000fe200078e0214 */
[C---:B------:R-:W-:Y:S01]  /*0fb0*/  SEL R6, R7.reuse, R4, !P4 ;  /* 0x0000000407067207 */ /* 0x040fe20006000000 */
[----:B------:R-:W-:Y:S01]  /*0fc0*/  IMAD.HI.U32 R9, R8, R13, RZ ;  /* 0x0000000d08097227 */ /* 0x000fe200078e00ff */
[----:B------:R-:W-:Y:S01]  /*0fd0*/  SEL R7, R7, R5, !P4 ;  /* 0x0000000507077207 */ /* 0x000fe20006000000 */
[----:B------:R-:W-:Y:S01]  /*0fe0*/  STL.64 [R1+0x25f0], R84 ;  /* 0x0025f05401007387 */ /* 0x000fe20000100a00 */
[C---:B------:R-:W-:Y:S01]  /*0ff0*/  ISETP.GT.U32.AND P4, PT, R3.reuse, R14, PT ;  /* 0x0000000e0300720c */ /* 0x040fe20003f84070 */
[----:B------:R-:W-:Y:S01]  /*1000*/  @!P3 IMAD.IADD R22, R22, 0x1, -R3 ;  /* 0x000000011616b824 */ /* 0x000fe200078e0a03 */
[----:B------:R-:W-:Y:S01]  /*1010*/  ISETP.GT.U32.AND P3, PT, R3, R18, PT ;  /* 0x000000120300720c */ /* 0x000fe20003f64070 */
[----:B------:R-:W-:Y:S01]  /*1020*/  IMAD.MOV R4, RZ, RZ, -R9 ;  /* 0x000000ffff047224 */ /* 0x000fe200078e0a09 */
[----:B------:R-:W-:Y:S01]  /*1030*/  STL.64 [R1+0x25e8], R82 ;  /* 0x0025e85201007387 */ /* 0x000fe20000100a00 */
[----:B------:R-:W-:-:S02]  /*1040*/  @!P2 IMAD.IADD R12, R12, 0x1, -R3 ;  /* 0x000000010c0ca824 */ /* 0x000fc400078e0a03 */
[----:B------:R-:W-:Y:S01]  /*1050*/  IMAD R4, R3, R4, R13 ;  /* 0x0000000403047224 */ /* 0x000fe200078e020d */
[----:B------:R-:W-:Y:S01]  /*1060*/  STL.64 [R1+0x25e0], R78 ;  /* 0x0025e04e01007387 */ /* 0x000fe20000100a00 */
[----:B------:R-:W-:Y:S01]  /*1070*/  VIADD R23, R135, 0x7 ;  /* 0x0000000787177836 */ /* 0x000fe20000000000 */
[----:B------:R-:W-:Y:S01]  /*1080*/  ISETP.GT.U32.AND P2, PT, R3, R12, PT ;  /* 0x0000000c0300720c */ /* 0x000fe20003f44070 */
[----:B------:R-:W-:Y:S01]  /*1090*/  VIADD R24, R135, 0x8 ;  /* 0x0000000887187836 */ /* 0x000fe20000000000 */
[----:B------:R-:W-:Y:S01]  /*10a0*/  STL.64 [R1+0x25d8], R74 ;  /* 0x0025d84a01007387 */ /* 0x000fe20000100a00 */
[--C-:B------:R-:W-:Y:S01]  /*10b0*/  @!P4 IMAD.IADD R14, R14, 0x1, -R3.reuse ;  /* 0x000000010e0ec824 */ /* 0x100fe200078e0a03 */
[C---:B------:R-:W-:Y:S01]  /*10c0*/  ISETP.GT.U32.AND P4, PT, R3.reuse, R4, PT ;  /* 0x000000040300720c */ /* 0x040fe20003f84070 */
[--C-:B------:R-:W-:Y:S01]  /*10d0*/  @!P3 IMAD.IADD R18, R18, 0x1, -R3.reuse ;  /* 0x000000011212b824 */ /* 0x100fe200078e0a03 */
[----:B------:R-:W-:Y:S01]  /*10e0*/  ISETP.GE.AND P3, PT, R26, RZ, PT ;  /* 0x000000ff1a00720c */ /* 0x000fe20003f66270 */
[----:B------:R-:W-:Y:S01]  /*10f0*/  @!P6 IMAD.IADD R16, R16, 0x1, -R3 ;  /* 0x000000011010e824 */ /* 0x000fe200078e0a03 */
[----:B------:R-:W-:Y:S01]  /*1100*/  IABS R10, R23 ;  /* 0x00000017000a7213 */ /* 0x000fe20000000000 */
[----:B------:R-:W-:Y:S01]  /*1110*/  IMAD.MOV.U32 R28, RZ, RZ, R22 ;  /* 0x000000ffff1c7224 */ /* 0x000fe200078e0016 */
[----:B------:R-:W-:Y:S01]  /*1120*/  ISETP.GT.U32.AND P6, PT, R3, R14, PT ;  /* 0x0000000e0300720c */ /* 0x000fe20003fc4070 */
[----:B------:R-:W-:Y:S01]  /*1130*/  VIADD R25, R135, 0x9 ;  /* 0x0000000987197836 */ /* 0x000fe20000000000 */
[----:B------:R-:W-:Y:S01]  /*1140*/  IABS R9, R24 ;  /* 0x0000001800097213 */ /* 0x000fe20000000000 */
[----:B------:R-:W-:Y:S01]  /*1150*/  IMAD.HI.U32 R5, R8, R10, RZ ;  /* 0x0000000a08057227 */ /* 0x000fe200078e00ff */
[----:B------:R-:W-:Y:S02]  /*1160*/  STL.64 [R1+0x25d0], R70 ;  /* 0x0025d04601007387 */ /* 0x000fe40000100a00 */
[----:B------:R-:W-:Y:S01]  /*1170*/  IABS R13, R25 ;  /* 0x00000019000d7213 */ /* 0x000fe20000000000 */
[----:B------:R-:W-:Y:S01]  /*1180*/  IMAD.MOV R5, RZ, RZ, -R5 ;  /* 0x000000ffff057224 */ /* 0x000fe200078e0a05 */
[----:B------:R-:W-:Y:S01]  /*1190*/  STL.64 [R1+0x25c8], R136 ;  /* 0x0025c88801007387 */ /* 0x000fe20000100a00 */
[--C-:B------:R-:W-:Y:S01]  /*11a0*/  @!P2 IMAD.IADD R12, R12, 0x1, -R3.reuse ;  /* 0x000000010c0ca824 */ /* 0x100fe200078e0a03 */
[C---:B------:R-:W-:Y:S01]  /*11b0*/  ISETP.GT.U32.AND P2, PT, R3.reuse, R20, PT ;  /* 0x000000140300720c */ /* 0x040fe20003f44070 */
[----:B------:R-:W-:Y:S01]  /*11c0*/  @!P4 IMAD.IADD R4, R4, 0x1, -R3 ;  /* 0x000000010404c824 */ /* 0x000fe200078e0a03 */
[C---:B------:R-:W-:Y:S01]  /*11d0*/  ISETP.GT.U32.AND P4, PT, R3.reuse, R16, PT ;  /* 0x000000100300720c */ /* 0x040fe20003f84070 */
[----:B------:R-:W-:Y:S01]  /*11e0*/  @!P3 IMAD.MOV R28, RZ, RZ, -R28 ;  /* 0x000000ffff1cb224 */ /* 0x000fe200078e0a1c */
[C---:B------:R-:W-:Y:S01]  /*11f0*/  ISETP.GT.U32.AND P3, PT, R3.reuse, R18, PT ;  /* 0x000000120300720c */ /* 0x040fe20003f64070 */
[----:B------:R-:W-:Y:S01]  /*1200*/  IMAD R10, R3, R5, R10 ;  /* 0x00000005030a7224 */ /* 0x000fe200078e020a */
[----:B------:R-:W-:Y:S01]  /*1210*/  STL [R1+0x22a0], R11 ;  /* 0x0022a00b01007387 */ /* 0x000fe20000100800 */
[----:B------:R-:W-:-:S03]  /*1220*/  IMAD.HI.U32 R5, R8, R9, RZ ;  /* 0x0000000908057227 */ /* 0x000fc600078e00ff */
[----:B------:R-:W-:Y:S01]  /*1230*/  STL [R1+0x23b8], R11 ;  /* 0x0023b80b01007387 */ /* 0x000fe20000100800 */
[----:B------:R-:W-:Y:S02]  /*1240*/  IMAD.MOV.U32 R27, RZ, RZ, R12 ;  /* 0x000000ffff1b7224 */ /* 0x000fe400078e000c */
[----:B------:R-:W-:Y:S01]  /*1250*/  IMAD.MOV R12, RZ, RZ, -R5 ;  /* 0x000000ffff0c7224 */ /* 0x000fe200078e0a05 */
[----:B------:R-:W-:Y:S01]  /*1260*/  STL [R1+0x2408], R11 ;  /* 0x0024080b01007387 */ /* 0x000fe20000100800 */
[----:B------:R-:W-:Y:S01]  /*1270*/  @!P6 IMAD.IADD R14, R14, 0x1, -R3 ;  /* 0x000000010e0ee824 */ /* 0x000fe200078e0a03 */
[C---:B------:R-:W-:Y:S01]  /*1280*/  ISETP.GT.U32.AND P6, PT, R3.reuse, R4, PT ;  /* 0x000000040300720c */ /* 0x040fe20003fc4070 */
[----:B------:R-:W-:Y:S01]  /*1290*/  IMAD R12, R3, R12, R9 ;  /* 0x0000000c030c7224 */ /* 0x000fe200078e0209 */
[----:B------:R-:W-:Y:S01]  /*12a0*/  STL [R1+0x24f0], R11 ;  /* 0x0024f00b01007387 */ /* 0x000fe20000100800 */
[----:B------:R-:W-:Y:S02]  /*12b0*/  @!P0 IMAD.MOV R27, RZ, RZ, -R27 ;  /* 0x000000ffff1b8224 */ /* 0x000fe400078e0a1b */
[--C-:B------:R-:W-:Y:S01]  /*12c0*/  @!P2 IMAD.IADD R20, R20, 0x1, -R3.reuse ;  /* 0x000000011414a824 */ /* 0x100fe200078e0a03 */
[----:B------:R-:W-:Y:S01]  /*12d0*/  STL [R1+0x2164], R0 ;  /* 0x0021640001007387 */ /* 0x000fe20000100800 */
[----:B------:R-:W-:Y:S01]  /*12e0*/  @!P1 IMAD.MOV R14, RZ, RZ, -R14 ;  /* 0x000000ffff0e9224 */ /* 0x000fe200078e0a0e */
[----:B------:R-:W-:Y:S01]  /*12f0*/  ISETP.GE.AND P2, PT, R17, RZ, PT ;  /* 0x000000ff1100720c */ /* 0x000fe20003f46270 */
[----:B------:R-:W-:Y:S01]  /*1300*/  @!P4 IMAD.IADD R16, R16, 0x1, -R3 ;  /* 0x000000011010c824 */ /* 0x000fe200078e0a03 */
[C---:B------:R-:W-:Y:S01]  /*1310*/  ISETP.GT.U32.AND P4, PT, R3.reuse, R10, PT ;  /* 0x0000000a0300720c */ /* 0x040fe20003f84070 */
[----:B------:R-:W-:Y:S01]  /*1320*/  STL [R1+0x24f4], R0 ;  /* 0x0024f40001007387 */ /* 0x000fe20000100800 */
[----:B------:R-:W-:Y:S01]  /*1330*/  IMAD.HI.U32 R5, R8, R13, RZ ;  /* 0x0000000d08057227 */ /* 0x000fe200078e00ff */
[----:B------:R-:W-:-:S02]  /*1340*/  ISETP.GT.U32.AND P0, PT, R3, R20, PT ;  /* 0x000000140300720c */ /* 0x000fc40003f04070 */
[----:B------:R-:W-:Y:S01]  /*1350*/  STL [R1+0x11e4], R28 ;  /* 0x0011e41c01007387 */ /* 0x000fe20000100800 */
[--C-:B------:R-:W-:Y:S01]  /*1360*/  @!P3 IMAD.IADD R18, R18, 0x1, -R3.reuse ;  /* 0x000000011212b824 */ /* 0x100fe200078e0a03 */
[----:B------:R-:W-:Y:S01]  /*1370*/  ISETP.GT.U32.AND P3, PT, R3, R12, PT ;  /* 0x0000000c0300720c */ /* 0x000fe20003f64070 */
[----:B------:R-:W-:Y:S01]  /*1380*/  IMAD.MOV.U32 R26, RZ, RZ, R16 ;  /* 0x000000ffff1a7224 */ /* 0x000fe200078e0010 */
[----:B------:R-:W-:Y:S01]  /*1390*/  STL [R1+0x170], R27 ;  /* 0x0001701b01007387 */ /* 0x000fe20000100800 */
[----:B------:R-:W-:Y:S01]  /*13a0*/  VIADD R17, R135, 0xa ;  /* 0x0000000a87117836 */ /* 0x000fe20000000000 */
[----:B------:R-:W-:Y:S01]  /*13b0*/  ISETP.GE.AND P1, PT, R19, RZ, PT ;  /* 0x000000ff1300720c */ /* 0x000fe20003f26270 */
[----:B------:R-:W-:Y:S01]  /*13c0*/  @!P2 IMAD.MOV R26, RZ, RZ, -R26 ;  /* 0x000000ffff1aa224 */ /* 0x000fe200078e0a1a */
[----:B------:R2:W-:Y:S01]  /*13d0*/  STL [R1+0x16c], R14 ;  /* 0x00016c0e01007387 */ /* 0x0005e20000100800 */
[--C-:B------:R-:W-:Y:S01]  /*13e0*/  @!P4 IMAD.IADD R10, R10, 0x1, -R3.reuse ;  /* 0x000000010a0ac824 */ /* 0x100fe200078e0a03 */
[----:B------:R-:W-:Y:S01]  /*13f0*/  IABS R9, R17 ;  /* 0x0000001100097213 */ /* 0x000fe20000000000 */
[--C-:B------:R-:W-:Y:S01]  /*1400*/  @!P6 IMAD.IADD R4, R4, 0x1, -R3.reuse ;  /* 0x000000010404e824 */ /* 0x100fe200078e0a03 */
[----:B------:R-:W-:Y:S01]  /*1410*/  ISETP.GE.AND P6, PT, R15, RZ, PT ;  /* 0x000000ff0f00720c */ /* 0x000fe20003fc6270 */
[----:B------:R-:W-:Y:S01]  /*1420*/  IMAD.MOV.U32 R22, RZ, RZ, R18 ;  /* 0x000000ffff167224 */ /* 0x000fe200078e0012 */
[----:B------:R-:W-:Y:S01]  /*1430*/  ISETP.GT.U32.AND P4, PT, R3, R10, PT ;  /* 0x0000000a0300720c */ /* 0x000fe20003f84070 */
[--C-:B------:R-:W-:Y:S01]  /*1440*/  @!P3 IMAD.IADD R12, R12, 0x1, -R3.reuse ;  /* 0x000000010c0cb824 */ /* 0x100fe200078e0a03 */
[----:B------:R-:W-:Y:S01]  /*1450*/  STL [R1+0x168], R26 ;  /* 0x0001681a01007387 */ /* 0x000fe20000100800 */
[----:B------:R-:W-:Y:S01]  /*1460*/  @!P0 IMAD.IADD R20, R20, 0x1, -R3 ;  /* 0x0000000114148824 */ /* 0x000fe200078e0a03 */
[----:B------:R-:W-:Y:S01]  /*1470*/  ISETP.GE.AND P0, PT, R21, RZ, PT ;  /* 0x000000ff1500720c */ /* 0x000fe20003f06270 */
[----:B--2---:R-:W-:Y:S01]  /*1480*/  IMAD.MOV R14, RZ, RZ, -R5 ;  /* 0x000000ffff0e7224 */ /* 0x004fe200078e0a05 */
[C---:B------:R-:W-:Y:S01]  /*1490*/  ISETP.GT.U32.AND P3, PT, R3.reuse, R12, PT ;  /* 0x0000000c0300720c */ /* 0x040fe20003f64070 */
[----:B------:R-:W-:Y:S01]  /*14a0*/  IMAD.HI.U32 R5, R8, R9, RZ ;  /* 0x0000000908057227 */ /* 0x000fe200078e00ff */
[----:B------:R-:W-:Y:S01]  /*14b0*/  STTM.x128 tmem[UR8], RZ ;  /* 0x000000ff000079ed */ /* 0x000fe200083c0008 */
[----:B------:R-:W2:Y:S02]  /*14c0*/  FENCE.VIEW.ASYNC.T ;  /* 0x00000000000073c6 */ /* 0x000ea40000000200 */
[----:B------:R-:W-:-:S02]  /*14d0*/  IMAD R14, R3, R14, R13 ;  /* 0x0000000e030e7224 */ /* 0x000fc400078e020d */
[----:B------:R-:W-:Y:S02]  /*14e0*/  IMAD.MOV.U32 R13, RZ, RZ, R4 ;  /* 0x000000ffff0d7224 */ /* 0x000fe400078e0004 */
[----:B------:R-:W-:Y:S01]  /*14f0*/  @!P1 IMAD.MOV R22, RZ, RZ, -R22 ;  /* 0x000000ffff169224 */ /* 0x000fe200078e0a16 */
[----:B------:R-:W-:Y:S01]  /*1500*/  ISETP.GT.U32.AND P2, PT, R3, R14, PT ;  /* 0x0000000e0300720c */ /* 0x000fe20003f44070 */
[----:B------:R-:W-:Y:S01]  /*1510*/  IMAD.MOV R4, RZ, RZ, -R5 ;  /* 0x000000ffff047224 */ /* 0x000fe200078e0a05 */
[----:B------:R-:W-:Y:S01]  /*1520*/  ISETP.GE.AND P1, PT, R23, RZ, PT ;  /* 0x000000ff1700720c */ /* 0x000fe20003f26270 */
[----:B------:R-:W-:Y:S01]  /*1530*/  @!P4 IMAD.IADD R10, R10, 0x1, -R3 ;  /* 0x000000010a0ac824 */ /* 0x000fe200078e0a03 */
[----:B------:R-:W-:Y:S01]  /*1540*/  STL [R1+0x164], R22 ;  /* 0x0001641601007387 */ /* 0x000fe20000100800 */
[----:B------:R-:W-:Y:S01]  /*1550*/  IMAD R4, R3, R4, R9 ;  /* 0x0000000403047224 */ /* 0x000fe200078e0209 */
[----:B------:R-:W-:Y:S01]  /*1560*/  ISETP.GE.AND P4, PT, R17, RZ, PT ;  /* 0x000000ff1100720c */ /* 0x000fe20003f86270 */
[----:B------:R-:W-:-:S02]  /*1570*/  VIADD R5, R135, 0xb ;  /* 0x0000000b87057836 */ /* 0x000fc40000000000 */
[----:B------:R-:W-:Y:S02]  /*1580*/  IMAD.MOV.U32 R15, RZ, RZ, R20 ;  /* 0x000000ffff0f7224 */ /* 0x000fe400078e0014 */
[--C-:B------:R-:W-:Y:S01]  /*1590*/  @!P3 IMAD.IADD R12, R12, 0x1, -R3.reuse ;  /* 0x000000010c0cb824 */ /* 0x100fe200078e0a03 */
[C---:B------:R-:W-:Y:S01]  /*15a0*/  ISETP.GT.U32.AND P3, PT, R3.reuse, R4, PT ;  /* 0x000000040300720c */ /* 0x040fe20003f64070 */
[----:B------:R-:W-:Y:S02]  /*15b0*/  @!P2 IMAD.IADD R14, R14, 0x1, -R3 ;  /* 0x000000010e0ea824 */ /* 0x000fe400078e0a03 */
[----:B------:R-:W-:Y:S01]  /*15c0*/  IMAD.MOV.U32 R16, RZ, RZ, R10 ;  /* 0x000000ffff107224 */ /* 0x000fe200078e000a */
[----:B------:R-:W-:Y:S01]  /*15d0*/  IABS R10, R5 ;  /* 0x00000005000a7213 */ /* 0x000fe20000000000 */
[----:B------:R-:W-:Y:S01]  /*15e0*/  @!P0 IMAD.MOV R15, RZ, RZ, -R15 ;  /* 0x000000ffff0f8224 */ /* 0x000fe200078e0a0f */
[----:B------:R-:W-:Y:S01]  /*15f0*/  ISETP.GT.U32.AND P2, PT, R3, R14, PT ;  /* 0x0000000e0300720c */ /* 0x000fe20003f44070 */
[----:B------:R-:W-:Y:S01]  /*1600*/  @!P6 IMAD.MOV R13, RZ, RZ, -R13 ;  /* 0x000000ffff0de224 */ /* 0x000fe200078e0a0d */
[----:B------:R-:W-:Y:S01]  /*1610*/  ISETP.GE.AND P0, PT, R24, RZ, PT ;  /* 0x000000ff1800720c */ /* 0x000fe20003f06270 */
[----:B------:R-:W-:Y:S01]  /*1620*/  @!P1 IMAD.MOV R16, RZ, RZ, -R16 ;  /* 0x000000ffff109224 */ /* 0x000fe200078e0a10 */
[----:B------:R-:W-:Y:S01]  /*1630*/  ISETP.GE.AND P6, PT, R25, RZ, PT ;  /* 0x000000ff1900720c */ /* 0x000fe20003fc6270 */
[----:B------:R3:W-:Y:S01]  /*1640*/  STL [R1+0x160], R15 ;  /* 0x0001600f01007387 */ /* 0x0007e20000100800 */
[----:B------:R-:W-:Y:S01]  /*1650*/  ISETP.GE.AND P1, PT, R5, RZ, PT ;  /* 0x000000ff0500720c */ /* 0x000fe20003f26270 */
[----:B------:R-:W-:-:S02]  /*1660*/  IMAD.HI.U32 R5, R8, R10, RZ ;  /* 0x0000000a08057227 */ /* 0x000fc400078e00ff */
[----:B------:R4:W-:Y:S02]  /*1670*/  STL [R1+0x11fc], R13 ;  /* 0x0011fc0d01007387 */ /* 0x0009e40000100800 */
[--C-:B------:R-:W-:Y:S02]  /*1680*/  @!P3 IMAD.IADD R4, R4, 0x1, -R3.reuse ;  /* 0x000000010404b824 */ /* 0x100fe400078e0a03 */
[----:B------:R-:W-:Y:S01]  /*1690*/  @!P2 IMAD.IADD R14, R14, 0x1, -R3 ;  /* 0x000000010e0ea824 */ /* 0x000fe200078e0a03 */
[----:B------:R0:W-:Y:S01]  /*16a0*/  STL [R1+0x11f8], R16 ;  /* 0x0011f81001007387 */ /* 0x0001e20000100800 */
[----:B---3--:R-:W-:Y:S01]  /*16b0*/  IMAD.MOV.U32 R15, RZ, RZ, R12 ;  /* 0x000000ffff0f7224 */ /* 0x008fe200078e000c */
[----:B------:R-:W-:Y:S01]  /*16c0*/  ISETP.GT.U32.AND P3, PT, R3, R4, PT ;  /* 0x000000040300720c */ /* 0x000fe20003f64070 */
[----:B------:R-:W-:Y:S02]  /*16d0*/  IMAD.MOV R12, RZ, RZ, -R5 ;  /* 0x000000ffff0c7224 */ /* 0x000fe400078e0a05 */
[----:B------:R-:W-:-:S02]  /*16e0*/  VIADD R9, R135, 0xc ;  /* 0x0000000c87097836 */ /* 0x000fc40000000000 */
[----:B------:R-:W-:Y:S02]  /*16f0*/  IMAD R10, R3, R12, R10 ;  /* 0x0000000c030a7224 */ /* 0x000fe400078e020a */
[----:B------:R-:W-:Y:S02]  /*1700*/  IMAD.MOV.U32 R18, RZ, RZ, R14 ;  /* 0x000000ffff127224 */ /* 0x000fe400078e000e */
[----:B------:R-:W-:Y:S01]  /*1710*/  @!P0 IMAD.MOV R15, RZ, RZ, -R15 ;  /* 0x000000ffff0f8224 */ /* 0x000fe200078e0a0f */
[----:B------:R-:W-:Y:S01]  /*1720*/  ISETP.GE.AND P0, PT, R9, RZ, PT ;  /* 0x000000ff0900720c */ /* 0x000fe20003f06270 */
[----:B----4-:R-:W-:Y:S01]  /*1730*/  VIADD R13, R135, 0xd ;  /* 0x0000000d870d7836 */ /* 0x010fe20000000000 */
[----:B------:R-:W-:Y:S01]  /*1740*/  IABS R9, R9 ;  /* 0x0000000900097213 */ /* 0x000fe20000000000 */
[----:B------:R-:W-:Y:S01]  /*1750*/  @!P6 IMAD.MOV R18, RZ, RZ, -R18 ;  /* 0x000000ffff12e224 */ /* 0x000fe200078e0a12 */
[----:B------:R-:W-:Y:S01]  /*1760*/  ISETP.GT.U32.AND P6, PT, R3, R10, PT ;  /* 0x0000000a0300720c */ /* 0x000fe20003fc4070 */
[----:B------:R3:W-:Y:S01]  /*1770*/  STL [R1+0x15c], R15 ;  /* 0x00015c0f01007387 */ /* 0x0007e20000100800 */
[----:B------:R-:W-:Y:S01]  /*1780*/  ISETP.GE.AND P2, PT, R13, RZ, PT ;  /* 0x000000ff0d00720c */ /* 0x000fe20003f46270 */
[----:B------:R-:W-:-:S02]  /*1790*/  VIADD R17, R135, 0xe ;  /* 0x0000000e87117836 */ /* 0x000fc40000000000 */
[----:B------:R-:W-:Y:S01]  /*17a0*/  @!P3 IMAD.IADD R4, R4, 0x1, -R3 ;  /* 0x000000010404b824 */ /* 0x000fe200078e0a03 */
[----:B------:R4:W-:Y:S01]  /*17b0*/  STL [R1+0x158], R18 ;  /* 0x0001581201007387 */ /* 0x0009e20000100800 */
[C---:B------:R-:W-:Y:S01]  /*17c0*/  VIADD R21, R135.reuse, 0x10 ;  /* 0x0000001087157836 */ /* 0x040fe20000000000 */
[----:B0-----:R-:W-:Y:S01]  /*17d0*/  IABS R16, R17 ;  /* 0x0000001100107213 */ /* 0x001fe20000000000 */
[----:B------:R-:W-:Y:S01]  /*17e0*/  VIADD R19, R135, 0xf ;  /* 0x0000000f87137836 */ /* 0x000fe20000000000 */
[----:B---3--:R-:W-:Y:S01]  /*17f0*/  IABS R15, R13 ;  /* 0x0000000d000f7213 */ /* 0x008fe20000000000 */
[----:B------:R-:W-:Y:S02]  /*1800*/  IMAD.MOV.U32 R13, RZ, RZ, R9 ;  /* 0x000000ffff0d7224 */ /* 0x000fe400078e0009 */
[----:B------:R-:W-:Y:S02]  /*1810*/  @!P6 IMAD.IADD R10, R10, 0x1, -R3 ;  /* 0x000000010a0ae824 */ /* 0x000fe400078e0a03 */
[----:B------:R-:W-:Y:S01]  /*1820*/  IMAD.HI.U32 R9, R8, R15, RZ ;  /* 0x0000000f08097227 */ /* 0x000fe200078e00ff */
[----:B----4-:R-:W-:-:S02]  /*1830*/  IABS R18, R21 ;  /* 0x0000001500127213 */ /* 0x010fc40000000000 */
[----:B------:R-:W-:Y:S01]  /*1840*/  ISETP.GT.U32.AND P6, PT, R3, R10, PT ;  /* 0x0000000a0300720c */ /* 0x000fe20003fc4070 */
[----:B------:R-:W-:-:S04]  /*1850*/  IMAD.HI.U32 R5, R8, R13, RZ ;  /* 0x0000000d08057227 */ /* 0x000fc800078e00ff */
[----:B------:R-:W-:Y:S02]  /*1860*/  IMAD.MOV R14, RZ, RZ, -R9 ;  /* 0x000000ffff0e7224 */ /* 0x000fe400078e0a09 */
[----:B------:R-:W-:Y:S02]  /*1870*/  IMAD.MOV R12, RZ, RZ, -R5 ;  /* 0x000000ffff0c7224 */ /* 0x000fe400078e0a05 */
[C---:B------:R-:W-:Y:S02]  /*1880*/  IMAD R14, R3.reuse, R14, R15 ;  /* 0x0000000e030e7224 */ /* 0x040fe400078e020f */
[----:B------:R-:W-:Y:S02]  /*1890*/  IMAD.MOV.U32 R9, RZ, RZ, R4 ;  /* 0x000000ffff097224 */ /* 0x000fe400078e0004 */
[----:B------:R-:W-:Y:S02]  /*18a0*/  IMAD R12, R3, R12, R13 ;  /* 0x0000000c030c7224 */ /* 0x000fe400078e020d */
[----:B------:R-:W-:-:S03]  /*18b0*/  IMAD.HI.U32 R5, R8, R16, RZ ;  /* 0x0000001008057227 */ /* 0x000fc600078e00ff */
[C---:B------:R-:W-:Y:S01]  /*18c0*/  ISETP.GT.U32.AND P3, PT, R3.reuse, R12, PT ;  /* 0x0000000c0300720c */ /* 0x040fe20003f64070 */
[----:B------:R-:W-:Y:S01]  /*18d0*/  @!P4 IMAD.MOV R9, RZ, RZ, -R9 ;  /* 0x000000ffff09c224 */ /* 0x000fe200078e0a09 */
[C---:B------:R-:W-:Y:S01]  /*18e0*/  ISETP.GT.U32.AND P4, PT, R3.reuse, R14, PT ;  /* 0x0000000e0300720c */ /* 0x040fe20003f84070 */
[----:B------:R-:W-:Y:S02]  /*18f0*/  IMAD.MOV R5, RZ, RZ, -R5 ;  /* 0x000000ffff057224 */ /* 0x000fe400078e0a05 */
[--C-:B------:R-:W-:Y:S01]  /*1900*/  @!P6 IMAD.IADD R10, R10, 0x1, -R3.reuse ;  /* 0x000000010a0ae824 */ /* 0x100fe200078e0a03 */
[----:B------:R0:W-:Y:S01]  /*1910*/  STL [R1+0x154], R9 ;  /* 0x0001540901007387 */ /* 0x0001e20000100800 */
[----:B------:R-:W-:Y:S01]  /*1920*/  IMAD R4, R3, R5, R16 ;  /* 0x0000000503047224 */ /* 0x000fe200078e0210 */
[----:B------:R-:W-:Y:S01]  /*1930*/  IABS R16, R19 ;  /* 0x0000001300107213 */ /* 0x000fe20000000000 */
[C---:B------:R-:W-:Y:S02]  /*1940*/  VIADD R22, R135.reuse, 0x11 ;  /* 0x0000001187167836 */ /* 0x040fe40000000000 */
[----:B------:R-:W-:Y:S01]  /*1950*/  VIADD R23, R135, 0x12 ;  /* 0x0000001287177836 */ /* 0x000fe20000000000 */
[C---:B------:R-:W-:Y:S01]  /*1960*/  ISETP.GT.U32.AND P6, PT, R3.reuse, R4, PT ;  /* 0x000000040300720c */ /* 0x040fe20003fc4070 */
[--C-:B------:R-:W-:Y:S01]  /*1970*/  @!P3 IMAD.IADD R12, R12, 0x1, -R3.reuse ;  /* 0x000000010c0cb824 */ /* 0x100fe200078e0a03 */
[----:B------:R-:W-:Y:S01]  /*1980*/  IABS R13, R22 ;  /* 0x00000016000d7213 */ /* 0x000fe20000000000 */
[----:B------:R-:W-:Y:S01]  /*1990*/  @!P4 IMAD.IADD R14, R14, 0x1, -R3 ;  /* 0x000000010e0ec824 */ /* 0x000fe200078e0a03 */
[----:B------:R-:W-:Y:S01]  /*19a0*/  IABS R15, R23 ;  /* 0x00000017000f7213 */ /* 0x000fe20000000000 */
[----:B0-----:R-:W-:Y:S01]  /*19b0*/  IMAD.HI.U32 R9, R8, R18, RZ ;  /* 0x0000001208097227 */ /* 0x001fe200078e00ff */
[----:B------:R-:W-:-:S02]  /*19c0*/  ISETP.GT.U32.AND P3, PT, R3, R12, PT ;  /* 0x0000000c0300720c */ /* 0x000fc40003f64070 */
[----:B------:R-:W-:Y:S01]  /*19d0*/  ISETP.GT.U32.AND P4, PT, R3, R14, PT ;  /* 0x0000000e0300720c */ /* 0x000fe20003f84070 */
[----:B------:R-:W-:-:S04]  /*19e0*/  IMAD.HI.U32 R5, R8, R16, RZ ;  /* 0x0000001008057227 */ /* 0x000fc800078e00ff */
[----:B------:R-:W-:Y:S02]  /*19f0*/  IMAD.MOV R9, RZ, RZ, -R9 ;  /* 0x000000ffff097224 */ /* 0x000fe400078e0a09 */
[----:B------:R-:W-:Y:S02]  /*1a00*/  IMAD.MOV R5, RZ, RZ, -R5 ;  /* 0x000000ffff057224 */ /* 0x000fe400078e0a05 */
[--C-:B------:R-:W-:Y:S02]  /*1a10*/  @!P6 IMAD.IADD R4, R4, 0x1, -R3.reuse ;  /* 0x000000010404e824 */ /* 0x100fe400078e0a03 */
[C---:B------:R-:W-:Y:S02]  /*1a20*/  IMAD R18, R3.reuse, R9, R18 ;  /* 0x0000000903127224 */ /* 0x040fe400078e0212 */
[C---:B------:R-:W-:Y:S01]  /*1a30*/  IMAD R16, R3.reuse, R5, R16 ;  /* 0x0000000503107224 */ /* 0x040fe200078e0210 */
[C---:B------:R-:W-:Y:S01]  /*1a40*/  ISETP.GT.U32.AND P6, PT, R3.reuse, R4, PT ;  /* 0x000000040300720c */ /* 0x040fe20003fc4070 */
[----:B------:R-:W-:Y:S01]  /*1a50*/  @!P4 IMAD.IADD R14, R14, 0x1, -R3 ;  /* 0x000000010e0ec824 */ /* 0x000fe200078e0a03 */
[----:B------:R-:W-:Y:S01]  /*1a60*/  ISETP.GT.U32.AND P4, PT, R3, R18, PT ;  /* 0x000000120300720c */ /* 0x000fe20003f84070 */
[----:B------:R-:W-:-:S02]  /*1a70*/  IMAD.MOV.U32 R20, RZ, RZ, R10 ;  /* 0x000000ffff147224 */ /* 0x000fc400078e000a */
[----:B------:R-:W-:Y:S01]  /*1a80*/  @!P3 IMAD.IADD R12, R12, 0x1, -R3 ;  /* 0x000000010c0cb824 */ /* 0x000fe200078e0a03 */
[----:B------:R-:W-:Y:S01]  /*1a90*/  ISETP.GT.U32.AND P3, PT, R3, R16, PT ;  /* 0x000000100300720c */ /* 0x000fe20003f64070 */
[----:B------:R-:W-:-:S04]  /*1aa0*/  IMAD.HI.U32 R5, R8, R13, RZ ;  /* 0x0000000d08057227 */ /* 0x000fc800078e00ff */
[----:B------:R-:W-:Y:S01]  /*1ab0*/  @!P1 IMAD.MOV R20, RZ, RZ, -R20 ;  /* 0x000000ffff149224 */ /* 0x000fe200078e0a14 */
[----:B------:R-:W-:Y:S01]  /*1ac0*/  ISETP.GE.AND P1, PT, R17, RZ, PT ;  /* 0x000000ff1100720c */ /* 0x000fe20003f26270 */
[----:B------:R-:W-:Y:S02]  /*1ad0*/  VIADD R24, R135, 0x13 ;  /* 0x0000001387187836 */ /* 0x000fe40000000000 */
[----:B------:R-:W-:Y:S01]  /*1ae0*/  IMAD.HI.U32 R9, R8, R15, RZ ;  /* 0x0000000f08097227 */ /* 0x000fe200078e00ff */
[----:B------:R0:W-:Y:S02]  /*1af0*/  STL [R1+0x150], R20 ;  /* 0x0001501401007387 */ /* 0x0001e40000100800 */
[----:B------:R-:W-:Y:S01]  /*1b00*/  IABS R17, R24 ;  /* 0x0000001800117213 */ /* 0x000fe20000000000 */
[----:B------:R-:W-:Y:S02]  /*1b10*/  IMAD.MOV R10, RZ, RZ, -R5 ;  /* 0x000000ffff0a7224 */ /* 0x000fe400078e0a05 */
[----:B------:R-:W-:-:S02]  /*1b20*/  @!P6 IMAD.IADD R4, R4, 0x1, -R3 ;  /* 0x000000010404e824 */ /* 0x000fc400078e0a03 */
[C---:B------:R-:W-:Y:S02]  /*1b30*/  IMAD R10, R3.reuse, R10, R13 ;  /* 0x0000000a030a7224 */ /* 0x040fe400078e020d */
[----:B------:R-:W-:Y:S02]  /*1b40*/  IMAD.MOV.U32 R25, RZ, RZ, R12 ;  /* 0x000000ffff197224 */ /* 0x000fe400078e000c */
[----:B0-----:R-:W-:Y:S01]  /*1b50*/  IMAD.MOV R20, RZ, RZ, -R9 ;  /* 0x000000ffff147224 */ /* 0x001fe200078e0a09 */
[C---:B------:R-:W-:Y:S01]  /*1b60*/  ISETP.GT.U32.AND P6, PT, R3.reuse, R10, PT ;  /* 0x0000000a0300720c */ /* 0x040fe20003fc4070 */
[----:B------:R-:W-:Y:S02]  /*1b70*/  @!P4 IMAD.IADD R18, R18, 0x1, -R3 ;  /* 0x000000011212c824 */ /* 0x000fe400078e0a03 */
[C---:B------:R-:W-:Y:S02]  /*1b80*/  IMAD R12, R3.reuse, R20, R15 ;  /* 0x00000014030c7224 */ /* 0x040fe400078e020f */
[----:B------:R-:W-:Y:S01]  /*1b90*/  @!P3 IMAD.IADD R16, R16, 0x1, -R3 ;  /* 0x000000011010b824 */ /* 0x000fe200078e0a03 */
[----:B------:R-:W-:Y:S01]  /*1ba0*/  ISETP.GT.U32.AND P4, PT, R3, R18, PT ;  /* 0x000000120300720c */ /* 0x000fe20003f84070 */
[----:B------:R-:W-:Y:S01]  /*1bb0*/  IMAD.MOV.U32 R9, RZ, RZ, R17 ;  /* 0x000000ffff097224 */ /* 0x000fe200078e0011 */
[----:B------:R-:W-:Y:S01]  /*1bc0*/  ISETP.GE.AND P3, PT, R19, RZ, PT ;  /* 0x000000ff1300720c */ /* 0x000fe20003f66270 */
[----:B------:R-:W-:-:S02]  /*1bd0*/  IMAD.MOV.U32 R13, RZ, RZ, R14 ;  /* 0x000000ffff0d7224 */ /* 0x000fc400078e000e */
[----:B------:R-:W-:Y:S02]  /*1be0*/  IMAD.MOV.U32 R15, RZ, RZ, R4 ;  /* 0x000000ffff0f7224 */ /* 0x000fe400078e0004 */
[----:B------:R-:W-:Y:S01]  /*1bf0*/  @!P0 IMAD.MOV R25, RZ, RZ, -R25 ;  /* 0x000000ffff198224 */ /* 0x000fe200078e0a19 */
[----:B------:R-:W-:Y:S01]  /*1c00*/  ISETP.GT.U32.AND P0, PT, R3, R16, PT ;  /* 0x000000100300720c */ /* 0x000fe20003f04070 */
[----:B------:R-:W-:-:S03]  /*1c10*/  IMAD.HI.U32 R5, R8, R9, RZ ;  /* 0x0000000908057227 */ /* 0x000fc600078e00ff */
[----:B------:R-:W-:Y:S01]  /*1c20*/  STL [R1+0x14c], R25 ;  /* 0x00014c1901007387 */ /* 0x000fe20000100800 */
[----:B------:R-:W-:Y:S01]  /*1c30*/  @!P2 IMAD.MOV R13, RZ, RZ, -R13 ;  /* 0x000000ffff0da224 */ /* 0x000fe200078e0a0d */
[----:B------:R-:W-:Y:S01]  /*1c40*/  ISETP.GE.AND P2, PT, R21, RZ, PT ;  /* 0x000000ff1500720c */ /* 0x000fe20003f46270 */
[----:B------:R-:W-:Y:S01]  /*1c50*/  @!P1 IMAD.MOV R15, RZ, RZ, -R15 ;  /* 0x000000ffff0f9224 */ /* 0x000fe200078e0a0f */
[----:B------:R-:W-:Y:S01]  /*1c60*/  ISETP.GT.U32.AND P1, PT, R3, R12, PT ;  /* 0x0000000c0300720c */ /* 0x000fe20003f24070 */
[----:B------:R-:W-:Y:S01]  /*1c70*/  IMAD.MOV R14, RZ, RZ, -R5 ;  /* 0x000000ffff0e7224 */ /* 0x000fe200078e0a05 */
[----:B------:R0:W-:Y:S01]  /*1c80*/  STL [R1+0x148], R13 ;  /* 0x0001480d01007387 */ /* 0x0001e20000100800 */
[----:B------:R-:W-:Y:S01]  /*1c90*/  @!P6 IMAD.IADD R10, R10, 0x1, -R3 ;  /* 0x000000010a0ae824 */ /* 0x000fe200078e0a03 */
[----:B------:R-:W-:Y:S01]  /*1ca0*/  ISETP.GE.AND P6, PT, R23, RZ, PT ;  /* 0x000000ff1700720c */ /* 0x000fe20003fc6270 */
[----:B------:R-:W-:Y:S01]  /*1cb0*/  IMAD R4, R3, R14, R9 ;  /* 0x0000000e03047224 */ /* 0x000fe200078e0209 */
[----:B------:R3:W-:Y:S01]  /*1cc0*/  STL [R1+0x11f4], R15 ;  /* 0x0011f40f01007387 */ /* 0x0007e20000100800 */
[----:B------:R-:W-:-:S02]  /*1cd0*/  @!P4 IMAD.IADD R18, R18, 0x1, -R3 ;  /* 0x000000011212c824 */ /* 0x000fc400078e0a03 */
[--C-:B------:R-:W-:Y:S01]  /*1ce0*/  @!P0 IMAD.IADD R16, R16, 0x1, -R3.reuse ;  /* 0x0000000110108824 */ /* 0x100fe200078e0a03 */
[----:B------:R-:W-:Y:S01]  /*1cf0*/  ISETP.GT.U32.AND P4, PT, R3, R4, PT ;  /* 0x000000040300720c */ /* 0x000fe20003f84070 */
[C---:B------:R-:W-:Y:S01]  /*1d00*/  VIADD R17, R135.reuse, 0x16 ;  /* 0x0000001687117836 */ /* 0x040fe20000000000 */
[----:B------:R-:W-:Y:S01]  /*1d10*/  ISETP.GE.AND P0, PT, R22, RZ, PT ;  /* 0x000000ff1600720c */ /* 0x000fe20003f06270 */
[----:B0-----:R-:W-:Y:S02]  /*1d20*/  VIADD R13, R135, 0x14 ;  /* 0x00000014870d7836 */ /* 0x001fe40000000000 */
[----:B------:R-:W-:Y:S01]  /*1d30*/  @!P1 IMAD.IADD R12, R12, 0x1, -R3 ;  /* 0x000000010c0c9824 */ /* 0x000fe200078e0a03 */
[----:B------:R-:W-:Y:S01]  /*1d40*/  ISETP.GT.U32.AND P1, PT, R3, R10, PT ;  /* 0x0000000a0300720c */ /* 0x000fe20003f24070 */
[C---:B---3--:R-:W-:Y:S01]  /*1d50*/  VIADD R15, R135.reuse, 0x15 ;  /* 0x00000015870f7836 */ /* 0x048fe20000000000 */
[----:B------:R-:W-:Y:S01]  /*1d60*/  IABS R14, R13 ;  /* 0x0000000d000e7213 */ /* 0x000fe20000000000 */
[----:B------:R-:W-:Y:S01]  /*1d70*/  IMAD.MOV.U32 R19, RZ, RZ, R16 ;  /* 0x000000ffff137224 */ /* 0x000fe200078e0010 */
[----:B------:R-:W-:Y:S01]  /*1d80*/  IABS R20, R17 ;  /* 0x0000001100147213 */ /* 0x000fe20000000000 */
[----:B------:R-:W-:Y:S01]  /*1d90*/  VIADD R21, R135, 0x18 ;  /* 0x0000001887157836 */ /* 0x000fe20000000000 */
[----:B------:R-:W-:Y:S01]  /*1da0*/  IABS R9, R15 ;  /* 0x0000000f00097213 */ /* 0x000fe20000000000 */
[----:B------:R-:W-:-:S04]  /*1db0*/  IMAD.HI.U32 R5, R8, R14, RZ ;  /* 0x0000000e08057227 */ /* 0x000fc800078e00ff */
[----:B------:R-:W-:Y:S02]  /*1dc0*/  IMAD.MOV.U32 R16, RZ, RZ, R9 ;  /* 0x000000ffff107224 */ /* 0x000fe400078e0009 */
[----:B------:R-:W-:Y:S02]  /*1dd0*/  IMAD.MOV R9, RZ, RZ, -R5 ;  /* 0x000000ffff097224 */ /* 0x000fe400078e0a05 */
[----:B------:R-:W-:Y:S01]  /*1de0*/  @!P4 IMAD.IADD R4, R4, 0x1, -R3 ;  /* 0x000000010404c824 */ /* 0x000fe200078e0a03 */
[C---:B------:R-:W-:Y:S01]  /*1df0*/  ISETP.GT.U32.AND P4, PT, R3.reuse, R12, PT ;  /* 0x0000000c0300720c */ /* 0x040fe20003f84070 */
[C---:B------:R-:W-:Y:S02]  /*1e00*/  IMAD R14, R3.reuse, R9, R14 ;  /* 0x00000009030e7224 */ /* 0x040fe400078e020e */
[----:B------:R-:W-:Y:S01]  /*1e10*/  @!P3 IMAD.MOV R19, RZ, RZ, -R19 ;  /* 0x000000ffff13b224 */ /* 0x000fe200078e0a13 */
[C---:B------:R-:W-:Y:S01]  /*1e20*/  ISETP.GT.U32.AND P3, PT, R3.reuse, R4, PT ;  /* 0x000000040300720c */ /* 0x040fe20003f64070 */
[----:B------:R-:W-:Y:S01]  /*1e30*/  @!P1 IMAD.IADD R10, R10, 0x1, -R3 ;  /* 0x000000010a0a9824 */ /* 0x000fe200078e0a03 */
[----:B------:R-:W-:Y:S01]  /*1e40*/  ISETP.GT.U32.AND P1, PT, R3, R14, PT ;  /* 0x0000000e0300720c */ /* 0x000fe20003f24070 */
[----:B------:R-:W-:Y:S01]  /*1e50*/  IMAD.HI.U32 R5, R8, R16, RZ ;  /* 0x0000001008057227 */ /* 0x000fe200078e00ff */
[----:B------:R0:W-:Y:S03]  /*1e60*/  STL [R1+0x11f0], R19 ;  /* 0x0011f01301007387 */ /* 0x0001e60000100800 */
[----:B------:R-:W-:-:S02]  /*1e70*/  IMAD.MOV R5, RZ, RZ, -R5 ;  /* 0x000000ffff057224 */ /* 0x000fc400078e0a05 */
[----:B------:R-:W-:Y:S01]  /*1e80*/  @!P4 IMAD.IADD R12, R12, 0x1, -R3 ;  /* 0x000000010c0cc824 */ /* 0x000fe200078e0a03 */
[----:B------:R-:W-:Y:S01]  /*1e90*/  ISETP.GE.AND P4, PT, R24, RZ, PT ;  /* 0x000000ff1800720c */ /* 0x000fe20003f86270 */
[----:B------:R-:W-:Y:S02]  /*1ea0*/  IMAD R16, R3, R5, R16 ;  /* 0x0000000503107224 */ /* 0x000fe400078e0210 */
[----:B------:R-:W-:-:S04]  /*1eb0*/  IMAD.HI.U32 R5, R8, R20, RZ ;  /* 0x0000001408057227 */ /* 0x000fc800078e00ff */
[----:B0-----:R-:W-:Y:S02]  /*1ec0*/  VIADD R19, R135, 0x17 ;  /* 0x0000001787137836 */ /* 0x001fe40000000000 */
[----:B------:R-:W-:Y:S02]  /*1ed0*/  IMAD.MOV R5, RZ, RZ, -R5 ;  /* 0x000000ffff057224 */ /* 0x000fe400078e0a05 */
[--C-:B------:R-:W-:Y:S01]  /*1ee0*/  @!P1 IMAD.IADD R14, R14, 0x1, -R3.reuse ;  /* 0x000000010e0e9824 */ /* 0x100fe200078e0a03 */
[----:B------:R-:W-:Y:S01]  /*1ef0*/  IABS R22, R19 ;  /* 0x0000001300167213 */ /* 0x000fe20000000000 */
[----:B------:R-:W-:Y:S01]  /*1f00*/  @!P3 IMAD.IADD R4, R4, 0x1, -R3 ;  /* 0x000000010404b824 */ /* 0x000fe200078e0a03 */
[C---:B------:R-:W-:Y:S01]  /*1f10*/  ISETP.GT.U32.AND P3, PT, R3.reuse, R16, PT ;  /* 0x000000100300720c */ /* 0x040fe20003f64070 */
[----:B------:R-:W-:Y:S01]  /*1f20*/  IMAD R20, R3, R5, R20 ;  /* 0x0000000503147224 */ /* 0x000fe200078e0214 */
[----:B------:R-:W-:Y:S01]  /*1f30*/  IABS R5, R21 ;  /* 0x0000001500057213 */ /* 0x000fe20000000000 */
[----:B------:R-:W-:Y:S01]  /*1f40*/  IMAD.HI.U32 R9, R8, R22, RZ ;  /* 0x0000001608097227 */ /* 0x000fe200078e00ff */
[----:B------:R-:W-:-:S03]  /*1f50*/  ISETP.GE.AND P1, PT, R13, RZ, PT ;  /* 0x000000ff0d00720c */ /* 0x000fc60003f26270 */
[----:B------:R-:W-:Y:S01]  /*1f60*/  @!P2 IMAD.MOV R18, RZ, RZ, -R18 ;  /* 0x000000ffff12a224 */ /* 0x000fe200078e0a12 */
[----:B------:R-:W-:Y:S01]  /*1f70*/  ISETP.GT.U32.AND P2, PT, R3, R14, PT ;  /* 0x0000000e0300720c */ /* 0x000fe20003f44070 */
[----:B------:R-:W-:Y:S02]  /*1f80*/  IMAD.MOV R9, RZ, RZ, -R9 ;  /* 0x000000ffff097224 */ /* 0x000fe400078e0a09 */
[----:B------:R-:W-:Y:S01]  /*1f90*/  IMAD.MOV.U32 R25, RZ, RZ, R10 ;  /* 0x000000ffff197224 */ /* 0x000fe200078e000a */
[----:B------:R-:W-:Y:S01]  /*1fa0*/  STL [R1+0x144], R18 ;  /* 0x0001441201007387 */ /* 0x000fe20000100800 */
[----:B------:R-:W-:Y:S02]  /*1fb0*/  VIADD R23, R135, 0x19 ;  /* 0x0000001987177836 */ /* 0x000fe40000000000 */
[----:B------:R-:W-:Y:S02]  /*1fc0*/  IMAD.MOV.U32 R10, RZ, RZ, R4 ;  /* 0x000000ffff0a7224 */ /* 0x000fe400078e0004 */
[----:B------:R-:W-:Y:S01]  /*1fd0*/  IMAD R22, R3, R9, R22 ;  /* 0x0000000903167224 */ /* 0x000fe200078e0216 */
[----:B------:R-:W-:Y:S01]  /*1fe0*/  IABS R13, R23 ;  /* 0x00000017000d7213 */ /* 0x000fe20000000000 */
[----:B------:R-:W-:-:S02]  /*1ff0*/  IMAD.MOV.U32 R9, RZ, RZ, R5 ;  /* 0x000000ffff097224 */ /* 0x000fc400078e0005 */
[----:B------:R-:W-:Y:S01]  /*2000*/  @!P0 IMAD.MOV R25, RZ, RZ, -R25 ;  /* 0x000000ffff198224 */ /* 0x000fe200078e0a19 */
[C---:B------:R-:W-:Y:S01]  /*2010*/  ISETP.GT.U32.AND P0, PT, R3.reuse, R20, PT ;  /* 0x000000140300720c */ /* 0x040fe20003f04070 */
[----:B------:R-:W-:Y:S01]  /*2020*/  @!P6 IMAD.MOV R12, RZ, RZ, -R12 ;  /* 0x000000ffff0ce224 */ /* 0x000fe200078e0a0c */
[----:B------:R-:W-:Y:S01]  /*2030*/  ISETP.GT.U32.AND P6, PT, R3, R22, PT ;  /* 0x000000160300720c */ /* 0x000fe20003fc4070 */
[----:B------:R-:W-:Y:S01]  /*2040*/  @!P4 IMAD.MOV R10, RZ, RZ, -R10 ;  /* 0x000000ffff0ac224 */ /* 0x000fe200078e0a0a */
[----:B------:R-:W-:Y:S01]  /*2050*/  STL [R1+0x140], R25 ;  /* 0x0001401901007387 */ /* 0x000fe20000100800 */
[----:B------:R-:W-:Y:S01]  /*2060*/  IMAD.HI.U32 R5, R8, R9, RZ ;  /* 0x0000000908057227 */ /* 0x000fe200078e00ff */
[----:B------:R-:W-:Y:S02]  /*2070*/  ISETP.GE.AND P4, PT, R15, RZ, PT ;  /* 0x000000ff0f00720c */ /* 0x000fe40003f86270 */
[----:B------:R0:W-:Y:S01]  /*2080*/  STL [R1+0x13c], R12 ;  /* 0x00013c0c01007387 */ /* 0x0001e20000100800 */
[----:B------:R-:W-:-:S02]  /*2090*/  @!P3 IMAD.IADD R16, R16, 0x1, -R3 ;  /* 0x000000011010b824 */ /* 0x000fc400078e0a03 */
[----:B------:R-:W-:Y:S01]  /*20a0*/  IMAD.HI.U32 R4, R8, R13, RZ ;  /* 0x0000000d08047227 */ /* 0x000fe200078e00ff */
[----:B------:R3:W-:Y:S02]  /*20b0*/  STL [R1+0x138], R10 ;  /* 0x0001380a01007387 */ /* 0x0007e40000100800 */
[----:B------:R-:W-:Y:S01]  /*20c0*/  ISETP.GT.U32.AND P3, PT, R3, R16, PT ;  /* 0x000000100300720c */ /* 0x000fe20003f64070 */
[--C-:B------:R-:W-:Y:S01]  /*20d0*/  @!P2 IMAD.IADD R14, R14, 0x1, -R3.reuse ;  /* 0x000000010e0ea824 */ /* 0x100fe200078e0a03 */
[----:B------:R-:W-:Y:S01]  /*20e0*/  ISETP.GE.AND P2, PT, R17, RZ, PT ;  /* 0x000000ff1100720c */ /* 0x000fe20003f46270 */
[----:B------:R-:W-:Y:S02]  /*20f0*/  @!P0 IMAD.IADD R20, R20, 0x1, -R3 ;  /* 0x0000000114148824 */ /* 0x000fe400078e0a03 */
[----:B0-----:R-:W-:Y:S02]  /*2100*/  IMAD.MOV R12, RZ, RZ, -R4 ;  /* 0x000000ffff0c7224 */ /* 0x001fe400078e0a04 */
[----:B------:R-:W-:Y:S01]  /*2110*/  IMAD.MOV.U32 R24, RZ, RZ, R14 ;  /* 0x000000ffff187224 */ /* 0x000fe200078e000e */
[----:B------:R-:W-:Y:S01]  /*2120*/  ISETP.GT.U32.AND P0, PT, R3, R20, PT ;  /* 0x000000140300720c */ /* 0x000fe20003f04070 */
[----:B---3--:R-:W-:-:S02]  /*2130*/  IMAD.MOV R10, RZ, RZ, -R5 ;  /* 0x000000ffff0a7224 */ /* 0x008fc400078e0a05 */
[----:B------:R-:W-:Y:S02]  /*2140*/  @!P1 IMAD.MOV R24, RZ, RZ, -R24 ;  /* 0x000000ffff189224 */ /* 0x000fe400078e0a18 */
[----:B------:R-:W-:Y:S02]  /*2150*/  IMAD R4, R3, R10, R9 ;  /* 0x0000000a03047224 */ /* 0x000fe400078e0209 */
[----:B------:R-:W-:Y:S01]  /*2160*/  @!P3 IMAD.IADD R16, R16, 0x1, -R3 ;  /* 0x000000011010b824 */ /* 0x000fe200078e0a03 */
[----:B------:R-:W-:Y:S01]  /*2170*/  ISETP.GE.AND P3, PT, R19, RZ, PT ;  /* 0x000000ff1300720c */ /* 0x000fe20003f66270 */
[C---:B------:R-:W-:Y:S01]  /*2180*/  IMAD R10, R3.reuse, R12, R13 ;  /* 0x0000000c030a7224 */ /* 0x040fe200078e020d */
[----:B------:R-:W-:Y:S01]  /*2190*/  ISETP.GT.U32.AND P1, PT, R3, R4, PT ;  /* 0x000000040300720c */ /* 0x000fe20003f24070 */
[----:B------:R-:W-:Y:S01]  /*21a0*/  VIADD R13, R135, 0x1a ;  /* 0x0000001a870d7836 */ /* 0x000fe20000000000 */
[----:B------:R-:W-:Y:S01]  /*21b0*/  STL [R1+0x134], R24 ;  /* 0x0001341801007387 */ /* 0x000fe20000100800 */
[----:B------:R-:W-:-:S02]  /*21c0*/  IMAD.MOV.U32 R18, RZ, RZ, R16 ;  /* 0x000000ffff127224 */ /* 0x000fc400078e0010 */
[--C-:B------:R-:W-:Y:S01]  /*21d0*/  @!P6 IMAD.IADD R22, R22, 0x1, -R3.reuse ;  /* 0x000000011616e824 */ /* 0x100fe200078e0a03 */
[----:B------:R-:W-:Y:S01]  /*21e0*/  IABS R12, R13 ;  /* 0x0000000d000c7213 */ /* 0x000fe20000000000 */
[----:B------:R-:W-:Y:S01]  /*21f0*/  @!P4 IMAD.MOV R18, RZ, RZ, -R18 ;  /* 0x000000ffff12c224 */ /* 0x000fe200078e0a12 */
[----:B------:R-:W-:Y:S01]  /*2200*/  ISETP.GT.U32.AND P4, PT, R3, R10, PT ;  /* 0x0000000a0300720c */ /* 0x000fe20003f84070 */
[----:B------:R-:W-:Y:S01]  /*2210*/  VIADD R17, R135, 0x1b ;  /* 0x0000001b87117836 */ /* 0x000fe20000000000 */
[----:B------:R-:W-:Y:S01]  /*2220*/  ISETP.GT.U32.AND P6, PT, R3, R22, PT ;  /* 0x000000160300720c */ /* 0x000fe20003fc4070 */
[----:B------:R-:W-:Y:S01]  /*2230*/  IMAD.HI.U32 R5, R8, R12, RZ ;  /* 0x0000000c08057227 */ /* 0x000fe200078e00ff */
[----:B------:R0:W-:Y:S02]  /*2240*/  STL [R1+0x130], R18 ;  /* 0x0001301201007387 */ /* 0x0001e40000100800 */
[----:B------:R-:W-:Y:S01]  /*2250*/  IABS R14, R17 ;  /* 0x00000011000e7213 */ /* 0x000fe20000000000 */
[----:B------:R-:W-:-:S02]  /*2260*/  @!P1 IMAD.IADD R4, R4, 0x1, -R3 ;  /* 0x0000000104049824 */ /* 0x000fc400078e0a03 */
[----:B------:R-:W-:Y:S02]  /*2270*/  IMAD.MOV R5, RZ, RZ, -R5 ;  /* 0x000000ffff057224 */ /* 0x000fe400078e0a05 */
[----:B------:R-:W-:Y:S01]  /*2280*/  VIADD R19, R135, 0x1c ;  /* 0x0000001c87137836 */ /* 0x000fe20000000000 */
[C---:B------:R-:W-:Y:S01]  /*2290*/  ISETP.GT.U32.AND P1, PT, R3.reuse, R4, PT ;  /* 0x000000040300720c */ /* 0x040fe20003f24070 */
[----:B------:R-:W-:Y:S02]  /*22a0*/  IMAD R12, R3, R5, R12 ;  /* 0x00000005030c7224 */ /* 0x000fe400078e020c */
[----:B------:R-:W-:Y:S01]  /*22b0*/  @!P4 IMAD.IADD R10, R10, 0x1, -R3 ;  /* 0x000000010a0ac824 */ /* 0x000fe200078e0a03 */
[----:B------:R-:W-:Y:S01]  /*22c0*/  IABS R16, R19 ;  /* 0x0000001300107213 */ /* 0x000fe20000000000 */
[----:B------:R-:W-:-:S03]  /*22d0*/  IMAD.HI.U32 R9, R8, R14, RZ ;  /* 0x0000000e08097227 */ /* 0x000fc600078e00ff */
[----:B------:R-:W-:Y:S01]  /*22e0*/  ISETP.GT.U32.AND P4, PT, R3, R10, PT ;  /* 0x0000000a0300720c */ /* 0x000fe20003f84070 */
[----:B------:R-:W-:Y:S01]  /*22f0*/  @!P0 IMAD.IADD R20, R20, 0x1, -R3 ;  /* 0x0000000114148824 */ /* 0x000fe200078e0a03 */
[----:B------:R-:W-:Y:S01]  /*2300*/  ISETP.GE.AND P0, PT, R21, RZ, PT ;  /* 0x000000ff1500720c */ /* 0x000fe20003f06270 */
[----:B------:R-:W-:Y:S02]  /*2310*/  IMAD.MOV R9, RZ, RZ, -R9 ;  /* 0x000000ffff097224 */ /* 0x000fe400078e0a09 */
[----:B------:R-:W-:Y:S01]  /*2320*/  @!P1 IMAD.IADD R4, R4, 0x1, -R3 ;  /* 0x0000000104049824 */ /* 0x000fe200078e0a03 */
[----:B------:R-:W-:Y:S01]  /*2330*/  ISETP.GT.U32.AND P1, PT, R3, R12, PT ;  /* 0x0000000c0300720c */ /* 0x000fe20003f24070 */
[----:B------:R-:W-:Y:S02]  /*2340*/  VIADD R21, R135, 0x1d ;  /* 0x0000001d87157836 */ /* 0x000fe40000000000 */
[----:B------:R-:W-:-:S03]  /*2350*/  IMAD.HI.U32 R5, R8, R16, RZ ;  /* 0x0000001008057227 */ /* 0x000fc600078e00ff */
[----:B0-----:R-:W-:Y:S01]  /*2360*/  IABS R18, R21 ;  /* 0x0000001500127213 */ /* 0x001fe20000000000 */
[--C-:B------:R-:W-:Y:S01]  /*2370*/  @!P6 IMAD.IADD R22, R22, 0x1, -R3.reuse ;  /* 0x000000011616e824 */ /* 0x100fe200078e0a03 */
[----:B------:R-:W-:Y:S01]  /*2380*/  ISETP.GE.AND P6, PT, R23, RZ, PT ;  /* 0x000000ff1700720c */ /* 0x000fe20003fc6270 */
[----:B------:R-:W-:Y:S02]  /*2390*/  IMAD R14, R3, R9, R14 ;  /* 0x00000009030e7224 */ /* 0x000fe400078e020e */
[----:B------:R-:W-:Y:S02]  /*23a0*/  IMAD.MOV.U32 R15, RZ, RZ, R20 ;  /* 0x000000ffff0f7224 */ /* 0x000fe400078e0014 */
[----:B------:R-:W-:Y:S02]  /*23b0*/  VIADD R23, R135, 0x1e ;  /* 0x0000001e87177836 */ /* 0x000fe40000000000 */
[----:B------:R-:W-:Y:S02]  /*23c0*/  @!P1 IMAD.IADD R12, R12, 0x1, -R3 ;  /* 0x000000010c0c9824 */ /* 0x000fe400078e0a03 */
[----:B------:R-:W-:-:S02]  /*23d0*/  IMAD.MOV R5, RZ, RZ, -R5 ;  /* 0x000000ffff057224 */ /* 0x000fc400078e0a05 */
[----:B------:R-:W-:Y:S01]  /*23e0*/  @!P4 IMAD.IADD R10, R10, 0x1, -R3 ;  /* 0x000000010a0ac824 */ /* 0x000fe200078e0a03 */
[----:B------:R-:W-:Y:S01]  /*23f0*/  ISETP.GT.U32.AND P4, PT, R3, R14, PT ;  /* 0x0000000e0300720c */ /* 0x000fe20003f84070 */
[----:B------:R-:W-:Y:S01]  /*2400*/  @!P2 IMAD.MOV R15, RZ, RZ, -R15 ;  /* 0x000000ffff0fa224 */ /* 0x000fe200078e0a0f */
[----:B------:R-:W-:Y:S01]  /*2410*/  ISETP.GE.AND P2, PT, R13, RZ, PT ;  /* 0x000000ff0d00720c */ /* 0x000fe20003f46270 */
[----:B------:R-:W-:Y:S01]  /*2420*/  @!P3 IMAD.MOV R22, RZ, RZ, -R22 ;  /* 0x000000ffff16b224 */ /* 0x000fe200078e0a16 */
[----:B------:R-:W-:Y:S01]  /*2430*/  IABS R13, R23 ;  /* 0x00000017000d7213 */ /* 0x000fe20000000000 */
[C---:B------:R-:W-:Y:S01]  /*2440*/  IMAD R16, R3.reuse, R5, R16 ;  /* 0x0000000503107224 */ /* 0x040fe200078e0210 */
[C---:B------:R-:W-:Y:S01]  /*2450*/  ISETP.GT.U32.AND P3, PT, R3.reuse, R12, PT ;  /* 0x0000000c0300720c */ /* 0x040fe20003f64070 */
[C---:B------:R-:W-:Y:S01]  /*2460*/  IMAD.HI.U32 R5, R8.reuse, R18, RZ ;  /* 0x0000001208057227 */ /* 0x040fe200078e00ff */
[----:B------:R0:W-:Y:S02]  /*2470*/  STL [R1+0x11ec], R15 ;  /* 0x0011ec0f01007387 */ /* 0x0001e40000100800 */
[----:B------:R-:W-:Y:S01]  /*2480*/  ISETP.GT.U32.AND P1, PT, R3, R16, PT ;  /* 0x000000100300720c */ /* 0x000fe20003f24070 */
[----:B------:R-:W-:Y:S01]  /*2490*/  VIADD R24, R135, 0x20 ;  /* 0x0000002087187836 */ /* 0x000fe20000000000 */
[----:B------:R3:W-:Y:S01]  /*24a0*/  STL [R1+0x11e8], R22 ;  /* 0x0011e81601007387 */ /* 0x0007e20000100800 */
[----:B------:R-:W-:-:S04]  /*24b0*/  IMAD.HI.U32 R9, R8, R13, RZ ;  /* 0x0000000d08097227 */ /* 0x000fc800078e00ff */
[----:B------:R-:W-:Y:S01]  /*24c0*/  IMAD.MOV R5, RZ, RZ, -R5 ;  /* 0x000000ffff057224 */ /* 0x000fe200078e0a05 */
[----:B0-----:R-:W-:Y:S01]  /*24d0*/  IABS R15, R24 ;  /* 0x00000018000f7213 */ /* 0x001fe20000000000 */
[----:B------:R-:W-:Y:S02]  /*24e0*/  IMAD.MOV R20, RZ, RZ, -R9 ;  /* 0x000000ffff147224 */ /* 0x000fe400078e0a09 */
[----:B------:R-:W-:Y:S02]  /*24f0*/  IMAD R18, R3, R5, R18 ;  /* 0x0000000503127224 */ /* 0x000fe400078e0212 */
[----:B------:R-:W-:Y:S01]  /*2500*/  @!P4 IMAD.IADD R14, R14, 0x1, -R3 ;  /* 0x000000010e0ec824 */ /* 0x000fe200078e0a03 */
[----:B------:R-:W-:Y:S01]  /*2510*/  ISETP.GE.AND P4, PT, R17, RZ, PT ;  /* 0x000000ff1100720c */ /* 0x000fe20003f86270 */
[----:B---3--:R-:W-:Y:S02]  /*2520*/  IMAD.MOV.U32 R22, RZ, RZ, R4 ;  /* 0x000000ffff167224 */ /* 0x008fe400078e0004 */
[----:B------:R-:W-:-:S02]  /*2530*/  IMAD.MOV.U32 R5, RZ, RZ, R15 ;  /* 0x000000ffff057224 */ /* 0x000fc400078e000f */
[C---:B------:R-:W-:Y:S02]  /*2540*/  IMAD R9, R3.reuse, R20, R13 ;  /* 0x0000001403097224 */ /* 0x040fe400078e020d */
[----:B------:R-:W-:Y:S01]  /*2550*/  @!P3 IMAD.IADD R12, R12, 0x1, -R3 ;  /* 0x000000010c0cb824 */ /* 0x000fe200078e0a03 */
[C---:B------:R-:W-:Y:S01]  /*2560*/  ISETP.GT.U32.AND P3, PT, R3.reuse, R18, PT ;  /* 0x000000120300720c */ /* 0x040fe20003f64070 */
[----:B------:R-:W-:Y:S01]  /*2570*/  @!P0 IMAD.MOV R22, RZ, RZ, -R22 ;  /* 0x000000ffff168224 */ /* 0x000fe200078e0a16 */
[----:B------:R-:W-:Y:S01]  /*2580*/  ISETP.GT.U32.AND P0, PT, R3, R14, PT ;  /* 0x0000000e0300720c */ /* 0x000fe20003f04070 */
[----:B------:R-:W-:-:S03]  /*2590*/  IMAD.HI.U32 R4, R8, R5, RZ ;  /* 0x0000000508047227 */ /* 0x000fc600078e00ff */
[----:B------:R-:W-:Y:S01]  /*25a0*/  STL [R1+0x12c], R22 ;  /* 0x00012c1601007387 */ /* 0x000fe20000100800 */
[----:B------:R-:W-:Y:S01]  /*25b0*/  @!P6 IMAD.MOV R10, RZ, RZ, -R10 ;  /* 0x000000ffff0ae224 */ /* 0x000fe200078e0a0a */
[----:B------:R-:W-:Y:S01]  /*25c0*/  ISETP.GT.U32.AND P6, PT, R3, R9, PT ;  /* 0x000000090300720c */ /* 0x000fe20003fc4070 */
[----:B------:R-:W-:Y:S02]  /*25d0*/  VIADD R25, R135, 0x21 ;  /* 0x0000002187197836 */ /* 0x000fe40000000000 */
[----:B------:R-:W-:Y:S01]  /*25e0*/  IMAD.MOV R4, RZ, RZ, -R4 ;  /* 0x000000ffff047224 */ /* 0x000fe200078e0a04 */
[----:B------:R0:W-:Y:S01]  /*25f0*/  STL [R1+0x128], R10 ;  /* 0x0001280a01007387 */ /* 0x0001e20000100800 */
[----:B------:R-:W-:Y:S01]  /*2600*/  @!P3 IMAD.IADD R18, R18, 0x1, -R3 ;  /* 0x000000011212b824 */ /* 0x000fe200078e0a03 */
[----:B------:R-:W-:Y:S01]  /*2610*/  IABS R17, R25 ;  /* 0x0000001900117213 */ /* 0x000fe20000000000 */
[----:B------:R-:W-:Y:S01]  /*2620*/  IMAD R4, R3, R4, R5 ;  /* 0x0000000403047224 */ /* 0x000fe200078e0205 */
[----:B------:R-:W-:Y:S01]  /*2630*/  ISETP.GE.AND P3, PT, R24, RZ, PT ;  /* 0x000000ff1800720c */ /* 0x000fe20003f66270 */
[----:B------:R-:W-:-:S02]  /*2640*/  @!P0 IMAD.IADD R14, R14, 0x1, -R3 ;  /* 0x000000010e0e8824 */ /* 0x000fc400078e0a03 */
[----:B------:R-:W-:Y:S01]  /*2650*/  IMAD.MOV.U32 R13, RZ, RZ, R17 ;  /* 0x000000ffff0d7224 */ /* 0x000fe200078e0011 */
[----:B------:R-:W-:Y:S01]  /*2660*/  ISETP.GT.U32.AND P0, PT, R3, R4, PT ;  /* 0x000000040300720c */ /* 0x000fe20003f04070 */
[--C-:B------:R-:W-:Y:S02]  /*2670*/  @!P1 IMAD.IADD R16, R16, 0x1, -R3.reuse ;  /* 0x0000000110109824 */ /* 0x100fe400078e0a03 */
[----:B------:R-:W-:Y:S01]  /*2680*/  @!P6 IMAD.IADD R9, R9, 0x1, -R3 ;  /* 0x000000010909e824 */ /* 0x000fe200078e0a03 */
[C---:B------:R-:W-:Y:S01]  /*2690*/  ISETP.GT.U32.AND P6, PT, R3.reuse, R18, PT ;  /* 0x000000120300720c */ /* 0x040fe20003fc4070 */
[----:B------:R-:W-:Y:S01]  /*26a0*/  IMAD.HI.U32 R5, R8, R13, RZ ;  /* 0x0000000d08057227 */ /* 0x000fe200078e00ff */
[----:B------:R-:W-:-:S03]  /*26b0*/  ISETP.GT.U32.AND P1, PT, R3, R16, PT ;  /* 0x000000100300720c */ /* 0x000fc60003f24070 */
[----:B0-----:R-:W-:Y:S02]  /*26c0*/  IMAD.MOV R10, RZ, RZ, -R5 ;  /* 0x000000ffff0a7224 */ /* 0x001fe400078e0a05 */
[----:B------:R-:W-:Y:S02]  /*26d0*/  IMAD.MOV.U32 R15, RZ, RZ, R12 ;  /* 0x000000ffff0f7224 */ /* 0x000fe400078e000c */
[----:B------:R-:W-:Y:S02]  /*26e0*/  IMAD.MOV.U32 R12, RZ, RZ, R14 ;  /* 0x000000ffff0c7224 */ /* 0x000fe400078e000e */
[----:B------:R-:W-:Y:S02]  /*26f0*/  IMAD R10, R3, R10, R13 ;  /* 0x0000000a030a7224 */ /* 0x000fe400078e020d */
[----:B------:R-:W-:Y:S01]  /*2700*/  @!P2 IMAD.MOV R15, RZ, RZ, -R15 ;  /* 0x000000ffff0fa224 */ /* 0x000fe200078e0a0f */
[----:B------:R-:W-:Y:S01]  /*2710*/  ISETP.GE.AND P2, PT, R19, RZ, PT ;  /* 0x000000ff1300720c */ /* 0x000fe20003f46270 */
[----:B------:R-:W-:Y:S01]  /*2720*/  @!P4 IMAD.MOV R12, RZ, RZ, -R12 ;  /* 0x000000ffff0cc224 */ /* 0x000fe200078e0a0c */
[C---:B------:R-:W-:Y:S01]  /*2730*/  ISETP.GT.U32.AND P4, PT, R3.reuse, R9, PT ;  /* 0x000000090300720c */ /* 0x040fe20003f84070 */
[--C-:B------:R-:W-:Y:S01]  /*2740*/  @!P0 IMAD.IADD R4, R4, 0x1, -R3.reuse ;  /* 0x0000000104048824 */ /* 0x100fe200078e0a03 */
[----:B------:R0:W-:Y:S01]  /*2750*/  STL [R1+0x124], R15 ;  /* 0x0001240f01007387 */ /* 0x0001e20000100800 */
[--C-:B------:R-:W-:Y:S01]  /*2760*/  @!P6 IMAD.IADD R18, R18, 0x1, -R3.reuse ;  /* 0x000000011212e824 */ /* 0x100fe200078e0a03 */
[C---:B------:R-:W-:Y:S01]  /*2770*/  ISETP.GT.U32.AND P6, PT, R3.reuse, R10, PT ;  /* 0x0000000a0300720c */ /* 0x040fe20003fc4070 */
[--C-:B------:R-:W-:Y:S01]  /*2780*/  @!P1 IMAD.IADD R16, R16, 0x1, -R3.reuse ;  /* 0x0000000110109824 */ /* 0x100fe200078e0a03 */
[----:B------:R-:W-:Y:S01]  /*2790*/  ISETP.GT.U32.AND P0, PT, R3, R4, PT ;  /* 0x000000040300720c */ /* 0x000fe20003f04070 */
[C---:B------:R-:W-:Y:S01]  /*27a0*/  VIADD R5, R135.reuse, 0x22 ;  /* 0x0000002287057836 */ /* 0x040fe20000000000 */
[----:B------:R3:W-:Y:S01]  /*27b0*/  STL [R1+0x120], R12 ;  /* 0x0001200c01007387 */ /* 0x0007e20000100800 */
[----:B------:R-:W-:Y:S01]  /*27c0*/  VIADD R14, R135, 0x23 ;  /* 0x00000023870e7836 */ /* 0x000fe20000000000 */
[----:B------:R-:W-:Y:S01]  /*27d0*/  ISETP.GE.AND P1, PT, R21, RZ, PT ;  /* 0x000000ff1500720c */ /* 0x000fe20003f26270 */
[----:B------:R-:W-:Y:S01]  /*27e0*/  IMAD.MOV.U32 R20, RZ, RZ, R18 ;  /* 0x000000ffff147224 */ /* 0x000fe200078e0012 */
[----:B------:R-:W-:Y:S01]  /*27f0*/  IABS R13, R5 ;  /* 0x00000005000d7213 */ /* 0x000fe20000000000 */
[----:B------:R-:W-:Y:S01]  /*2800*/  @!P4 IMAD.IADD R9, R9, 0x1, -R3 ;  /* 0x000000010909c824 */ /* 0x000fe200078e0a03 */
[----:B0-----:R-:W-:Y:S01]  /*2810*/  IABS R15, R14 ;  /* 0x0000000e000f7213 */ /* 0x001fe20000000000 */
[----:B------:R-:W-:Y:S01]  /*2820*/  VIADD R19, R135, 0x24 ;  /* 0x0000002487137836 */ /* 0x000fe20000000000 */
[----:B------:R-:W-:Y:S01]  /*2830*/  ISETP.GE.AND P4, PT, R5, RZ, PT ;  /* 0x000000ff0500720c */ /* 0x000fe20003f86270 */
[----:B------:R-:W-:-:S03]  /*2840*/  IMAD.HI.U32 R5, R8, R13, RZ ;  /* 0x0000000d08057227 */ /* 0x000fc600078e00ff */
[----:B------:R-:W-:Y:S01]  /*2850*/  IABS R17, R19 ;  /* 0x0000001300117213 */ /* 0x000fe20000000000 */
[----:B---3--:R-:W-:Y:S02]  /*2860*/  IMAD.MOV.U32 R12, RZ, RZ, R16 ;  /* 0x000000ffff0c7224 */ /* 0x008fe400078e0010 */
[--C-:B------:R-:W-:Y:S02]  /*2870*/  @!P6 IMAD.IADD R10, R10, 0x1, -R3.reuse ;  /* 0x000000010a0ae824 */ /* 0x100fe400078e0a03 */
[----:B------:R-:W-:Y:S01]  /*2880*/  @!P2 IMAD.MOV R12, RZ, RZ, -R12 ;  /* 0x000000ffff0ca224 */ /* 0x000fe200078e0a0c */
[----:B------:R-:W-:Y:S01]  /*2890*/  ISETP.GE.AND P2, PT, R25, RZ, PT ;  /* 0x000000ff1900720c */ /* 0x000fe20003f46270 */
[----:B------:R-:W-:Y:S01]  /*28a0*/  @!P0 IMAD.IADD R4, R4, 0x1, -R3 ;  /* 0x0000000104048824 */ /* 0x000fe200078e0a03 */
[----:B------:R-:W-:Y:S01]  /*28b0*/  ISETP.GE.AND P0, PT, R14, RZ, PT ;  /* 0x000000ff0e00720c */ /* 0x000fe20003f06270 */
[----:B------:R-:W-:Y:S01]  /*28c0*/  IMAD.MOV R14, RZ, RZ, -R5 ;  /* 0x000000ffff0e7224 */ /* 0x000fe200078e0a05 */
[----:B------:R0:W-:Y:S01]  /*28d0*/  STL [R1+0x11c], R12 ;  /* 0x00011c0c01007387 */ /* 0x0001e20000100800 */
[----:B------:R-:W-:Y:S01]  /*28e0*/  ISETP.GT.U32.AND P6, PT, R3, R10, PT ;  /* 0x0000000a0300720c */ /* 0x000fe20003fc4070 */
[----:B------:R-:W-:-:S02]  /*28f0*/  IMAD.MOV.U32 R18, RZ, RZ, R4 ;  /* 0x000000ffff127224 */ /* 0x000fc400078e0004 */
[----:B------:R-:W-:Y:S01]  /*2900*/  @!P1 IMAD.MOV R20, RZ, RZ, -R20 ;  /* 0x000000ffff149224 */ /* 0x000fe200078e0a14 */
[----:B------:R-:W-:Y:S01]  /*2910*/  ISETP.GE.AND P1, PT, R19, RZ, PT ;  /* 0x000000ff1300720c */ /* 0x000fe20003f26270 */
[----:B------:R-:W-:Y:S01]  /*2920*/  @!P3 IMAD.MOV R18, RZ, RZ, -R18 ;  /* 0x000000ffff12b224 */ /* 0x000fe200078e0a12 */
[----:B------:R-:W-:Y:S01]  /*2930*/  STL [R1+0x2160], R9 ;  /* 0x0021600901007387 */ /* 0x000fe20000100800 */
[----:B------:R-:W-:Y:S02]  /*2940*/  IMAD.MOV.U32 R5, RZ, RZ, R17 ;  /* 0x000000ffff057224 */ /* 0x000fe400078e0011 */
[----:B0-----:R-:W-:Y:S01]  /*2950*/  IMAD.HI.U32 R12, R8, R15, RZ ;  /* 0x0000000f080c7227 */ /* 0x001fe200078e00ff */
[----:B------:R0:W-:Y:S03]  /*2960*/  STL [R1+0x118], R20 ;  /* 0x0001181401007387 */ /* 0x0001e60000100800 */
[----:B------:R-:W-:Y:S01]  /*2970*/  IMAD.MOV R16, RZ, RZ, -R12 ;  /* 0x000000ffff107224 */ /* 0x000fe200078e0a0c */
[----:B------:R3:W-:Y:S01]  /*2980*/  STL [R1+0x114], R18 ;  /* 0x0001141201007387 */ /* 0x0007e20000100800 */
[----:B------:R-:W-:-:S02]  /*2990*/  IMAD R12, R3, R14, R13 ;  /* 0x0000000e030c7224 */ /* 0x000fc400078e020d */
[C---:B------:R-:W-:Y:S02]  /*29a0*/  IMAD R14, R3.reuse, R16, R15 ;  /* 0x00000010030e7224 */ /* 0x040fe400078e020f */
[----:B------:R-:W-:Y:S01]  /*29b0*/  @!P6 IMAD.IADD R10, R10, 0x1, -R3 ;  /* 0x000000010a0ae824 */ /* 0x000fe200078e0a03 */
[----:B------:R-:W-:Y:S01]  /*29c0*/  ISETP.GT.U32.AND P3, PT, R3, R12, PT ;  /* 0x0000000c0300720c */ /* 0x000fe20003f64070 */
[----:B------:R-:W-:Y:S01]  /*29d0*/  VIADD R19, R135, 0x25 ;  /* 0x0000002587137836 */ /* 0x000fe20000000000 */
[----:B------:R-:W-:Y:S01]  /*29e0*/  ISETP.GT.U32.AND P6, PT, R3, R14, PT ;  /* 0x0000000e0300720c */ /* 0x000fe20003fc4070 */
[----:B------:R-:W-:-:S03]  /*29f0*/  IMAD.HI.U32 R4, R8, R5, RZ ;  /* 0x0000000508047227 */ /* 0x000fc600078e00ff */
[----:B------:R-:W-:Y:S01]  /*2a00*/  IABS R13, R19 ;  /* 0x00000013000d7213 */ /* 0x000fe20000000000 */
[----:B0-----:R-:W-:Y:S02]  /*2a10*/  VIADD R20, R135, 0x28 ;  /* 0x0000002887147836 */ /* 0x001fe40000000000 */
[----:B------:R-:W-:Y:S02]  /*2a20*/  IMAD.MOV R4, RZ, RZ, -R4 ;  /* 0x000000ffff047224 */ /* 0x000fe400078e0a04 */
[----:B---3--:R-:W-:Y:S01]  /*2a30*/  IMAD.MOV.U32 R18, RZ, RZ, R10 ;  /* 0x000000ffff127224 */ /* 0x008fe200078e000a */
[----:B------:R-:W-:Y:S01]  /*2a40*/  IABS R15, R20 ;  /* 0x00000014000f7213 */ /* 0x000fe20000000000 */
[----:B------:R-:W-:Y:S02]  /*2a50*/  @!P3 IMAD.IADD R12, R12, 0x1, -R3 ;  /* 0x000000010c0cb824 */ /* 0x000fe400078e0a03 */
[C---:B------:R-:W-:Y:S02]  /*2a60*/  IMAD R4, R3.reuse, R4, R5 ;  /* 0x0000000403047224 */ /* 0x040fe400078e0205 */
[----:B------:R-:W-:Y:S01]  /*2a70*/  IMAD.HI.U32 R5, R8, R13, RZ ;  /* 0x0000000d08057227 */ /* 0x000fe200078e00ff */
[----:B------:R-:W-:-:S03]  /*2a80*/  ISETP.GT.U32.AND P3, PT, R3, R12, PT ;  /* 0x0000000c0300720c */ /* 0x000fc60003f64070 */
[----:B------:R-:W-:Y:S02]  /*2a90*/  @!P6 IMAD.IADD R14, R14, 0x1, -R3 ;  /* 0x000000010e0ee824 */ /* 0x000fe400078e0a03 */
[----:B------:R-:W-:Y:S01]  /*2aa0*/  @!P2 IMAD.MOV R18, RZ, RZ, -R18 ;  /* 0x000000ffff12a224 */ /* 0x000fe200078e0a12 */
[C---:B------:R-:W-:Y:S01]  /*2ab0*/  ISETP.GT.U32.AND P2, PT, R3.reuse, R4, PT ;  /* 0x000000040300720c */ /* 0x040fe20003f44070 */
[----:B------:R-:W-:Y:S01]  /*2ac0*/  IMAD.HI.U32 R10, R8, R15, RZ ;  /* 0x0000000f080a7227 */ /* 0x000fe200078e00ff */
[----:B------:R-:W-:Y:S02]  /*2ad0*/  ISETP.GT.U32.AND P6, PT, R3, R14, PT ;  /* 0x0000000e0300720c */ /* 0x000fe40003fc4070 */
[----:B------:R0:W-:Y:S01]  /*2ae0*/  STL [R1+0x110], R18 ;  /* 0x0001101201007387 */ /* 0x0001e20000100800 */
[----:B------:R-:W-:Y:S02]  /*2af0*/  IMAD.MOV R16, RZ, RZ, -R5 ;  /* 0x000000ffff107224 */ /* 0x000fe400078e0a05 */
[----:B------:R-:W-:-:S02]  /*2b00*/  VIADD R21, R135, 0x29 ;  /* 0x0000002987157836 */ /* 0x000fc40000000000 */
[--C-:B------:R-:W-:Y:S02]  /*2b10*/  @!P3 IMAD.IADD R12, R12, 0x1, -R3.reuse ;  /* 0x000000010c0cb824 */ /* 0x100fe400078e0a03 */
[----:B------:R-:W-:Y:S01]  /*2b20*/  VIADD R22, R135, 0x2a ;  /* 0x0000002a87167836 */ /* 0x000fe20000000000 */
[----:B------:R-:W-:Y:S01]  /*2b30*/  IABS R17, R21 ;  /* 0x0000001500117213 */ /* 0x000fe20000000000 */
[----:B------:R-:W-:Y:S02]  /*2b40*/  @!P2 IMAD.IADD R4, R4, 0x1, -R3 ;  /* 0x000000010404a824 */ /* 0x000fe400078e0a03 */
[----:B0-----:R-:W-:Y:S02]  /*2b50*/  IMAD.MOV R18, RZ, RZ, -R10 ;  /* 0x000000ffff127224 */ /* 0x001fe400078e0a0a */
[C---:B------:R-:W-:Y:S01]  /*2b60*/  IMAD R10, R3.reuse, R16, R13 ;  /* 0x00000010030a7224 */ /* 0x040fe200078e020d */
[C---:B------:R-:W-:Y:S01]  /*2b70*/  ISETP.GT.U32.AND P2, PT, R3.reuse, R4, PT ;  /* 0x000000040300720c */ /* 0x040fe20003f44070 */
[C---:B------:R-:W-:Y:S01]  /*2b80*/  IMAD R16, R3.reuse, R18, R15 ;  /* 0x0000001203107224 */ /* 0x040fe200078e020f */
[----:B------:R-:W-:Y:S01]  /*2b90*/  IABS R13, R22 ;  /* 0x00000016000d7213 */ /* 0x000fe20000000000 */
[----:B------:R-:W-:Y:S01]  /*2ba0*/  IMAD.HI.U32 R5, R8, R17, RZ ;  /* 0x0000001108057227 */ /* 0x000fe200078e00ff */
[----:B------:R-:W-:-:S03]  /*2bb0*/  ISETP.GT.U32.AND P3, PT, R3, R10, PT ;  /* 0x0000000a0300720c */ /* 0x000fc60003f64070 */
[----:B------:R-:W-:Y:S01]  /*2bc0*/  @!P6 IMAD.IADD R14, R14, 0x1, -R3 ;  /* 0x000000010e0ee824 */ /* 0x000fe200078e0a03 */
[C---:B------:R-:W-:Y:S01]  /*2bd0*/  ISETP.GT.U32.AND P6, PT, R3.reuse, R16, PT ;  /* 0x000000100300720c */ /* 0x040fe20003fc4070 */
[----:B------:R-:W-:Y:S02]  /*2be0*/  IMAD.MOV R18, RZ, RZ, -R5 ;  /* 0x000000ffff127224 */ /* 0x000fe400078e0a05 */
[----:B------:R-:W-:Y:S02]  /*2bf0*/  IMAD.MOV.U32 R26, RZ, RZ, R12 ;  /* 0x000000ffff1a7224 */ /* 0x000fe400078e000c */
[----:B------:R-:W-:Y:S02]  /*2c00*/  IMAD R18, R3, R18, R17 ;  /* 0x0000001203127224 */ /* 0x000fe400078e0211 */
[----:B------:R-:W-:Y:S02]  /*2c10*/  VIADD R24, R135, 0x2b ;  /* 0x0000002b87187836 */ /* 0x000fe40000000000 */
[----:B------:R-:W-:-:S02]  /*2c20*/  @!P3 IMAD.IADD R10, R10, 0x1, -R3 ;  /* 0x000000010a0ab824 */ /* 0x000fc400078e0a03 */
[----:B------:R-:W-:Y:S01]  /*2c30*/  @!P4 IMAD.MOV R26, RZ, RZ, -R26 ;  /* 0x000000ffff1ac224 */ /* 0x000fe200078e0a1a */
[C---:B------:R-:W-:Y:S01]  /*2c40*/  ISETP.GT.U32.AND P4, PT, R3.reuse, R18, PT ;  /* 0x000000120300720c */ /* 0x040fe20003f84070 */
[----:B------:R-:W-:Y:S01]  /*2c50*/  IMAD.HI.U32 R5, R8, R13, RZ ;  /* 0x0000000d08057227 */ /* 0x000fe200078e00ff */
[----:B------:R-:W-:Y:S02]  /*2c60*/  IABS R15, R24 ;  /* 0x00000018000f7213 */ /* 0x000fe40000000000 */
[C---:B------:R-:W-:Y:S01]  /*2c70*/  ISETP.GT.U32.AND P3, PT, R3.reuse, R10, PT ;  /* 0x0000000a0300720c */ /* 0x040fe20003f64070 */
[----:B------:R-:W-:Y:S01]  /*2c80*/  @!P6 IMAD.IADD R16, R16, 0x1, -R3 ;  /* 0x000000011010e824 */ /* 0x000fe200078e0a03 */
[----:B------:R0:W-:Y:S01]  /*2c90*/  STL [R1+0x10c], R26 ;  /* 0x00010c1a01007387 */ /* 0x0001e20000100800 */
[----:B------:R-:W-:Y:S02]  /*2ca0*/  IMAD.MOV.U32 R25, RZ, RZ, R14 ;  /* 0x000000ffff197224 */ /* 0x000fe400078e000e */
[----:B------:R-:W-:Y:S01]  /*2cb0*/  IMAD.HI.U32 R12, R8, R15, RZ ;  /* 0x0000000f080c7227 */ /* 0x000fe200078e00ff */
[----:B------:R-:W-:-:S03]  /*2cc0*/  ISETP.GT.U32.AND P6, PT, R3, R16, PT ;  /* 0x000000100300720c */ /* 0x000fc60003fc4070 */
[----:B------:R-:W-:Y:S02]  /*2cd0*/  IMAD.MOV R14, RZ, RZ, -R5 ;  /* 0x000000ffff0e7224 */ /* 0x000fe400078e0a05 */
[----:B------:R-:W-:Y:S01]  /*2ce0*/  @!P2 IMAD.IADD R4, R4, 0x1, -R3 ;  /* 0x000000010404a824 */ /* 0x000fe200078e0a03 */
[----:B------:R-:W-:Y:S01]  /*2cf0*/  ISETP.GE.AND P2, PT, R20, RZ, PT ;  /* 0x000000ff1400720c */ /* 0x000fe20003f46270 */
[----:B------:R-:W-:Y:S02]  /*2d00*/  IMAD.MOV R20, RZ, RZ, -R12 ;  /* 0x000000ffff147224 */ /* 0x000fe400078e0a0c */
[----:B------:R-:W-:Y:S02]  /*2d10*/  IMAD R12, R3, R14, R13 ;  /* 0x0000000e030c7224 */ /* 0x000fe400078e020d */
[----:B------:R-:W-:Y:S02]  /*2d20*/  @!P4 IMAD.IADD R18, R18, 0x1, -R3 ;  /* 0x000000011212c824 */ /* 0x000fe400078e0a03 */
[----:B------:R-:W-:Y:S01]  /*2d30*/  @!P0 IMAD.MOV R25, RZ, RZ, -R25 ;  /* 0x000000ffff198224 */ /* 0x000fe200078e0a19 */
[----:B------:R-:W-:Y:S01]  /*2d40*/  ISETP.GE.AND P0, PT, R19, RZ, PT ;  /* 0x000000ff1300720c */ /* 0x000fe20003f06270 */
[----:B------:R-:W-:Y:S01]  /*2d50*/  @!P3 IMAD.IADD R10, R10, 0x1, -R3 ;  /* 0x000000010a0ab824 */ /* 0x000fe200078e0a03 */
[----:B------:R-:W-:Y:S01]  /*2d60*/  ISETP.GT.U32.AND P3, PT, R3, R12, PT ;  /* 0x0000000c0300720c */ /* 0x000fe20003f64070 */
[----:B------:R-:W-:Y:S01]  /*2d70*/  VIADD R17, R135, 0x2c ;  /* 0x0000002c87117836 */ /* 0x000fe20000000000 */
[C---:B------:R-:W-:Y:S01]  /*2d80*/  ISETP.GT.U32.AND P4, PT, R3.reuse, R18, PT ;  /* 0x000000120300720c */ /* 0x040fe20003f84070 */
[----:B------:R-:W-:Y:S01]  /*2d90*/  IMAD R14, R3, R20, R15 ;  /* 0x00000014030e7224 */ /* 0x000fe200078e020f */
[----:B------:R3:W-:Y:S01]  /*2da0*/  STL [R1+0x108], R25 ;  /* 0x0001081901007387 */ /* 0x0007e20000100800 */
[----:B0-----:R-:W-:Y:S01]  /*2db0*/  IMAD.MOV.U32 R26, RZ, RZ, R4 ;  /* 0x000000ffff1a7224 */ /* 0x001fe200078e0004 */
[----:B------:R-:W-:Y:S01]  /*2dc0*/  IABS R5, R17 ;  /* 0x0000001100057213 */ /* 0x000fe20000000000 */
[----:B------:R-:W-:Y:S01]  /*2dd0*/  @!P6 IMAD.IADD R16, R16, 0x1, -R3 ;  /* 0x000000011010e824 */ /* 0x000fe200078e0a03 */
[----:B------:R-:W-:Y:S01]  /*2de0*/  ISETP.GE.AND P6, PT, R21, RZ, PT ;  /* 0x000000ff1500720c */ /* 0x000fe20003fc6270 */
[----:B------:R-:W-:Y:S01]  /*2df0*/  @!P1 IMAD.MOV R26, RZ, RZ, -R26 ;  /* 0x000000ffff1a9224 */ /* 0x000fe200078e0a1a */
[----:B------:R-:W-:Y:S01]  /*2e00*/  ISETP.GT.U32.AND P1, PT, R3, R14, PT ;  /* 0x0000000e0300720c */ /* 0x000fe20003f24070 */
[----:B------:R-:W-:-:S03]  /*2e10*/  IMAD.HI.U32 R4, R8, R5, RZ ;  /* 0x0000000508047227 */ /* 0x000fc600078e00ff */
[----:B------:R-:W-:Y:S01]  /*2e20*/  STL [R1+0x104], R26 ;  /* 0x0001041a01007387 */ /* 0x000fe20000100800 */
[----:B---3--:R-:W-:Y:S02]  /*2e30*/  IMAD.MOV.U32 R25, RZ, RZ, R10 ;  /* 0x000000ffff197224 */ /* 0x008fe400078e000a */
[----:B------:R-:W-:Y:S02]  /*2e40*/  IMAD.MOV.U32 R10, RZ, RZ, R16 ;  /* 0x000000ffff0a7224 */ /* 0x000fe400078e0010 */
[----:B------:R-:W-:Y:S01]  /*2e50*/  @!P0 IMAD.MOV R25, RZ, RZ, -R25 ;  /* 0x000000ffff198224 */ /* 0x000fe200078e0a19 */
[----:B------:R-:W-:Y:S01]  /*2e60*/  ISETP.GE.AND P0, PT, R22, RZ, PT ;  /* 0x000000ff1600720c */ /* 0x000fe20003f06270 */
[--C-:B------:R-:W-:Y:S01]  /*2e70*/  @!P3 IMAD.IADD R12, R12, 0x1, -R3.reuse ;  /* 0x000000010c0cb824 */ /* 0x100fe200078e0a03 */
[----:B------:R-:W-:Y:S01]  /*2e80*/  ISETP.GE.AND P3, PT, R17, RZ, PT ;  /* 0x000000ff1100720c */ /* 0x000fe20003f66270 */
[----:B------:R-:W-:Y:S01]  /*2e90*/  @!P2 IMAD.MOV R10, RZ, RZ, -R10 ;  /* 0x000000ffff0aa224 */ /* 0x000fe200078e0a0a */
[----:B------:R-:W-:Y:S01]  /*2ea0*/  STL [R1+0x100], R25 ;  /* 0x0001001901007387 */ /* 0x000fe20000100800 */
[----:B------:R-:W-:Y:S01]  /*2eb0*/  IMAD.MOV R4, RZ, RZ, -R4 ;  /* 0x000000ffff047224 */ /* 0x000fe200078e0a04 */
[C---:B------:R-:W-:Y:S01]  /*2ec0*/  ISETP.GT.U32.AND P2, PT, R3.reuse, R12, PT ;  /* 0x0000000c0300720c */ /* 0x040fe20003f44070 */
[----:B------:R-:W-:Y:S01]  /*2ed0*/  @!P4 IMAD.IADD R18, R18, 0x1, -R3 ;  /* 0x000000011212c824 */ /* 0x000fe200078e0a03 */
[----:B------:R0:W-:Y:S01]  /*2ee0*/  STL [R1+0xfc], R10 ;  /* 0x0000fc0a01007387 */ /* 0x0001e20000100800 */
[----:B------:R-:W-:Y:S01]  /*2ef0*/  IMAD R4, R3, R4, R5 ;  /* 0x0000000403047224 */ /* 0x000fe200078e0205 */
[----:B------:R-:W-:Y:S01]  /*2f00*/  ISETP.GE.AND P4, PT, R24, RZ, PT ;  /* 0x000000ff1800720c */ /* 0x000fe20003f86270 */
[----:B------:R-:W-:-:S02]  /*2f10*/  @!P1 IMAD.IADD R14, R14, 0x1, -R3 ;  /* 0x000000010e0e9824 */ /* 0x000fc400078e0a03 */
[C---:B------:R-:W-:Y:S02]  /*2f20*/  VIADD R5, R135.reuse, 0x30 ;  /* 0x0000003087057836 */ /* 0x040fe40000000000 */
[----:B------:R-:W-:Y:S01]  /*2f30*/  VIADD R13, R135, 0x31 ;  /* 0x00000031870d7836 */ /* 0x000fe20000000000 */
[----:B------:R-:W-:Y:S01]  /*2f40*/  ISETP.GT.U32.AND P1, PT, R3, R14, PT ;  /* 0x0000000e0300720c */ /* 0x000fe20003f24070 */
[----:B------:R-:W-:Y:S01]  /*2f50*/  VIADD R24, R135, 0x33 ;  /* 0x0000003387187836 */ /* 0x000fe20000000000 */
[----:B------:R-:W-:Y:S01]  /*2f60*/  IABS R15, R5 ;  /* 0x00000005000f7213 */ /* 0x000fe20000000000 */
[----:B0-----:R-:W-:Y:S01]  /*2f70*/  IMAD.MOV.U32 R10, RZ, RZ, R18 ;  /* 0x000000ffff0a7224 */ /* 0x001fe200078e0012 */
[----:B------:R-:W-:Y:S01]  /*2f80*/  IABS R17, R13 ;  /* 0x0000000d00117213 */ /* 0x000fe20000000000 */
[----:B------:R-:W-:Y:S01]  /*2f90*/  @!P2 IMAD.IADD R12, R12, 0x1, -R3 ;  /* 0x000000010c0ca824 */ /* 0x000fe200078e0a03 */
[----:B------:R-:W-:Y:S01]  /*2fa0*/  ISETP.GE.AND P2, PT, R5, RZ, PT ;  /* 0x000000ff0500720c */ /* 0x000fe20003f46270 */
[----:B------:R-:W-:Y:S01]  /*2fb0*/  @!P6 IMAD.MOV R10, RZ, RZ, -R10 ;  /* 0x000000ffff0ae224 */ /* 0x000fe200078e0a0a */
[----:B------:R-:W-:Y:S01]  /*2fc0*/  ISETP.GT.U32.AND P6, PT, R3, R4, PT ;  /* 0x000000040300720c */ /* 0x000fe20003fc4070 */
[----:B------:R-:W-:-:S03]  /*2fd0*/  IMAD.HI.U32 R5, R8, R15, RZ ;  /* 0x0000000f08057227 */ /* 0x000fc600078e00ff */
[----:B------:R0:W-:Y:S01]  /*2fe0*/  STL [R1+0xf8], R10 ;  /* 0x0000f80a01007387 */ /* 0x0001e20000100800 */
[----:B------:R-:W-:Y:S01]  /*2ff0*/  @!P1 IMAD.IADD R14, R14, 0x1, -R3 ;  /* 0x000000010e0e9824 */ /* 0x000fe200078e0a03 */
[----:B------:R-:W-:Y:S01]  /*3000*/  ISETP.GE.AND P1, PT, R13, RZ, PT ;  /* 0x000000ff0d00720c */ /* 0x000fe20003f26270 */
[----:B------:R-:W-:Y:S02]  /*3010*/  IMAD.MOV R16, RZ, RZ, -R5 ;  /* 0x000000ffff107224 */ /* 0x000fe400078e0a05 */
[----:B------:R-:W-:Y:S02]  /*3020*/  IMAD.MOV.U32 R20, RZ, RZ, R12 ;  /* 0x000000ffff147224 */ /* 0x000fe400078e000c */
[----:B------:R-:W-:Y:S02]  /*3030*/  IMAD.MOV.U32 R5, RZ, RZ, R14 ;  /* 0x000000ffff057224 */ /* 0x000fe400078e000e */
[----:B------:R-:W-:Y:S02]  /*3040*/  @!P6 IMAD.IADD R4, R4, 0x1, -R3 ;  /* 0x000000010404e824 */ /* 0x000fe400078e0a03 */
[----:B0-----:R-:W-:-:S04]  /*3050*/  IMAD.HI.U32 R10, R8, R17, RZ ;  /* 0x00000011080a7227 */ /* 0x001fc800078e00ff */
[----:B------:R-:W-:Y:S02]  /*3060*/  IMAD.MOV R12, RZ, RZ, -R10 ;  /* 0x000000ffff0c7224 */ /* 0x000fe400078e0a0a */
[----:B------:R-:W-:Y:S01]  /*3070*/  @!P0 IMAD.MOV R20, RZ, RZ, -R20 ;  /* 0x000000ffff148224 */ /* 0x000fe200078e0a14 */
[C---:B------:R-:W-:Y:S01]  /*3080*/  ISETP.GT.U32.AND P0, PT, R3.reuse, R4, PT ;  /* 0x000000040300720c */ /* 0x040fe20003f04070 */
[C---:B------:R-:W-:Y:S01]  /*3090*/  IMAD R10, R3.reuse, R16, R15 ;  /* 0x00000010030a7224 */ /* 0x040fe200078e020f */
[----:B------:R-:W-:Y:S01]  /*30a0*/  IABS R15, R24 ;  /* 0x00000018000f7213 */ /* 0x000fe20000000000 */
[----:B------:R-:W-:Y:S01]  /*30b0*/  @!P4 IMAD.MOV R5, RZ, RZ, -R5 ;  /* 0x000000ffff05c224 */ /* 0x000fe200078e0a05 */
[----:B------:R-:W-:Y:S01]  /*30c0*/  STL [R1+0xf4], R20 ;  /* 0x0000f41401007387 */ /* 0x000fe20000100800 */
[C---:B------:R-:W-:Y:S01]  /*30d0*/  IMAD R12, R3.reuse, R12, R17 ;  /* 0x0000000c030c7224 */ /* 0x040fe200078e0211 */
[----:B------:R-:W-:Y:S01]  /*30e0*/  ISETP.GT.U32.AND P4, PT, R3, R10, PT ;  /* 0x0000000a0300720c */ /* 0x000fe20003f84070 */
[C---:B------:R-:W-:Y:S01]  /*30f0*/  VIADD R19, R135.reuse, 0x32 ;  /* 0x0000003287137836 */ /* 0x040fe20000000000 */
[----:B------:R0:W-:Y:S01]  /*3100*/  STL [R1+0xf0], R5 ;  /* 0x0000f00501007387 */ /* 0x0001e20000100800 */
[----:B------:R-:W-:-:S02]  /*3110*/  VIADD R25, R135, 0x34 ;  /* 0x0000003487197836 */ /* 0x000fc40000000000 */
[----:B------:R-:W-:Y:S01]  /*3120*/  VIADD R27, R135, 0x39 ;  /* 0x00000039871b7836 */ /* 0x000fe20000000000 */
[----:B------:R-:W-:Y:S01]  /*3130*/  IABS R18, R19 ;  /* 0x0000001300127213 */ /* 0x000fe20000000000 */
[--C-:B------:R-:W-:Y:S01]  /*3140*/  @!P0 IMAD.IADD R4, R4, 0x1, -R3.reuse ;  /* 0x0000000104048824 */ /* 0x100fe200078e0a03 */
[----:B------:R-:W-:Y:S01]  /*3150*/  ISETP.GT.U32.AND P0, PT, R3, R12, PT ;  /* 0x0000000c0300720c */ /* 0x000fe20003f04070 */
[----:B------:R-:W-:Y:S01]  /*3160*/  VIADD R26, R135, 0x38 ;  /* 0x00000038871a7836 */ /* 0x000fe20000000000 */
[----:B------:R-:W-:Y:S01]  /*3170*/  IABS R17, R25 ;  /* 0x0000001900117213 */ /* 0x000fe20000000000 */
[----:B------:R-:W-:Y:S01]  /*3180*/  IMAD.HI.U32 R13, R8, R18, RZ ;  /* 0x00000012080d7227 */ /* 0x000fe200078e00ff */
[----:B------:R-:W-:Y:S02]  /*3190*/  IABS R165, R27 ;  /* 0x0000001b00a57213 */ /* 0x000fe40000000000 */
[----:B------:R-:W-:Y:S01]  /*31a0*/  ISETP.GE.AND P6, PT, R19, RZ, PT ;  /* 0x000000ff1300720c */ /* 0x000fe20003fc6270 */
[----:B------:R-:W-:Y:S01]  /*31b0*/  @!P4 IMAD.IADD R10, R10, 0x1, -R3 ;  /* 0x000000010a0ac824 */ /* 0x000fe200078e0a03 */
[----:B------:R-:W-:Y:S01]  /*31c0*/  IABS R19, R26 ;  /* 0x0000001a00137213 */ /* 0x000fe20000000000 */
[----:B0-----:R-:W-:-:S02]  /*31d0*/  IMAD.MOV.U32 R5, RZ, RZ, R4 ;  /* 0x000000ffff057224 */ /* 0x001fc400078e0004 */
[----:B------:R-:W-:Y:S01]  /*31e0*/  IMAD.HI.U32 R4, R8, R15, RZ ;  /* 0x0000000f08047227 */ /* 0x000fe200078e00ff */
[----:B------:R-:W-:-:S03]  /*31f0*/  ISETP.GT.U32.AND P4, PT, R3, R10, PT ;  /* 0x0000000a0300720c */ /* 0x000fc60003f84070 */
[----:B------:R-:W-:Y:S02]  /*3200*/  @!P3 IMAD.MOV R5, RZ, RZ, -R5 ;  /* 0x000000ffff05b224 */ /* 0x000fe400078e0a05 */
[----:B------:R-:W-:Y:S02]  /*3210*/  @!P0 IMAD.IADD R12, R12, 0x1, -R3 ;  /* 0x000000010c0c8824 */ /* 0x000fe400078e0a03 */
[----:B------:R-:W-:Y:S01]  /*3220*/  IMAD.MOV R4, RZ, RZ, -R4 ;  /* 0x000000ffff047224 */ /* 0x000fe200078e0a04 */
[----:B------:R0:W-:Y:S01]  /*3230*/  STL [R1+0xec], R5 ;  /* 0x0000ec0501007387 */ /* 0x0001e20000100800 */
[----:B------:R-:W-:Y:S01]  /*3240*/  IMAD.MOV R13, RZ, RZ, -R13 ;  /* 0x000000ffff0d7224 */ /* 0x000fe200078e0a0d */
[C---:B------:R-:W-:Y:S01]  /*3250*/  ISETP.GT.U32.AND P0, PT, R3.reuse, R12, PT ;  /* 0x0000000c0300720c */ /* 0x040fe20003f04070 */
[C---:B------:R-:W-:Y:S02]  /*3260*/  IMAD R4, R3.reuse, R4, R15 ;  /* 0x0000000403047224 */ /* 0x040fe400078e020f */
[----:B------:R-:W-:-:S02]  /*3270*/  IMAD R16, R3, R13, R18 ;  /* 0x0000000d03107224 */ /* 0x000fc400078e0212 */
[----:B------:R-:W-:Y:S01]  /*3280*/  @!P4 IMAD.IADD R10, R10, 0x1, -R3 ;  /* 0x000000010a0ac824 */ /* 0x000fe200078e0a03 */
[C---:B------:R-:W-:Y:S01]  /*3290*/  ISETP.GT.U32.AND P4, PT, R3.reuse, R4, PT ;  /* 0x000000040300720c */ /* 0x040fe20003f84070 */
[----:B------:R-:W-:Y:S01]  /*32a0*/  IMAD.HI.U32 R14, R8, R165, RZ ;  /* 0x000000a5080e7227 */ /* 0x000fe200078e00ff */
[----:B------:R-:W-:-:S03]  /*32b0*/  ISETP.GT.U32.AND P3, PT, R3, R16, PT ;  /* 0x000000100300720c */ /* 0x000fc60003f64070 */
[----:B0-----:R-:W-:-:S04]  /*32c0*/  IMAD.HI.U32 R5, R8, R17, RZ ;  /* 0x0000001108057227 */ /* 0x001fc800078e00ff */
[----:B------:R-:W-:Y:S02]  /*32d0*/  IMAD.MOV R18, RZ, RZ, -R5 ;  /* 0x000000ffff127224 */ /* 0x000fe400078e0a05 */
[----:B------:R-:W-:Y:S02]  /*32e0*/  IMAD.MOV R22, RZ, RZ, -R14 ;  /* 0x000000ffff167224 */ /* 0x000fe400078e0a0e */
[C---:B------:R-:W-:Y:S02]  /*32f0*/  IMAD R14, R3.reuse, R18, R17 ;  /* 0x00000012030e7224 */ /* 0x040fe400078e0211 */
[C---:B------:R-:W-:Y:S02]  /*3300*/  IMAD R165, R3.reuse, R22, R165 ;  /* 0x0000001603a57224 */ /* 0x040fe400078e02a5 */
[--C-:B------:R-:W-:Y:S01]  /*3310*/  @!P0 IMAD.IADD R12, R12, 0x1, -R3.reuse ;  /* 0x000000010c0c8824 */ /* 0x100fe200078e0a03 */
[C---:B------:R-:W-:Y:S01]  /*3320*/  ISETP.GT.U32.AND P0, PT, R3.reuse, R14, PT ;  /* 0x0000000e0300720c */ /* 0x040fe20003f04070 */
[----:B------:R-:W-:Y:S01]  /*3330*/  @!P4 IMAD.IADD R4, R4, 0x1, -R3 ;  /* 0x000000010404c824 */ /* 0x000fe200078e0a03 */
[----:B------:R-:W-:Y:S01]  /*3340*/  ISETP.GT.U32.AND P4, PT, R3, R165, PT ;  /* 0x000000a50300720c */ /* 0x000fe20003f84070 */
[----:B------:R-:W-:-:S04]  /*3350*/  IMAD.HI.U32 R13, R8, R19, RZ ;  /* 0x00000013080d7227 */ /* 0x000fc800078e00ff */
[----:B------:R-:W-:Y:S02]  /*3360*/  @!P3 IMAD.IADD R16, R16, 0x1, -R3 ;  /* 0x000000011010b824 */ /* 0x000fe400078e0a03 */
[----:B------:R-:W-:Y:S02]  /*3370*/  IMAD.MOV R20, RZ, RZ, -R13 ;  /* 0x000000ffff147224 */ /* 0x000fe400078e0a0d */
[----:B------:R-:W-:Y:S01]  /*3380*/  VIADD R29, R135, 0x3b ;  /* 0x0000003b871d7836 */ /* 0x000fe20000000000 */
[C---:B------:R-:W-:Y:S01]  /*3390*/  ISETP.GT.U32.AND P3, PT, R3.reuse, R16, PT ;  /* 0x000000100300720c */ /* 0x040fe20003f64070 */
[----:B------:R-:W-:Y:S02]  /*33a0*/  IMAD R18, R3, R20, R19 ;  /* 0x0000001403127224 */ /* 0x000fe400078e0213 */
[--C-:B------:R-:W-:Y:S01]  /*33b0*/  @!P0 IMAD.IADD R14, R14, 0x1, -R3.reuse ;  /* 0x000000010e0e8824 */ /* 0x100fe200078e0a03 */
[----:B------:R-:W-:Y:S01]  /*33c0*/  IABS R19, R29 ;  /* 0x0000001d00137213 */ /* 0x000fe20000000000 */
[----:B------:R-:W-:Y:S01]  /*33d0*/  @!P4 IMAD.IADD R165, R165, 0x1, -R3 ;  /* 0x00000001a5a5c824 */ /* 0x000fe200078e0a03 */
[----:B------:R-:W-:Y:S01]  /*33e0*/  ISETP.GE.AND P0, PT, R24, RZ, PT ;  /* 0x000000ff1800720c */ /* 0x000fe20003f06270 */
[----:B------:R-:W-:Y:S01]  /*33f0*/  IMAD.MOV.U32 R96, RZ, RZ, R12 ;  /* 0x000000ffff607224 */ /* 0x000fe200078e000c */
[----:B------:R-:W-:Y:S01]  /*3400*/  ISETP.GT.U32.AND P4, PT, R3, R14, PT ;  /* 0x0000000e0300720c */ /* 0x000fe20003f84070 */
[----:B------:R-:W-:-:S04]  /*3410*/  IMAD.HI.U32 R13, R8, R19, RZ ;  /* 0x00000013080d7227 */ /* 0x000fc800078e00ff */
[----:B------:R-:W-:Y:S02]  /*3420*/  IMAD.MOV R22, RZ, RZ, -R13 ;  /* 0x000000ffff167224 */ /* 0x000fe400078e0a0d */
[----:B------:R-:W-:Y:S01]  /*3430*/  @!P3 IMAD.IADD R16, R16, 0x1, -R3 ;  /* 0x000000011010b824 */ /* 0x000fe200078e0a03 */
[C---:B------:R-:W-:Y:S01]  /*3440*/  ISETP.GT.U32.AND P3, PT, R3.reuse, R18, PT ;  /* 0x000000120300720c */ /* 0x040fe20003f64070 */
[----:B------:R-:W-:Y:S02]  /*3450*/  IMAD R12, R3, R22, R19 ;  /* 0x00000016030c7224 */ /* 0x000fe400078e0213 */
[----:B------:R-:W-:Y:S02]  /*3460*/  VIADD R28, R135, 0x3a ;  /* 0x0000003a871c7836 */ /* 0x000fe40000000000 */
[----:B------:R-:W-:Y:S01]  /*3470*/  @!P4 IMAD.IADD R14, R14, 0x1, -R3 ;  /* 0x000000010e0ec824 */ /* 0x000fe200078e0a03 */
[----:B------:R-:W-:Y:S01]  /*3480*/  ISETP.GT.U32.AND P4, PT, R3, R12, PT ;  /* 0x0000000c0300720c */ /* 0x000fe20003f84070 */
[----:B------:R-:W-:Y:S01]  /*3490*/  VIADD R30, R135, 0x3c ;  /* 0x0000003c871e7836 */ /* 0x000fe20000000000 */
[----:B------:R-:W-:Y:S01]  /*34a0*/  IABS R17, R28 ;  /* 0x0000001c00117213 */ /* 0x000fe20000000000 */
[----:B------:R-:W-:-:S02]  /*34b0*/  @!P1 IMAD.MOV R96, RZ, RZ, -R96 ;  /* 0x000000ffff609224 */ /* 0x000fc400078e0a60 */
[----:B------:R-:W-:Y:S01]  /*34c0*/  IMAD.MOV.U32 R97, RZ, RZ, R10 ;  /* 0x000000ffff617224 */ /* 0x000fe200078e000a */
[----:B------:R-:W-:Y:S01]  /*34d0*/  IABS R21, R30 ;  /* 0x0000001e00157213 */ /* 0x000fe20000000000 */
[----:B------:R-:W-:Y:S01]  /*34e0*/  @!P3 IMAD.IADD R18, R18, 0x1, -R3 ;  /* 0x000000011212b824 */ /* 0x000fe200078e0a03 */
[----:B------:R-:W-:Y:S01]  /*34f0*/  ISETP.GT.U32.AND P3, PT, R3, R4, PT ;  /* 0x000000040300720c */ /* 0x000fe20003f64070 */
[----:B------:R-:W-:-:S03]  /*3500*/  IMAD.HI.U32 R5, R8, R17, RZ ;  /* 0x0000001108057227 */ /* 0x000fc600078e00ff */
[C---:B------:R-:W-:Y:S01]  /*3510*/  ISETP.GT.U32.AND P1, PT, R3.reuse, R18, PT ;  /* 0x000000120300720c */ /* 0x040fe20003f24070 */
[----:B------:R-:W-:Y:S02]  /*3520*/  @!P4 IMAD.IADD R12, R12, 0x1, -R3 ;  /* 0x000000010c0cc824 */ /* 0x000fe400078e0a03 */
[----:B------:R-:W-:Y:S02]  /*3530*/  IMAD.MOV R20, RZ, RZ, -R5 ;  /* 0x000000ffff147224 */ /* 0x000fe400078e0a05 */
[----:B------:R-:W-:Y:S01]  /*3540*/  @!P2 IMAD.MOV R97, RZ, RZ, -R97 ;  /* 0x000000ffff61a224 */ /* 0x000fe200078e0a61 */
[C---:B------:R-:W-:Y:S01]  /*3550*/  ISETP.GT.U32.AND P2, PT, R3.reuse, R165, PT ;  /* 0x000000a50300720c */ /* 0x040fe20003f44070 */
[----:B------:R-:W-:Y:S01]  /*3560*/  IMAD.MOV.U32 R5, RZ, RZ, R16 ;  /* 0x000000ffff057224 */ /* 0x000fe200078e0010 */
[----:B------:R-:W-:Y:S01]  /*3570*/  ISETP.GT.U32.AND P4, PT, R3, R12, PT ;  /* 0x0000000c0300720c */ /* 0x000fe20003f84070 */
[----:B------:R-:W-:Y:S01]  /*3580*/  IMAD.HI.U32 R15, R8, R21, RZ ;  /* 0x00000015080f7227 */ /* 0x000fe200078e00ff */
[----:B------:R-:W-:Y:S03]  /*3590*/  STL [R1+0xe8], R97 ;  /* 0x0000e86101007387 */ /* 0x000fe60000100800 */
[----:B------:R-:W-:Y:S01]  /*35a0*/  @!P6 IMAD.MOV R5, RZ, RZ, -R5 ;  /* 0x000000ffff05e224 */ /* 0x000fe200078e0a05 */
[----:B------:R0:W-:Y:S01]  /*35b0*/  STL [R1+0xe4], R96 ;  /* 0x0000e46001007387 */ /* 0x0001e20000100800 */
[----:B------:R-:W-:-:S02]  /*35c0*/  IMAD.MOV R16, RZ, RZ, -R15 ;  /* 0x000000ffff107224 */ /* 0x000fc400078e0a0f */
[--C-:B------:R-:W-:Y:S01]  /*35d0*/  @!P3 IMAD.IADD R4, R4, 0x1, -R3.reuse ;  /* 0x000000010404b824 */ /* 0x100fe200078e0a03 */
[----:B------:R-:W-:Y:S01]  /*35e0*/  ISETP.GE.AND P3, PT, R25, RZ, PT ;  /* 0x000000ff1900720c */ /* 0x000fe20003f66270 */
[--C-:B------:R-:W-:Y:S01]  /*35f0*/  @!P1 IMAD.IADD R18, R18, 0x1, -R3.reuse ;  /* 0x0000000112129824 */ /* 0x100fe200078e0a03 */
[----:B------:R3:W-:Y:S01]  /*3600*/  STL [R1+0xe0], R5 ;  /* 0x0000e00501007387 */ /* 0x0007e20000100800 */
[----:B------:R-:W-:Y:S01]  /*3610*/  ISETP.GE.AND P1, PT, R26, RZ, PT ;  /* 0x000000ff1a00720c */ /* 0x000fe20003f26270 */
[----:B------:R-:W4:Y:S01]  /*3620*/  LDC R15, c[0x0][0x3a4] ;  /* 0x0000e900ff0f7b82 */ /* 0x000f220000000800 */
[--C-:B------:R-:W-:Y:S02]  /*3630*/  @!P2 IMAD.IADD R165, R165, 0x1, -R3.reuse ;  /* 0x00000001a5a5a824 */ /* 0x100fe400078e0a03 */
[----:B0-----:R-:W-:Y:S02]  /*3640*/  IMAD.MOV.U32 R96, RZ, RZ, R4 ;  /* 0x000000ffff607224 */ /* 0x001fe400078e0004 */
[----:B------:R-:W-:Y:S01]  /*3650*/  @!P4 IMAD.IADD R12, R12, 0x1, -R3 ;  /* 0x000000010c0cc824 */ /* 0x000fe200078e0a03 */
[----:B------:R-:W-:Y:S01]  /*3660*/  ISETP.NE.U32.AND P4, PT, R162, RZ, PT ;  /* 0x000000ffa200720c */ /* 0x000fe20003f85070 */
[C---:B------:R-:W-:Y:S01]  /*3670*/  IMAD R10, R3.reuse, R20, R17 ;  /* 0x00000014030a7224 */ /* 0x040fe200078e0211 */
[----:B------:R-:W0:Y:S01]  /*3680*/  LDC.64 R162, c[0x0][0x3a8] ;  /* 0x0000ea00ffa27b82 */ /* 0x000e220000000a00 */
[----:B---3--:R-:W-:-:S02]  /*3690*/  IMAD R5, R3, R16, R21 ;  /* 0x0000001003057224 */ /* 0x008fc400078e0215 */
[----:B------:R-:W-:Y:S01]  /*36a0*/  IMAD.MOV.U32 R13, RZ, RZ, R14 ;  /* 0x000000ffff0d7224 */ /* 0x000fe200078e000e */
[C---:B------:R-:W-:Y:S01]  /*36b0*/  ISETP.GT.U32.AND P6, PT, R3.reuse, R10, PT ;  /* 0x0000000a0300720c */ /* 0x040fe20003fc4070 */
[----:B------:R-:W-:Y:S01]  /*36c0*/  @!P0 IMAD.MOV R96, RZ, RZ, -R96 ;  /* 0x000000ffff608224 */ /* 0x000fe200078e0a60 */
[----:B------:R-:W-:Y:S01]  /*36d0*/  ISETP.GT.U32.AND P2, PT, R3, R5, PT ;  /* 0x000000050300720c */ /* 0x000fe20003f44070 */
[----:B------:R-:W-:Y:S01]  /*36e0*/  IMAD.MOV.U32 R4, RZ, RZ, R18 ;  /* 0x000000ffff047224 */ /* 0x000fe200078e0012 */
[----:B------:R-:W-:Y:S01]  /*36f0*/  IABS R14, R135 ;  /* 0x00000087000e7213 */ /* 0x000fe20000000000 */
[----:B------:R-:W-:Y:S01]  /*3700*/  @!P3 IMAD.MOV R13, RZ, RZ, -R13 ;  /* 0x000000ffff0db224 */ /* 0x000fe200078e0a0d */
[----:B------:R3:W-:Y:S01]  /*3710*/  STL [R1+0xdc], R96 ;  /* 0x0000dc6001007387 */ /* 0x0007e20000100800 */
[----:B------:R-:W-:Y:S01]  /*3720*/  @!P1 IMAD.MOV R4, RZ, RZ, -R4 ;  /* 0x000000ffff049224 */ /* 0x000fe200078e0a04 */
[----:B------:R-:W-:Y:S01]  /*3730*/  ISETP.GE.AND P3, PT, R27, RZ, PT ;  /* 0x000000ff1b00720c */ /* 0x000fe20003f66270 */
[----:B--2---:R-:W-:Y:S01]  /*3740*/  VOTEU.ALL UP0, P4 ;  /* 0x0000000000ff7886 */ /* 0x004fe20002000000 */
[----:B------:R2:W-:Y:S01]  /*3750*/  STL [R1+0xd8], R13 ;  /* 0x0000d80d01007387 */ /* 0x0005e20000100800 */
[----:B------:R-:W-:Y:S01]  /*3760*/  VOTEU.ALL UP1, P4 ;  /* 0x0000000000ff7886 */ /* 0x000fe20002020000 */
[----:B----4-:R-:W-:Y:S01]  /*3770*/  IMAD R7, R7, R15, RZ ;  /* 0x0000000f07077224 */ /* 0x010fe200078e02ff */
[----:B------:R-:W-:Y:S01]  /*3780*/  ISETP.GE.AND P1, PT, R28, RZ, PT ;  /* 0x000000ff1c00720c */ /* 0x000fe20003f26270 */
[----:B------:R4:W-:Y:S01]  /*3790*/  STL [R1+0xd4], R4 ;  /* 0x0000d40401007387 */ /* 0x0009e20000100800 */
[----:B------:R-:W-:Y:S01]  /*37a0*/  @!P2 IMAD.IADD R5, R5, 0x1, -R3 ;  /* 0x000000010505a824 */ /* 0x000fe200078e0a03 */
[----:B------:R-:W-:-:S04]  /*37b0*/  @!UP0 UIADD3 UR10, UPT, UPT, -UR9, 0x100000, URZ ;  /* 0x00100000090a8890 */ /* 0x000fc8000fffe1ff */
[----:B------:R-:W-:Y:S02]  /*37c0*/  @!UP0 USHF.L.U32 UR11, UR10, 0xb, URZ ;  /* 0x0000000b0a0b8899 */ /* 0x000fe400080006ff */
[----:B------:R-:W-:Y:S01]  /*37d0*/  @!UP0 USHF.L.U32 UR10, UR10, 0x1, URZ ;  /* 0x000000010a0a8899 */ /* 0x000fe200080006ff */
[----:B---3--:R-:W-:Y:S01]  /*37e0*/  IMAD.U32 R96, RZ, RZ, UR76 ;  /* 0x0000004cff607e24 */ /* 0x008fe2000f8e00ff */
[----:B------:R-:W-:Y:S01]  /*37f0*/  STL.64 [R1+0x22e8], R8 ;  /* 0x0022e80801007387 */ /* 0x000fe20000100a00 */
[----:B------:R-:W-:Y:S01]  /*3800*/  @!P6 IMAD.IADD R10, R10, 0x1, -R3 ;  /* 0x000000010a0ae824 */ /* 0x000fe200078e0a03 */
[C---:B------:R-:W-:Y:S01]  /*3810*/  ISETP.GT.U32.AND P2, PT, R3.reuse, R5, PT ;  /* 0x000000050300720c */ /* 0x040fe20003f44070 */
[----:B------:R-:W-:Y:S01]  /*3820*/  VIADD R164, R96, 0x50000 ;  /* 0x0005000060a47836 */ /* 0x000fe20000000000 */
[----:B------:R3:W-:Y:S01]  /*3830*/  STL.64 [R1+0x22f8], R8 ;  /* 0x0022f80801007387 */ /* 0x0007e20000100a00 */
[----:B--2---:R-:W-:Y:S01]  /*3840*/  IMAD R13, R6, R15, RZ ;  /* 0x0000000f060d7224 */ /* 0x004fe200078e02ff */
[----:B----4-:R-:W2:Y:S01]  /*3850*/  LDC R4, c[0x0][0x3a0] ;  /* 0x0000e800ff047b82 */ /* 0x010ea20000000800 */
[----:B------:R-:W-:Y:S01]  /*3860*/  ISETP.GT.U32.AND P0, PT, R3, R10, PT ;  /* 0x0000000a0300720c */ /* 0x000fe20003f04070 */
[----:B------:R-:W-:Y:S01]  /*3870*/  IMAD.HI.U32 R6, R8, R14, RZ ;  /* 0x0000000e08067227 */ /* 0x000fe200078e00ff */
[----:B------:R-:W-:-:S05]  /*3880*/  R2UR UR4, R164 ;  /* 0x00000000a40472ca */ /* 0x000fca00000e0000 */
[----:B------:R-:W-:Y:S01]  /*3890*/  BAR.SYNC.DEFER_BLOCKING 0x0 ;  /* 0x0000000000007b1d */ /* 0x000fe20000010000 */
[----:B------:R-:W-:Y:S01]  /*38a0*/  @!P3 IMAD.MOV R165, RZ, RZ, -R165 ;  /* 0x000000ffffa5b224 */ /* 0x000fe200078e0aa5 */
[----:B------:R-:W-:Y:S01]  /*38b0*/  LEA R160, P3, R13, R158, 0x1 ;  /* 0x0000009e0da07211 */ /* 0x000fe200078608ff */
[----:B------:R-:W-:Y:S01]  /*38c0*/  IMAD.MOV R6, RZ, RZ, -R6 ;  /* 0x000000ffff067224 */ /* 0x000fe200078e0a06 */
[----:B------:R-:W-:Y:S01]  /*38d0*/  PRMT R68, RZ, 0x7610, R68 ;  /* 0x00007610ff447816 */ /* 0x000fe20000000044 */
[--C-:B------:R-:W-:Y:S01]  /*38e0*/  @!P2 IMAD.IADD R5, R5, 0x1, -R3.reuse ;  /* 0x000000010505a824 */ /* 0x100fe200078e0a03 */
[----:B------:R-:W-:Y:S01]  /*38f0*/  LEA.HI.X.SX32 R161, R13, R159, 0x1, P3 ;  /* 0x0000009f0da17211 */ /* 0x000fe200018f0eff */
[----:B------:R-:W-:Y:S01]  /*3900*/  IMAD R6, R3, R6, R14 ;  /* 0x0000000603067224 */ /* 0x000fe200078e020e */
[----:B------:R-:W-:Y:S01]  /*3910*/  LEA R158, P3, R7, R158, 0x1 ;  /* 0x0000009e079e7211 */ /* 0x000fe200078608ff */
[----:B------:R-:W-:Y:S01]  /*3920*/  STL [R1+0x24f8], R8 ;  /* 0x0024f80801007387 */ /* 0x000fe20000100800 */
[----:B------:R-:W-:Y:S01]  /*3930*/  @!P0 IMAD.IADD R10, R10, 0x1, -R3 ;  /* 0x000000010a0a8824 */ /* 0x000fe200078e0a03 */
[----:B------:R-:W-:-:S02]  /*3940*/  ISETP.GE.AND P0, PT, R29, RZ, PT ;  /* 0x000000ff1d00720c */ /* 0x000fc40003f06270 */
[----:B------:R-:W-:Y:S01]  /*3950*/  STL [R1+0x22b0], R5 ;  /* 0x0022b00501007387 */ /* 0x000fe20000100800 */
[----:B------:R-:W-:Y:S01]  /*3960*/  LEA.HI.X.SX32 R159, R7, R159, 0x1, P3 ;  /* 0x0000009f079f7211 */ /* 0x000fe200018f0eff */
[----:B------:R-:W-:Y:S01]  /*3970*/  @!P1 IMAD.MOV R10, RZ, RZ, -R10 ;  /* 0x000000ffff0a9224 */ /* 0x000fe200078e0a0a */
[----:B------:R-:W-:Y:S01]  /*3980*/  PRMT R69, RZ, 0x7610, R69 ;  /* 0x00007610ff457816 */ /* 0x000fe20000000045 */
[----:B------:R-:W-:Y:S01]  /*3990*/  STL [R1+0x24fc], R5 ;  /* 0x0024fc0501007387 */ /* 0x000fe20000100800 */
[----:B------:R-:W-:Y:S01]  /*39a0*/  PRMT R157, RZ, 0x7610, R157 ;  /* 0x00007610ff9d7816 */ /* 0x000fe2000000009d */
[C---:B--2---:R-:W-:Y:S01]  /*39b0*/  VIADD R7, R4.reuse, 0xffffffff ;  /* 0xffffffff04077836 */ /* 0x044fe20000000000 */
[----:B---3--:R-:W-:Y:S01]  /*39c0*/  PRMT R9, RZ, 0x7610, R9 ;  /* 0x00007610ff097816 */ /* 0x008fe20000000009 */
[----:B------:R-:W-:Y:S01]  /*39d0*/  STL [R1+0x2500], R3 ;  /* 0x0025000301007387 */ /* 0x000fe20000100800 */
[----:B------:R-:W-:-:S03]  /*39e0*/  VIADD R13, R4, 0xfffffff7 ;  /* 0xfffffff7040d7836 */ /* 0x000fc60000000000 */
[----:B------:R-:W2:Y:S02]  /*39f0*/  FENCE.VIEW.ASYNC.S ;  /* 0x00000000000073c6 */ /* 0x000ea40000000000 */
[----:B--2---:R-:W2:Y:S01]  /*3a00*/  @!UP1 SYNCS.EXCH.64 URZ, [UR4], UR10 ;  /* 0x0000000a04ff95b2 */ /* 0x004ea20008000100 */
[----:B------:R-:W-:Y:S01]  /*3a10*/  ISETP.GE.U32.AND P1, PT, R7, 0x7fffff00, PT ;  /* 0x7fffff000700780c */ /* 0x000fe20003f26070 */
[----:B--2---:R-:W-:Y:S01]  /*3a20*/  BAR.SYNC.DEFER_BLOCKING 0x0 ;  /* 0x0000000000007b1d */ /* 0x004fe20000010000 */
[C---:B------:R-:W-:Y:S01]  /*3a30*/  VIADD R14, R4.reuse, 0xffffffef ;  /* 0xffffffef040e7836 */ /* 0x040fe20000000000 */
[----:B------:R-:W-:Y:S01]  /*3a40*/  ISETP.GE.U32.AND P3, PT, R13, 0x7ffffef8, PT ;  /* 0x7ffffef80d00780c */ /* 0x000fe20003f66070 */
[----:B------:R-:W-:Y:S01]  /*3a50*/  VIADD R7, R4, 0xffffffe7 ;  /* 0xffffffe704077836 */ /* 0x000fe20000000000 */
[----:B------:R-:W-:Y:S02]  /*3a60*/  PRMT R145, RZ, 0x7610, R145 ;  /* 0x00007610ff917816 */ /* 0x000fe40000000091 */
[----:B------:R-:W-:Y:S01]  /*3a70*/  PRMT R134, RZ, 0x7610, R134 ;  /* 0x00007610ff867816 */ /* 0x000fe20000000086 */
[----:B------:R-:W-:Y:S01]  /*3a80*/  STL [R1+0x22ac], R6 ;  /* 0x0022ac0601007387 */ /* 0x000fe20000100800 */
[----:B------:R-:W-:-:S02]  /*3a90*/  PRMT R146, RZ, 0x7610, R146 ;  /* 0x00007610ff927816 */ /* 0x000fc40000000092 */
[----:B------:R-:W-:Y:S01]  /*3aa0*/  PRMT R102, RZ, 0x7610, R102 ;  /* 0x00007610ff667816 */ /* 0x000fe20000000066 */
[----:B------:R-:W-:Y:S01]  /*3ab0*/  STL [R1+0x2504], R6 ;  /* 0x0025040601007387 */ /* 0x000fe20000100800 */
[----:B------:R-:W-:Y:S02]  /*3ac0*/  PRMT R103, RZ, 0x7610, R103 ;  /* 0x00007610ff677816 */ /* 0x000fe40000000067 */
[----:B------:R-:W-:Y:S01]  /*3ad0*/  PRMT R92, RZ, 0x7610, R92 ;  /* 0x00007610ff5c7816 */ /* 0x000fe2000000005c */
[----:B0-----:R-:W-:Y:S01]  /*3ae0*/  STL [R1+0x22a4], R163 ;  /* 0x0022a4a301007387 */ /* 0x001fe20000100800 */
[----:B------:R-:W-:Y:S02]  /*3af0*/  PRMT R93, RZ, 0x7610, R93 ;  /* 0x00007610ff5d7816 */ /* 0x000fe4000000005d */
[----:B------:R-:W-:Y:S01]  /*3b00*/  PRMT R98, RZ, 0x7610, R98 ;  /* 0x00007610ff627816 */ /* 0x000fe20000000062 */
[----:B------:R0:W-:Y:S01]  /*3b10*/  STL [R1+0x1380], R96 ;  /* 0x0013806001007387 */ /* 0x0001e20000100800 */
[----:B------:R-:W-:-:S02]  /*3b20*/  PRMT R99, RZ, 0x7610, R99 ;  /* 0x00007610ff637816 */ /* 0x000fc40000000063 */
[----:B------:R-:W-:Y:S01]  /*3b30*/  PRMT R88, RZ, 0x7610, R88 ;  /* 0x00007610ff587816 */ /* 0x000fe20000000058 */
[----:B------:R-:W-:Y:S01]  /*3b40*/  STL [R1+0x2508], R163 ;  /* 0x002508a301007387 */ /* 0x000fe20000100800 */
[----:B------:R-:W-:Y:S02]  /*3b50*/  PRMT R89, RZ, 0x7610, R89 ;  /* 0x00007610ff597816 */ /* 0x000fe40000000059 */
[----:B------:R-:W-:Y:S01]  /*3b60*/  PRMT R94, RZ, 0x7610, R94 ;  /* 0x00007610ff5e7816 */ /* 0x000fe2000000005e */
[----:B------:R-:W-:Y:S01]  /*3b70*/  STL [R1+0x2298], R165 ;  /* 0x002298a501007387 */ /* 0x000fe20000100800 */
[----:B------:R-:W-:Y:S01]  /*3b80*/  PRMT R95, RZ, 0x7610, R95 ;  /* 0x00007610ff5f7816 */ /* 0x000fe2000000005f */
[----:B0-----:R-:W-:Y:S01]  /*3b90*/  IMAD.MOV.U32 R96, RZ, RZ, R12 ;  /* 0x000000ffff607224 */ /* 0x001fe200078e000c */
[----:B------:R-:W-:Y:S01]  /*3ba0*/  PRMT R86, RZ, 0x7610, R86 ;  /* 0x00007610ff567816 */ /* 0x000fe20000000056 */
[----:B------:R-:W-:Y:S01]  /*3bb0*/  STL [R1+0x2028], R164 ;  /* 0x002028a401007387 */ /* 0x000fe20000100800 */
[----:B------:R-:W-:Y:S01]  /*3bc0*/  PRMT R87, RZ, 0x7610, R87 ;  /* 0x00007610ff577816 */ /* 0x000fe20000000057 */
[----:B------:R-:W-:Y:S01]  /*3bd0*/  @!P0 IMAD.MOV R96, RZ, RZ, -R96 ;  /* 0x000000ffff608224 */ /* 0x000fe200078e0a60 */
[----:B------:R-:W-:Y:S01]  /*3be0*/  ISETP.GE.U32.AND P0, PT, R14, 0x7ffffef0, PT ;  /* 0x7ffffef00e00780c */ /* 0x000fe20003f06070 */
[----:B------:R-:W-:Y:S01]  /*3bf0*/  STL [R1+0x229c], R164 ;  /* 0x00229ca401007387 */ /* 0x000fe20000100800 */
[----:B------:R-:W-:-:S02]  /*3c00*/  PRMT R90, RZ, 0x7610, R90 ;  /* 0x00007610ff5a7816 */ /* 0x000fc4000000005a */
[----:B------:R-:W-:Y:S01]  /*3c10*/  PRMT R91, RZ, 0x7610, R91 ;  /* 0x00007610ff5b7816 */ /* 0x000fe2000000005b */
[----:B------:R-:W-:Y:S01]  /*3c20*/  STL.64 [R1+0x23c0], R164 ;  /* 0x0023c0a401007387 */ /* 0x000fe20000100a00 */
[----:B------:R-:W-:Y:S02]  /*3c30*/  PRMT R78, RZ, 0x7610, R78 ;  /* 0x00007610ff4e7816 */ /* 0x000fe4000000004e */
[----:B------:R-:W-:Y:S01]  /*3c40*/  PRMT R79, RZ, 0x7610, R79 ;  /* 0x00007610ff4f7816 */ /* 0x000fe2000000004f */
[----:B------:R-:W-:Y:S01]  /*3c50*/  STL [R1+0x23d8], R164 ;  /* 0x0023d8a401007387 */ /* 0x000fe20000100800 */
[----:B------:R-:W-:Y:S02]  /*3c60*/  PRMT R82, RZ, 0x7610, R82 ;  /* 0x00007610ff527816 */ /* 0x000fe40000000052 */
[----:B------:R-:W-:Y:S01]  /*3c70*/  PRMT R83, RZ, 0x7610, R83 ;  /* 0x00007610ff537816 */ /* 0x000fe20000000053 */
[----:B------:R-:W-:Y:S01]  /*3c80*/  STL.64 [R1+0x23f8], R164 ;  /* 0x0023f8a401007387 */ /* 0x000fe20000100a00 */
[----:B------:R-:W-:-:S02]  /*3c90*/  PRMT R84, RZ, 0x7610, R84 ;  /* 0x00007610ff547816 */ /* 0x000fc40000000054 */
[----:B------:R-:W-:Y:S01]  /*3ca0*/  PRMT R85, RZ, 0x7610, R85 ;  /* 0x00007610ff557816 */ /* 0x000fe20000000055 */
[----:B------:R-:W-:Y:S01]  /*3cb0*/  STL.64 [R1+0x2428], R164 ;  /* 0x002428a401007387 */ /* 0x000fe20000100a00 */
[----:B------:R-:W-:Y:S02]  /*3cc0*/  PRMT R74, RZ, 0x7610, R74 ;  /* 0x00007610ff4a7816 */ /* 0x000fe4000000004a */
[----:B------:R-:W-:Y:S01]  /*3cd0*/  PRMT R75, RZ, 0x7610, R75 ;  /* 0x00007610ff4b7816 */ /* 0x000fe2000000004b */
[----:B------:R-:W-:Y:S01]  /*3ce0*/  STL.64 [R1+0x2448], R164 ;  /* 0x002448a401007387 */ /* 0x000fe20000100a00 */
        /* <DEDUP_REMOVED lines=11> */
[----:B------:R0:W-:Y:S01]  /*3da0*/  STL [R1+0xd0], R10 ;  /* 0x0000d00a01007387 */ /* 0x0001e20000100800 */
[----:B------:R-:W-:-:S02]  /*3db0*/  PRMT R152, RZ, 0x7610, R152 ;  /* 0x00007610ff987816 */ /* 0x000fc40000000098 */
[----:B------:R-:W-:Y:S01]  /*3dc0*/  PRMT R151, RZ, 0x7610, R151 ;  /* 0x00007610ff977816 */ /* 0x000fe20000000097 */
[----:B-1----:R-:W2:Y:S01]  /*3dd0*/  @!P1 LDG.E.U16 R65, desc[UR6][R160.64] ;  /* 0x00000006a0419981 */ /* 0x002ea2000c1e1500 */
[----:B------:R-:W-:Y:S02]  /*3de0*/  PRMT R150, RZ, 0x7610, R150 ;  /* 0x00007610ff967816 */ /* 0x000fe40000000096 */
[----:B------:R-:W-:Y:S01]  /*3df0*/  PRMT R149, RZ, 0x7610, R149 ;  /* 0x00007610ff957816 */ /* 0x000fe20000000095 */
[----:B------:R-:W3:Y:S01]  /*3e00*/  @!P1 LDG.E.U16 R67, desc[UR6][R158.64] ;  /* 0x000000069e439981 */ /* 0x000ee2000c1e1500 */
[----:B------:R-:W-:Y:S01]  /*3e10*/  ISETP.GE.U32.AND P1, PT, R7, 0x7ffffee8, PT ;  /* 0x7ffffee80700780c */ /* 0x000fe20003f26070 */
[----:B0-----:R-:W-:Y:S01]  /*3e20*/  IMAD.U32 R10, RZ, RZ, UR8 ;  /* 0x00000008ff0a7e24 */ /* 0x001fe2000f8e00ff */
[----:B------:R-:W-:Y:S01]  /*3e30*/  PRMT R140, RZ, 0x7610, R140 ;  /* 0x00007610ff8c7816 */ /* 0x000fe2000000008c */
[C---:B------:R-:W-:Y:S01]  /*3e40*/  IMAD.SHL.U32 R7, R162.reuse, 0x8, RZ ;  /* 0x00000008a2077824 */ /* 0x040fe200078e00ff */
[----:B------:R-:W-:Y:S01]  /*3e50*/  PRMT R139, RZ, 0x7610, R139 ;  /* 0x00007610ff8b7816 */ /* 0x000fe2000000008b */
[----:B------:R-:W-:Y:S01]  /*3e60*/  IMAD.SHL.U32 R13, R162, 0x10, RZ ;  /* 0x00000010a20d7824 */ /* 0x000fe200078e00ff */
[----:B------:R0:W-:Y:S01]  /*3e70*/  STL [R1+0x2024], R10 ;  /* 0x0020240a01007387 */ /* 0x0001e20000100800 */
[----:B------:R-:W-:Y:S01]  /*3e80*/  IMAD.WIDE R106, R7, 0x2, R160 ;  /* 0x00000002076a7825 */ /* 0x000fe200078e02a0 */
[----:B------:R-:W-:-:S02]  /*3e90*/  PRMT R14, RZ, 0x7610, R14 ;  /* 0x00007610ff0e7816 */ /* 0x000fc4000000000e */
[----:B------:R1:W-:Y:S01]  /*3ea0*/  STL [R1+0xcc], R96 ;  /* 0x0000cc6001007387 */ /* 0x0003e20000100800 */
[----:B------:R-:W-:Y:S01]  /*3eb0*/  IMAD.WIDE R104, R7, 0x2, R158 ;  /* 0x0000000207687825 */ /* 0x000fe200078e029e */
[----:B------:R-:W-:Y:S02]  /*3ec0*/  PRMT R138, RZ, 0x7610, R138 ;  /* 0x00007610ff8a7816 */ /* 0x000fe4000000008a */
[----:B------:R4:W2:Y:S01]  /*3ed0*/  @!P3 LDG.E.U16 R68, desc[UR6][R106.64] ;  /* 0x000000066a44b981 */ /* 0x0008a2000c1e1500 */
[----:B------:R-:W-:Y:S01]  /*3ee0*/  PRMT R81, RZ, 0x7610, R81 ;  /* 0x00007610ff517816 */ /* 0x000fe20000000051 */
[----:B0-----:R-:W-:Y:S01]  /*3ef0*/  VIADD R10, R4, 0xffffffdf ;  /* 0xffffffdf040a7836 */ /* 0x001fe20000000000 */
[----:B------:R-:W-:Y:S01]  /*3f00*/  PRMT R77, RZ, 0x7610, R77 ;  /* 0x00007610ff4d7816 */ /* 0x000fe2000000004d */
[----:B------:R-:W-:Y:S01]  /*3f10*/  IMAD.WIDE R100, R13, 0x2, R160 ;  /* 0x000000020d647825 */ /* 0x000fe200078e02a0 */
[----:B------:R0:W2:Y:S01]  /*3f20*/  @!P3 LDG.E.U16 R69, desc[UR6][R104.64] ;  /* 0x000000066845b981 */ /* 0x0000a2000c1e1500 */
[----:B------:R-:W-:-:S02]  /*3f30*/  PRMT R76, RZ, 0x7610, R76 ;  /* 0x00007610ff4c7816 */ /* 0x000fc4000000004c */
[----:B-1----:R-:W-:Y:S01]  /*3f40*/  IMAD.WIDE R96, R13, 0x2, R158 ;  /* 0x000000020d607825 */ /* 0x002fe200078e029e */
[----:B------:R-:W-:Y:S01]  /*3f50*/  ISETP.GE.U32.AND P3, PT, R10, 0x7ffffee0, PT ;  /* 0x7ffffee00a00780c */ /* 0x000fe20003f66070 */
[----:B------:R1:W2:Y:S01]  /*3f60*/  @!P0 LDG.E.U16 R14, desc[UR6][R100.64] ;  /* 0x00000006640e8981 */ /* 0x0002a2000c1e1500 */
[----:B------:R-:W-:Y:S01]  /*3f70*/  PRMT R80, RZ, 0x7610, R80 ;  /* 0x00007610ff507816 */ /* 0x000fe20000000050 */
[----:B------:R-:W-:Y:S01]  /*3f80*/  VIADD R7, R4, 0xffffffd7 ;  /* 0xffffffd704077836 */ /* 0x000fe20000000000 */
[----:B------:R-:W-:Y:S01]  /*3f90*/  PRMT R73, RZ, 0x7610, R73 ;  /* 0x00007610ff497816 */ /* 0x000fe20000000049 */
[----:B------:R0:W2:Y:S01]  /*3fa0*/  @!P0 LDG.E.U16 R157, desc[UR6][R96.64] ;  /* 0x00000006609d8981 */ /* 0x0000a2000c1e1500 */
[C---:B------:R-:W-:Y:S01]  /*3fb0*/  IMAD.SHL.U32 R13, R162.reuse, 0x20, RZ ;  /* 0x00000020a20d7824 */ /* 0x040fe200078e00ff */
[----:B------:R-:W-:Y:S02]  /*3fc0*/  PRMT R22, RZ, 0x7610, R22 ;  /* 0x00007610ff167816 */ /* 0x000fe40000000016 */
[----:B------:R-:W-:Y:S01]  /*3fd0*/  ISETP.GE.U32.AND P0, PT, R7, 0x7ffffed8, PT ;  /* 0x7ffffed80700780c */ /* 0x000fe20003f06070 */
[----:B------:R4:W-:Y:S01]  /*3fe0*/  STL.64 [R1+0x1110], R106 ;  /* 0x0011106a01007387 */ /* 0x0009e20000100a00 */
[----:B------:R-:W-:Y:S01]  /*3ff0*/  IMAD R7, R162, 0x18, RZ ;  /* 0x00000018a2077824 */ /* 0x000fe200078e02ff */
[----:B------:R-:W-:-:S02]  /*4000*/  PRMT R19, RZ, 0x7610, R19 ;  /* 0x00007610ff137816 */ /* 0x000fc40000000013 */
[----:B------:R0:W-:Y:S01]  /*4010*/  STL.64 [R1+0x1108], R104 ;  /* 0x0011086801007387 */ /* 0x0001e20000100a00 */
[----:B------:R-:W-:Y:S02]  /*4020*/  PRMT R18, RZ, 0x7610, R18 ;  /* 0x00007610ff127816 */ /* 0x000fe40000000012 */
[----:B------:R-:W-:Y:S01]  /*4030*/  PRMT R0, RZ, 0x7610, R0 ;  /* 0x00007610ff007816 */ /* 0x000fe20000000000 */
[----:B------:R1:W-:Y:S01]  /*4040*/  STL.64 [R1+0x1090], R100 ;  /* 0x0010906401007387 */ /* 0x0003e20000100a00 */
[----:B------:R-:W-:Y:S02]  /*4050*/  PRMT R11, RZ, 0x7610, R11 ;  /* 0x00007610ff0b7816 */ /* 0x000fe4000000000b */
[----:B------:R-:W-:Y:S01]  /*4060*/  PRMT R144, RZ, 0x7610, R144 ;  /* 0x00007610ff907816 */ /* 0x000fe20000000090 */
[----:B------:R1:W-:Y:S01]  /*4070*/  STL.64 [R1+0x1088], R96 ;  /* 0x0010886001007387 */ /* 0x0003e20000100a00 */
[----:B----4-:R-:W-:Y:S01]  /*4080*/  IMAD.WIDE R106, R7, 0x2, R160 ;  /* 0x00000002076a7825 */ /* 0x010fe200078e02a0 */
[----:B------:R-:W-:-:S02]  /*4090*/  PRMT R143, RZ, 0x7610, R143 ;  /* 0x00007610ff8f7816 */ /* 0x000fc4000000008f */
[----:B------:R-:W-:Y:S01]  /*40a0*/  PRMT R142, RZ, 0x7610, R142 ;  /* 0x00007610ff8e7816 */ /* 0x000fe2000000008e */
[----:B0-----:R-:W-:Y:S01]  /*40b0*/  IMAD.WIDE R104, R7, 0x2, R158 ;  /* 0x0000000207687825 */ /* 0x001fe200078e029e */
[----:B------:R0:W4:Y:S01]  /*40c0*/  @!P1 LDG.E.U16 R146, desc[UR6][R106.64] ;  /* 0x000000066a929981 */ /* 0x000122000c1e1500 */
[----:B------:R-:W-:Y:S02]  /*40d0*/  PRMT R141, RZ, 0x7610, R141 ;  /* 0x00007610ff8d7816 */ /* 0x000fe4000000008d */
[C---:B-1----:R-:W-:Y:S01]  /*40e0*/  IMAD.WIDE R100, R13.reuse, 0x2, R160 ;  /* 0x000000020d647825 */ /* 0x042fe200078e02a0 */
[----:B------:R-:W-:Y:S02]  /*40f0*/  PRMT R64, RZ, 0x7610, R64 ;  /* 0x00007610ff407816 */ /* 0x000fe40000000040 */
[----:B------:R-:W-:Y:S01]  /*4100*/  PRMT R63, RZ, 0x7610, R63 ;  /* 0x00007610ff3f7816 */ /* 0x000fe2000000003f */
[----:B------:R-:W-:Y:S01]  /*4110*/  IMAD.WIDE R96, R13, 0x2, R158 ;  /* 0x000000020d607825 */ /* 0x000fe200078e029e */
[----:B------:R-:W2:Y:S01]  /*4120*/  @!P3 LDG.E.U16 R9, desc[UR6][R100.64] ;  /* 0x000000066409b981 */ /* 0x000ea2000c1e1500 */
[----:B------:R-:W-:-:S02]  /*4130*/  PRMT R62, RZ, 0x7610, R62 ;  /* 0x00007610ff3e7816 */ /* 0x000fc4000000003e */
[----:B------:R-:W-:Y:S01]  /*4140*/  VIADD R7, R4, 0xffffffc7 ;  /* 0xffffffc704077836 */ /* 0x000fe20000000000 */
[----:B------:R-:W2:Y:S01]  /*4150*/  @!P3 LDG.E.U16 R145, desc[UR6][R96.64] ;  /* 0x000000066091b981 */ /* 0x000ea2000c1e1500 */
[----:B------:R-:W-:Y:S02]  /*4160*/  PRMT R61, RZ, 0x7610, R61 ;  /* 0x00007610ff3d7816 */ /* 0x000fe4000000003d */
[----:B------:R-:W-:Y:S01]  /*4170*/  PRMT R60, RZ, 0x7610, R60 ;  /* 0x00007610ff3c7816 */ /* 0x000fe2000000003c */
[----:B------:R0:W-:Y:S01]  /*4180*/  STL.64 [R1+0x1010], R106 ;  /* 0x0010106a01007387 */ /* 0x0001e20000100a00 */
[----:B------:R-:W-:Y:S01]  /*4190*/  ISETP.GE.U32.AND P3, PT, R7, 0x7ffffec8, PT ;  /* 0x7ffffec80700780c */ /* 0x000fe20003f66070 */
[----:B------:R-:W-:Y:S01]  /*41a0*/  IMAD R7, R162, 0x28, RZ ;  /* 0x00000028a2077824 */ /* 0x000fe200078e02ff */
[----:B------:R-:W-:Y:S01]  /*41b0*/  PRMT R59, RZ, 0x7610, R59 ;  /* 0x00007610ff3b7816 */ /* 0x000fe2000000003b */
[----:B------:R1:W-:Y:S01]  /*41c0*/  STL.64 [R1+0x1008], R104 ;  /* 0x0010086801007387 */ /* 0x0003e20000100a00 */
[----:B------:R-:W-:Y:S01]  /*41d0*/  VIADD R10, R4, 0xffffffcf ;  /* 0xffffffcf040a7836 */ /* 0x000fe20000000000 */
[----:B------:R-:W-:-:S02]  /*41e0*/  PRMT R58, RZ, 0x7610, R58 ;  /* 0x00007610ff3a7816 */ /* 0x000fc4000000003a */
[----:B------:R1:W2:Y:S01]  /*41f0*/  @!P1 LDG.E.U16 R134, desc[UR6][R104.64] ;  /* 0x0000000668869981 */ /* 0x0002a2000c1e1500 */
[----:B------:R-:W-:Y:S02]  /*4200*/  PRMT R57, RZ, 0x7610, R57 ;  /* 0x00007610ff397816 */ /* 0x000fe40000000039 */
[----:B------:R-:W-:Y:S01]  /*4210*/  PRMT R56, RZ, 0x7610, R56 ;  /* 0x00007610ff387816 */ /* 0x000fe20000000038 */
[C---:B0-----:R-:W-:Y:S01]  /*4220*/  IMAD.WIDE R106, R7.reuse, 0x2, R160 ;  /* 0x00000002076a7825 */ /* 0x041fe200078e02a0 */
[----:B------:R-:W-:Y:S02]  /*4230*/  PRMT R55, RZ, 0x7610, R55 ;  /* 0x00007610ff377816 */ /* 0x000fe40000000037 */
[----:B------:R-:W-:Y:S02]  /*4240*/  PRMT R54, RZ, 0x7610, R54 ;  /* 0x00007610ff367816 */ /* 0x000fe40000000036 */
[----:B------:R-:W-:Y:S01]  /*4250*/  PRMT R53, RZ, 0x7610, R53 ;  /* 0x00007610ff357816 */ /* 0x000fe20000000035 */
[----:B-1----:R-:W-:Y:S01]  /*4260*/  IMAD.WIDE R104, R7, 0x2, R158 ;  /* 0x0000000207687825 */ /* 0x002fe200078e029e */
[----:B------:R-:W-:Y:S01]  /*4270*/  ISETP.GE.U32.AND P1, PT, R10, 0x7ffffed0, PT ;  /* 0x7ffffed00a00780c */ /* 0x000fe20003f26070 */
[----:B------:R-:W2:Y:S01]  /*4280*/  @!P0 LDG.E.U16 R103, desc[UR6][R106.64] ;  /* 0x000000066a678981 */ /* 0x000ea2000c1e1500 */
[----:B------:R-:W-:-:S02]  /*4290*/  PRMT R52, RZ, 0x7610, R52 ;  /* 0x00007610ff347816 */ /* 0x000fc40000000034 */
[----:B------:R-:W-:Y:S01]  /*42a0*/  PRMT R51, RZ, 0x7610, R51 ;  /* 0x00007610ff337816 */ /* 0x000fe20000000033 */
[----:B------:R-:W2:Y:S01]  /*42b0*/  @!P0 LDG.E.U16 R102, desc[UR6][R104.64] ;  /* 0x0000000668668981 */ /* 0x000ea2000c1e1500 */
[----:B------:R-:W-:Y:S01]  /*42c0*/  IMAD R13, R162, 0x30, RZ ;  /* 0x00000030a20d7824 */ /* 0x000fe200078e02ff */
[----:B------:R-:W-:Y:S02]  /*42d0*/  PRMT R50, RZ, 0x7610, R50 ;  /* 0x00007610ff327816 */ /* 0x000fe40000000032 */
[----:B------:R0:W-:Y:S01]  /*42e0*/  STL.64 [R1+0xf90], R100 ;  /* 0x000f906401007387 */ /* 0x0001e20000100a00 */
[----:B------:R-:W-:Y:S02]  /*42f0*/  PRMT R49, RZ, 0x7610, R49 ;  /* 0x00007610ff317816 */ /* 0x000fe40000000031 */
[----:B------:R-:W-:Y:S01]  /*4300*/  PRMT R48, RZ, 0x7610, R48 ;  /* 0x00007610ff307816 */ /* 0x000fe20000000030 */
[----:B------:R1:W-:Y:S01]  /*4310*/  STL.64 [R1+0xf88], R96 ;  /* 0x000f886001007387 */ /* 0x0003e20000100a00 */
[----:B------:R-:W-:-:S02]  /*4320*/  PRMT R47, RZ, 0x7610, R47 ;  /* 0x00007610ff2f7816 */ /* 0x000fc4000000002f */
[----:B------:R-:W-:Y:S02]  /*4330*/  PRMT R46, RZ, 0x7610, R46 ;  /* 0x00007610ff2e7816 */ /* 0x000fe4000000002e */
[----:B------:R-:W-:Y:S02]  /*4340*/  PRMT R45, RZ, 0x7610, R45 ;  /* 0x00007610ff2d7816 */ /* 0x000fe4000000002d */
[----:B------:R-:W-:Y:S01]  /*4350*/  PRMT R44, RZ, 0x7610, R44 ;  /* 0x00007610ff2c7816 */ /* 0x000fe2000000002c */
[C---:B0-----:R-:W-:Y:S01]  /*4360*/  IMAD.WIDE R100, R13.reuse, 0x2, R160 ;  /* 0x000000020d647825 */ /* 0x041fe200078e02a0 */
[----:B------:R-:W-:Y:S02]  /*4370*/  PRMT R43, RZ, 0x7610, R43 ;  /* 0x00007610ff2b7816 */ /* 0x000fe4000000002b */
[----:B------:R-:W-:Y:S01]  /*4380*/  PRMT R42, RZ, 0x7610, R42 ;  /* 0x00007610ff2a7816 */ /* 0x000fe2000000002a */
[----:B-1----:R-:W-:Y:S01]  /*4390*/  IMAD.WIDE R96, R13, 0x2, R158 ;  /* 0x000000020d607825 */ /* 0x002fe200078e029e */
[----:B------:R0:W3:Y:S01]  /*43a0*/  @!P1 LDG.E.U16 R93, desc[UR6][R100.64] ;  /* 0x00000006645d9981 */ /* 0x0000e2000c1e1500 */
[----:B------:R-:W-:-:S02]  /*43b0*/  PRMT R41, RZ, 0x7610, R41 ;  /* 0x00007610ff297816 */ /* 0x000fc40000000029 */
[----:B------:R-:W-:Y:S01]  /*43c0*/  PRMT R40, RZ, 0x7610, R40 ;  /* 0x00007610ff287816 */ /* 0x000fe20000000028 */
[----:B------:R1:W3:Y:S01]  /*43d0*/  @!P1 LDG.E.U16 R92, desc[UR6][R96.64] ;  /* 0x00000006605c9981 */ /* 0x0002e2000c1e1500 */
[----:B------:R-:W-:Y:S01]  /*43e0*/  VIADD R7, R4, 0xffffffb7 ;  /* 0xffffffb704077836 */ /* 0x000fe20000000000 */
[----:B------:R-:W-:Y:S02]  /*43f0*/  PRMT R39, RZ, 0x7610, R39 ;  /* 0x00007610ff277816 */ /* 0x000fe40000000027 */
[----:B------:R0:W-:Y:S01]  /*4400*/  STL.64 [R1+0xf10], R106 ;  /* 0x000f106a01007387 */ /* 0x0001e20000100a00 */
[----:B------:R-:W-:Y:S02]  /*4410*/  PRMT R38, RZ, 0x7610, R38 ;  /* 0x00007610ff267816 */ /* 0x000fe40000000026 */
[----:B------:R-:W-:Y:S01]  /*4420*/  ISETP.GE.U32.AND P1, PT, R7, 0x7ffffeb8, PT ;  /* 0x7ffffeb80700780c */ /* 0x000fe20003f26070 */
[----:B------:R1:W-:Y:S01]  /*4430*/  STL.64 [R1+0xf08], R104 ;  /* 0x000f086801007387 */ /* 0x0003e20000100a00 */
[----:B------:R-:W-:Y:S01]  /*4440*/  IMAD R7, R162, 0x38, RZ ;  /* 0x00000038a2077824 */ /* 0x000fe200078e02ff */
[----:B------:R-:W-:-:S02]  /*4450*/  PRMT R37, RZ, 0x7610, R37 ;  /* 0x00007610ff257816 */ /* 0x000fc40000000025 */
[----:B------:R-:W-:Y:S02]  /*4460*/  PRMT R36, RZ, 0x7610, R36 ;  /* 0x00007610ff247816 */ /* 0x000fe40000000024 */
[----:B------:R-:W-:Y:S01]  /*4470*/  PRMT R35, RZ, 0x7610, R35 ;  /* 0x00007610ff237816 */ /* 0x000fe20000000023 */
[----:B0-----:R-:W4:Y:S01]  /*4480*/  LDL.LU.64 R106, [R1+0x2648] ;  /* 0x00264800016a7983 */ /* 0x001f220000300a00 */
[----:B------:R-:W-:Y:S02]  /*4490*/  PRMT R34, RZ, 0x7610, R34 ;  /* 0x00007610ff227816 */ /* 0x000fe40000000022 */
[----:B------:R-:W-:Y:S01]  /*44a0*/  PRMT R33, RZ, 0x7610, R33 ;  /* 0x00007610ff217816 */ /* 0x000fe20000000021 */
[----:B-1----:R-:W4:Y:S01]  /*44b0*/  LDL.LU.64 R104, [R1+0x2640] ;  /* 0x0026400001687983 */ /* 0x002f220000300a00 */
[----:B------:R-:W-:Y:S02]  /*44c0*/  ISETP.GE.AND P2, PT, R30, RZ, PT ;  /* 0x000000ff1e00720c */ /* 0x000fe40003f46270 */
[----:B------:R-:W-:Y:S01]  /*44d0*/  PRMT R32, RZ, 0x7610, R32 ;  /* 0x00007610ff207816 */ /* 0x000fe20000000020 */
[----:B------:R0:W-:Y:S01]  /*44e0*/  STL.64 [R1+0xe90], R100 ;  /* 0x000e906401007387 */ /* 0x0001e20000100a00 */
[----:B------:R-:W-:-:S02]  /*44f0*/  PRMT R31, RZ, 0x7610, R31 ;  /* 0x00007610ff1f7816 */ /* 0x000fc4000000001f */
[----:B------:R-:W-:Y:S01]  /*4500*/  PRMT R28, RZ, 0x7610, R28 ;  /* 0x00007610ff1c7816 */ /* 0x000fe2000000001c */
[----:B------:R1:W-:Y:S01]  /*4510*/  STL.64 [R1+0xe88], R96 ;  /* 0x000e886001007387 */ /* 0x0003e20000100a00 */
[----:B------:R-:W-:Y:S01]  /*4520*/  VIADD R10, R4, 0xffffffbf ;  /* 0xffffffbf040a7836 */ /* 0x000fe20000000000 */
[----:B------:R-:W-:Y:S02]  /*4530*/  PRMT R27, RZ, 0x7610, R27 ;  /* 0x00007610ff1b7816 */ /* 0x000fe4000000001b */
[----:B------:R-:W-:Y:S02]  /*4540*/  PRMT R26, RZ, 0x7610, R26 ;  /* 0x00007610ff1a7816 */ /* 0x000fe4000000001a */
[----:B------:R-:W-:Y:S01]  /*4550*/  PRMT R25, RZ, 0x7610, R25 ;  /* 0x00007610ff197816 */ /* 0x000fe20000000019 */
[----:B0-----:R-:W-:Y:S01]  /*4560*/  IMAD.WIDE R100, R7, 0x2, R158 ;  /* 0x0000000207647825 */ /* 0x001fe200078e029e */
[----:B------:R-:W-:Y:S02]  /*4570*/  ISETP.GE.U32.AND P0, PT, R10, 0x7ffffec0, PT ;  /* 0x7ffffec00a00780c */ /* 0x000fe40003f06070 */
[----:B------:R-:W-:-:S02]  /*4580*/  ISETP.GE.AND P6, PT, R23, RZ, PT ;  /* 0x000000ff1700720c */ /* 0x000fc40003fc6270 */
[----:B------:R-:W4:Y:S01]  /*4590*/  @!P3 LDG.E.U16 R98, desc[UR6][R100.64] ;  /* 0x000000066462b981 */ /* 0x000f22000c1e1500 */
[----:B------:R-:W-:-:S04]  /*45a0*/  IMAD.SHL.U32 R13, R162, 0x40, RZ ;  /* 0x00000040a20d7824 */ /* 0x000fc800078e00ff */
[----:B-1----:R-:W-:-:S05]  /*45b0*/  IMAD.WIDE R96, R13, 0x2, R160 ;  /* 0x000000020d607825 */ /* 0x002fca00078e02a0 */
[----:B------:R0:W4:Y:S04]  /*45c0*/  @!P0 LDG.E.U16 R89, desc[UR6][R96.64] ;  /* 0x0000000660598981 */ /* 0x000128000c1e1500 */
[----:B--2---:R-:W-:Y:S04]  /*45d0*/  STL [R1+0x9c], R102 ;  /* 0x00009c6601007387 */ /* 0x004fe80000100800 */
[----:B------:R1:W-:Y:S02]  /*45e0*/  STL [R1+0xa0], R103 ;  /* 0x0000a06701007387 */ /* 0x0003e40000100800 */
[----:B-1----:R-:W-:-:S05]  /*45f0*/  IMAD.WIDE R102, R7, 0x2, R160 ;  /* 0x0000000207667825 */ /* 0x002fca00078e02a0 */
[----:B------:R-:W2:Y:S04]  /*4600*/  @!P3 LDG.E.U16 R99, desc[UR6][R102.64] ;  /* 0x000000066663b981 */ /* 0x000ea8000c1e1500 */
[----:B------:R-:W-:Y:S04]  /*4610*/  STL.64 [R1+0xe10], R102 ;  /* 0x000e106601007387 */ /* 0x000fe80000100a00 */
[----:B---3--:R-:W-:Y:S04]  /*4620*/  STL [R1+0x94], R92 ;  /* 0x0000945c01007387 */ /* 0x008fe80000100800 */
[----:B------:R1:W-:Y:S02]  /*4630*/  STL [R1+0x98], R93 ;  /* 0x0000985d01007387 */ /* 0x0003e40000100800 */
[----:B-1----:R-:W-:-:S05]  /*4640*/  IMAD.WIDE R92, R13, 0x2, R158 ;  /* 0x000000020d5c7825 */ /* 0x002fca00078e029e */
[----:B------:R1:W3:Y:S01]  /*4650*/  @!P0 LDG.E.U16 R88, desc[UR6][R92.64] ;  /* 0x000000065c588981 */ /* 0x0002e2000c1e1500 */
[----:B------:R-:W-:-:S03]  /*4660*/  VIADD R7, R4, 0xffffffa7 ;  /* 0xffffffa704077836 */ /* 0x000fc60000000000 */
[----:B------:R0:W-:Y:S02]  /*4670*/  STL.64 [R1+0xe08], R100 ;  /* 0x000e086401007387 */ /* 0x0001e40000100a00 */
[----:B------:R-:W-:Y:S01]  /*4680*/  ISETP.GE.U32.AND P0, PT, R7, 0x7ffffea8, PT ;  /* 0x7ffffea80700780c */ /* 0x000fe20003f06070 */
[----:B------:R-:W-:Y:S01]  /*4690*/  IMAD R7, R162, 0x48, RZ ;  /* 0x00000048a2077824 */ /* 0x000fe200078e02ff */
[----:B------:R-:W3:Y:S01]  /*46a0*/  LDL.LU.64 R102, [R1+0x2638] ;  /* 0x0026380001667983 */ /* 0x000ee20000300a00 */
[----:B------:R-:W-:-:S03]  /*46b0*/  VIADD R10, R4, 0xffffffaf ;  /* 0xffffffaf040a7836 */ /* 0x000fc60000000000 */
[----:B0-----:R-:W3:Y:S04]  /*46c0*/  LDL.LU.64 R100, [R1+0x2630] ;  /* 0x0026300001647983 */ /* 0x001ee80000300a00 */
[----:B------:R0:W-:Y:S04]  /*46d0*/  STL.64 [R1+0xd90], R96 ;  /* 0x000d906001007387 */ /* 0x0001e80000100a00 */
[----:B------:R1:W-:Y:S04]  /*46e0*/  STL.64 [R1+0xd88], R92 ;  /* 0x000d885c01007387 */ /* 0x0003e80000100a00 */
[----:B----4-:R-:W-:Y:S01]  /*46f0*/  STL [R1+0x8c], R98 ;  /* 0x00008c6201007387 */ /* 0x010fe20000100800 */
[----:B0-----:R-:W-:Y:S01]  /*4700*/  IMAD.WIDE R96, R7, 0x2, R158 ;  /* 0x0000000207607825 */ /* 0x001fe200078e029e */
[----:B------:R-:W-:-:S04]  /*4710*/  ISETP.GE.U32.AND P3, PT, R10, 0x7ffffeb0, PT ;  /* 0x7ffffeb00a00780c */ /* 0x000fc80003f66070 */
[----:B------:R-:W4:Y:S01]  /*4720*/  @!P1 LDG.E.U16 R94, desc[UR6][R96.64] ;  /* 0x00000006605e9981 */ /* 0x000f22000c1e1500 */
[----:B------:R-:W-:-:S04]  /*4730*/  IMAD R13, R162, 0x50, RZ ;  /* 0x00000050a20d7824 */ /* 0x000fc800078e02ff */
[----:B-1----:R-:W-:-:S05]  /*4740*/  IMAD.WIDE R92, R13, 0x2, R160 ;  /* 0x000000020d5c7825 */ /* 0x002fca00078e02a0 */
[----:B------:R0:W4:Y:S04]  /*4750*/  @!P3 LDG.E.U16 R87, desc[UR6][R92.64] ;  /* 0x000000065c57b981 */ /* 0x000128000c1e1500 */
[----:B--2---:R1:W-:Y:S02]  /*4760*/  STL [R1+0x90], R99 ;  /* 0x0000906301007387 */ /* 0x0043e40000100800 */
        /* <DEDUP_REMOVED lines=11> */
[----:B------:R-:W3:Y:S04]  /*4820*/  LDL.LU.64 R98, [R1+0x2628] ;  /* 0x0026280001627983 */ /* 0x000ee80000300a00 */
[----:B0-----:R-:W3:Y:S04]  /*4830*/  LDL.LU.64 R96, [R1+0x2620] ;  /* 0x0026200001607983 */ /* 0x001ee80000300a00 */
[----:B------:R0:W-:Y:S04]  /*4840*/  STL.64 [R1+0xc90], R92 ;  /* 0x000c905c01007387 */ /* 0x0001e80000100a00 */
[----:B------:R1:W-:Y:S04]  /*4850*/  STL.64 [R1+0xc88], R88 ;  /* 0x000c885801007387 */ /* 0x0003e80000100a00 */
[----:B----4-:R-:W-:Y:S01]  /*4860*/  STL [R1+0x7c], R94 ;  /* 0x00007c5e01007387 */ /* 0x010fe20000100800 */
[----:B0-----:R-:W-:-:S04]  /*4870*/  IMAD.WIDE R92, R7, 0x2, R158 ;  /* 0x00000002075c7825 */ /* 0x001fc800078e029e */
[----:B------:R-:W-:Y:S01]  /*4880*/  VIADD R10, R4, 0xffffff9f ;  /* 0xffffff9f040a7836 */ /* 0x000fe20000000000 */
[----:B------:R-:W4:Y:S04]  /*4890*/  @!P0 LDG.E.U16 R90, desc[UR6][R92.64] ;  /* 0x000000065c5a8981 */ /* 0x000f28000c1e1500 */
[----:B------:R-:W-:Y:S01]  /*48a0*/  ISETP.GE.U32.AND P1, PT, R10, 0x7ffffea0, PT ;  /* 0x7ffffea00a00780c */ /* 0x000fe20003f26070 */
[----:B------:R-:W-:-:S04]  /*48b0*/  IMAD R13, R162, 0x60, RZ ;  /* 0x00000060a20d7824 */ /* 0x000fc800078e02ff */
[----:B-1----:R-:W-:-:S08]  /*48c0*/  IMAD.WIDE R88, R13, 0x2, R160 ;  /* 0x000000020d587825 */ /* 0x002fd000078e02a0 */
        /* <DEDUP_REMOVED lines=9> */
[C---:B------:R-:W-:Y:S02]  /*4960*/  VIADD R7, R4.reuse, 0xffffff87 ;  /* 0xffffff8704077836 */ /* 0x040fe40000000000 */
[----:B------:R-:W-:Y:S01]  /*4970*/  VIADD R10, R4, 0xffffff8f ;  /* 0xffffff8f040a7836 */ /* 0x000fe20000000000 */
[----:B------:R0:W-:Y:S02]  /*4980*/  STL.64 [R1+0xc08], R92 ;  /* 0x000c085c01007387 */ /* 0x0001e40000100a00 */
[----:B------:R-:W-:Y:S02]  /*4990*/  ISETP.GE.U32.AND P1, PT, R7, 0x7ffffe88, PT ;  /* 0x7ffffe880700780c */ /* 0x000fe40003f26070 */
[----:B------:R-:W3:Y:S01]  /*49a0*/  LDL.LU.64 R94, [R1+0x2618] ;  /* 0x00261800015e7983 */ /* 0x000ee20000300a00 */
[----:B------:R-:W-:Y:S01]  /*49b0*/  IMAD R7, R162, 0x68, RZ ;  /* 0x00000068a2077824 */ /* 0x000fe200078e02ff */
[----:B------:R-:W-:-:S02]  /*49c0*/  ISETP.GE.U32.AND P0, PT, R10, 0x7ffffe90, PT ;  /* 0x7ffffe900a00780c */ /* 0x000fc40003f06070 */
[----:B------:R-:W-:Y:S01]  /*49d0*/  PRMT R10, RZ, 0x7610, R10 ;  /* 0x00007610ff0a7816 */ /* 0x000fe2000000000a */
[----:B0-----:R-:W3:Y:S04]  /*49e0*/  LDL.LU.64 R92, [R1+0x2610] ;  /* 0x00261000015c7983 */ /* 0x001ee80000300a00 */
[----:B------:R0:W-:Y:S04]  /*49f0*/  STL.64 [R1+0xb90], R88 ;  /* 0x000b905801007387 */ /* 0x0001e80000100a00 */
[----:B------:R1:W-:Y:S04]  /*4a00*/  STL.64 [R1+0xb88], R86 ;  /* 0x000b885601007387 */ /* 0x0003e80000100a00 */
[----:B----4-:R-:W-:Y:S01]  /*4a10*/  STL [R1+0x6c], R90 ;  /* 0x00006c5a01007387 */ /* 0x010fe20000100800 */
[----:B------:R-:W-:Y:S01]  /*4a20*/  IMAD R13, R162, 0x70, RZ ;  /* 0x00000070a20d7824 */ /* 0x000fe200078e02ff */
[----:B------:R-:W-:Y:S01]  /*4a30*/  PRMT R12, RZ, 0x7610, R12 ;  /* 0x00007610ff0c7816 */ /* 0x000fe2000000000c */
[----:B0-----:R-:W-:-:S04]  /*4a40*/  IMAD.WIDE R88, R7, 0x2, R158 ;  /* 0x0000000207587825 */ /* 0x001fc800078e029e */
[--C-:B-1----:R-:W-:Y:S01]  /*4a50*/  IMAD.WIDE R86, R13, 0x2, R160.reuse ;  /* 0x000000020d567825 */ /* 0x102fe200078e02a0 */
[----:B------:R0:W4:Y:S04]  /*4a60*/  @!P3 LDG.E.U16 R83, desc[UR6][R88.64] ;  /* 0x000000065853b981 */ /* 0x000128000c1e1500 */
[----:B------:R1:W4:Y:S04]  /*4a70*/  @!P0 LDG.E.U16 R82, desc[UR6][R86.64] ;  /* 0x0000000656528981 */ /* 0x000328000c1e1500 */
[----:B--2---:R2:W-:Y:S02]  /*4a80*/  STL [R1+0x70], R91 ;  /* 0x0000705b01007387 */ /* 0x0045e40000100800 */
[----:B--2---:R-:W-:-:S05]  /*4a90*/  IMAD.WIDE R90, R7, 0x2, R160 ;  /* 0x00000002075a7825 */ /* 0x004fca00078e02a0 */
[----:B------:R-:W2:Y:S04]  /*4aa0*/  @!P3 LDG.E.U16 R10, desc[UR6][R90.64] ;  /* 0x000000065a0ab981 */ /* 0x000ea8000c1e1500 */
[----:B------:R-:W-:Y:S04]  /*4ab0*/  STL.64 [R1+0xb10], R90 ;  /* 0x000b105a01007387 */ /* 0x000fe80000100a00 */
[----:B---3--:R-:W-:Y:S04]  /*4ac0*/  STL [R1+0x5c], R78 ;  /* 0x00005c4e01007387 */ /* 0x008fe80000100800 */
[----:B------:R3:W-:Y:S02]  /*4ad0*/  STL [R1+0x60], R79 ;  /* 0x0000604f01007387 */ /* 0x0007e40000100800 */
[----:B---3--:R-:W-:-:S05]  /*4ae0*/  IMAD.WIDE R78, R13, 0x2, R158 ;  /* 0x000000020d4e7825 */ /* 0x008fca00078e029e */
[----:B------:R3:W4:Y:S04]  /*4af0*/  @!P0 LDG.E.U16 R12, desc[UR6][R78.64] ;  /* 0x000000064e0c8981 */ /* 0x000728000c1e1500 */
[----:B------:R-:W-:Y:S04]  /*4b00*/  STL.64 [R1+0xb08], R88 ;  /* 0x000b085801007387 */ /* 0x000fe80000100a00 */
[----:B------:R-:W4:Y:S01]  /*4b10*/  LDL.LU.64 R90, [R1+0x2608] ;  /* 0x00260800015a7983 */ /* 0x000f220000300a00 */
[----:B------:R-:W-:-:S05]  /*4b20*/  VIADD R7, R4, 0xffffff77 ;  /* 0xffffff7704077836 */ /* 0x000fca0000000000 */
[----:B------:R-:W-:Y:S01]  /*4b30*/  ISETP.GE.U32.AND P0, PT, R7, 0x7ffffe78, PT ;  /* 0x7ffffe780700780c */ /* 0x000fe20003f06070 */
[----:B------:R-:W-:Y:S01]  /*4b40*/  IMAD.SHL.U32 R7, R162, 0x80, RZ ;  /* 0x00000080a2077824 */ /* 0x000fe200078e00ff */
[----:B--2---:R2:W-:Y:S02]  /*4b50*/  STL [R1+0x58], R10 ;  /* 0x0000580a01007387 */ /* 0x0045e40000100800 */
[----:B--2---:R-:W-:Y:S02]  /*4b60*/  VIADD R10, R4, 0xffffff7f ;  /* 0xffffff7f040a7836 */ /* 0x004fe40000000000 */
[----:B------:R1:W-:Y:S03]  /*4b70*/  STL.64 [R1+0xa90], R86 ;  /* 0x000a905601007387 */ /* 0x0003e60000100a00 */
[----:B------:R-:W-:Y:S01]  /*4b80*/  ISETP.GE.U32.AND P3, PT, R10, 0x7ffffe80, PT ;  /* 0x7ffffe800a00780c */ /* 0x000fe20003f66070 */
[----:B------:R-:W-:-:S04]  /*4b90*/  IMAD R10, R162, 0x78, RZ ;  /* 0x00000078a20a7824 */ /* 0x000fc800078e02ff */
[----:B0-----:R-:W-:-:S04]  /*4ba0*/  IMAD.WIDE R88, R10, 0x2, R160 ;  /* 0x000000020a587825 */ /* 0x001fc800078e02a0 */
[--C-:B-1----:R-:W-:Y:S01]  /*4bb0*/  IMAD.WIDE R86, R10, 0x2, R158.reuse ;  /* 0x000000020a567825 */ /* 0x102fe200078e029e */
[----:B------:R3:W-:Y:S04]  /*4bc0*/  STL.64 [R1+0xa88], R78 ;  /* 0x000a884e01007387 */ /* 0x0007e80000100a00 */
[----:B------:R-:W2:Y:S04]  /*4bd0*/  @!P1 LDG.E.U16 R84, desc[UR6][R86.64] ;  /* 0x0000000656549981 */ /* 0x000ea8000c1e1500 */
[----:B------:R-:W2:Y:S01]  /*4be0*/  @!P1 LDG.E.U16 R85, desc[UR6][R88.64] ;  /* 0x0000000658559981 */ /* 0x000ea2000c1e1500 */
[----:B---3--:R-:W-:-:S03]  /*4bf0*/  IMAD.WIDE R78, R7, 0x2, R158 ;  /* 0x00000002074e7825 */ /* 0x008fc600078e029e */
[----:B----4-:R-:W-:Y:S04]  /*4c00*/  STL [R1+0x4c], R12 ;  /* 0x00004c0c01007387 */ /* 0x010fe80000100800 */
[----:B------:R-:W-:Y:S04]  /*4c10*/  STL [R1+0x50], R82 ;  /* 0x0000505201007387 */ /* 0x000fe80000100800 */
[----:B------:R0:W-:Y:S04]  /*4c20*/  STL [R1+0x54], R83 ;  /* 0x0000545301007387 */ /* 0x0001e80000100800 */
[----:B------:R-:W3:Y:S01]  /*4c30*/  @!P3 LDG.E.U16 R74, desc[UR6][R78.64] ;  /* 0x000000064e4ab981 */ /* 0x000ee2000c1e1500 */
[----:B0-----:R-:W-:-:S05]  /*4c40*/  IMAD.WIDE R82, R7, 0x2, R160 ;  /* 0x0000000207527825 */ /* 0x001fca00078e02a0 */
[----:B------:R0:W4:Y:S01]  /*4c50*/  @!P3 LDG.E.U16 R75, desc[UR6][R82.64] ;  /* 0x00000006524bb981 */ /* 0x000122000c1e1500 */
[----:B------:R-:W-:-:S03]  /*4c60*/  VIADD R10, R4, 0xffffff67 ;  /* 0xffffff67040a7836 */ /* 0x000fc60000000000 */
[----:B------:R1:W-:Y:S01]  /*4c70*/  STL.64 [R1+0xa10], R88 ;  /* 0x000a105801007387 */ /* 0x0003e20000100a00 */
[----:B------:R-:W-:Y:S01]  /*4c80*/  VIADD R12, R4, 0xffffff6f ;  /* 0xffffff6f040c7836 */ /* 0x000fe20000000000 */
[----:B------:R-:W-:Y:S02]  /*4c90*/  ISETP.GE.U32.AND P3, PT, R10, 0x7ffffe68, PT ;  /* 0x7ffffe680a00780c */ /* 0x000fe40003f66070 */
[----:B------:R0:W-:Y:S01]  /*4ca0*/  STL.64 [R1+0xa08], R86 ;  /* 0x000a085601007387 */ /* 0x0001e20000100a00 */
[----:B------:R-:W-:Y:S01]  /*4cb0*/  IMAD R10, R162, 0x88, RZ ;  /* 0x00000088a20a7824 */ /* 0x000fe200078e02ff */
[----:B------:R-:W-:Y:S02]  /*4cc0*/  ISETP.GE.U32.AND P1, PT, R12, 0x7ffffe70, PT ;  /* 0x7ffffe700c00780c */ /* 0x000fe40003f26070 */
[----:B-1----:R-:W4:Y:S04]  /*4cd0*/  LDL.LU.64 R88, [R1+0x2600] ;  /* 0x0026000001587983 */ /* 0x002f280000300a00 */
[----:B0-----:R-:W4:Y:S04]  /*4ce0*/  LDL.LU.64 R86, [R1+0x25f8] ;  /* 0x0025f80001567983 */ /* 0x001f280000300a00 */
[----:B------:R0:W-:Y:S04]  /*4cf0*/  STL.64 [R1+0x990], R82 ;  /* 0x0009905201007387 */ /* 0x0001e80000100a00 */
[----:B------:R1:W-:Y:S01]  /*4d00*/  STL.64 [R1+0x988], R78 ;  /* 0x0009884e01007387 */ /* 0x0003e20000100a00 */
[----:B------:R-:W-:-:S02]  /*4d10*/  IMAD R7, R162, 0x90, RZ ;  /* 0x00000090a2077824 */ /* 0x000fc400078e02ff */
[----:B0-----:R-:W-:-:S04]  /*4d20*/  IMAD.WIDE R82, R10, 0x2, R158 ;  /* 0x000000020a527825 */ /* 0x001fc800078e029e */
[--C-:B-1----:R-:W-:Y:S01]  /*4d30*/  IMAD.WIDE R78, R7, 0x2, R160.reuse ;  /* 0x00000002074e7825 */ /* 0x102fe200078e02a0 */
[----:B------:R-:W4:Y:S04]  /*4d40*/  @!P0 LDG.E.U16 R136, desc[UR6][R82.64] ;  /* 0x0000000652888981 */ /* 0x000f28000c1e1500 */
[----:B------:R0:W4:Y:S04]  /*4d50*/  @!P1 LDG.E.U16 R71, desc[UR6][R78.64] ;  /* 0x000000064e479981 */ /* 0x000128000c1e1500 */
[----:B--2---:R-:W-:Y:S04]  /*4d60*/  STL [R1+0x3c], R84 ;  /* 0x00003c5401007387 */ /* 0x004fe80000100800 */
[----:B------:R1:W-:Y:S02]  /*4d70*/  STL [R1+0x48], R85 ;  /* 0x0000485501007387 */ /* 0x0003e40000100800 */
[----:B-1----:R-:W-:-:S05]  /*4d80*/  IMAD.WIDE R84, R10, 0x2, R160 ;  /* 0x000000020a547825 */ /* 0x002fca00078e02a0 */
[----:B------:R-:W-:Y:S04]  /*4d90*/  STL.64 [R1+0x910], R84 ;  /* 0x0009105401007387 */ /* 0x000fe80000100a00 */
[----:B---3--:R-:W-:Y:S04]  /*4da0*/  STL [R1+0x34], R74 ;  /* 0x0000344a01007387 */ /* 0x008fe80000100800 */
[----:B------:R-:W2:Y:S04]  /*4db0*/  @!P0 LDG.E.U16 R137, desc[UR6][R84.64] ;  /* 0x0000000654898981 */ /* 0x000ea8000c1e1500 */
[----:B----4-:R1:W-:Y:S02]  /*4dc0*/  STL [R1+0x38], R75 ;  /* 0x0000384b01007387 */ /* 0x0103e40000100800 */
[----:B-1----:R-:W-:-:S05]  /*4dd0*/  IMAD.WIDE R74, R7, 0x2, R158 ;  /* 0x00000002074a7825 */ /* 0x002fca00078e029e */
[----:B------:R1:W3:Y:S01]  /*4de0*/  @!P1 LDG.E.U16 R70, desc[UR6][R74.64] ;  /* 0x000000064a469981 */ /* 0x0002e2000c1e1500 */
[C---:B------:R-:W-:Y:S02]  /*4df0*/  VIADD R10, R4.reuse, 0xffffff57 ;  /* 0xffffff57040a7836 */ /* 0x040fe40000000000 */
[----:B------:R-:W-:Y:S01]  /*4e00*/  VIADD R12, R4, 0xffffff5f ;  /* 0xffffff5f040c7836 */ /* 0x000fe20000000000 */
[----:B------:R4:W-:Y:S02]  /*4e10*/  STL.64 [R1+0x908], R82 ;  /* 0x0009085201007387 */ /* 0x0009e40000100a00 */
[----:B------:R-:W-:Y:S01]  /*4e20*/  ISETP.GE.U32.AND P1, PT, R10, 0x7ffffe58, PT ;  /* 0x7ffffe580a00780c */ /* 0x000fe20003f26070 */
[----:B------:R-:W-:Y:S01]  /*4e30*/  IMAD R10, R162, 0x98, RZ ;  /* 0x00000098a20a7824 */ /* 0x000fe200078e02ff */
[----:B------:R-:W3:Y:S01]  /*4e40*/  LDL.LU.64 R84, [R1+0x25f0] ;  /* 0x0025f00001547983 */ /* 0x000ee20000300a00 */
[----:B------:R-:W-:Y:S01]  /*4e50*/  ISETP.GE.U32.AND P0, PT, R12, 0x7ffffe60, PT ;  /* 0x7ffffe600c00780c */ /* 0x000fe20003f06070 */
[----:B------:R-:W-:-:S02]  /*4e60*/  IMAD R7, R162, 0xa0, RZ ;  /* 0x000000a0a2077824 */ /* 0x000fc400078e02ff */
[----:B----4-:R-:W4:Y:S04]  /*4e70*/  LDL.LU.64 R82, [R1+0x25e8] ;  /* 0x0025e80001527983 */ /* 0x010f280000300a00 */
[----:B------:R0:W-:Y:S04]  /*4e80*/  STL.64 [R1+0x890], R78 ;  /* 0x0008904e01007387 */ /* 0x0001e80000100a00 */
[----:B------:R1:W-:Y:S04]  /*4e90*/  STL.64 [R1+0x888], R74 ;  /* 0x0008884a01007387 */ /* 0x0003e80000100a00 */
[----:B------:R-:W-:Y:S01]  /*4ea0*/  STL [R1+0x24], R136 ;  /* 0x0000248801007387 */ /* 0x000fe20000100800 */
[----:B0-----:R-:W-:-:S04]  /*4eb0*/  IMAD.WIDE R78, R10, 0x2, R160 ;  /* 0x000000020a4e7825 */ /* 0x001fc800078e02a0 */
[----:B-1----:R-:W-:-:S05]  /*4ec0*/  IMAD.WIDE R74, R7, 0x2, R160 ;  /* 0x00000002074a7825 */ /* 0x002fca00078e02a0 */
[----:B------:R-:W4:Y:S04]  /*4ed0*/  @!P0 LDG.E.U16 R155, desc[UR6][R74.64] ;  /* 0x000000064a9b8981 */ /* 0x000f28000c1e1500 */
[----:B--2---:R0:W-:Y:S04]  /*4ee0*/  STL [R1+0x28], R137 ;  /* 0x0000288901007387 */ /* 0x0041e80000100800 */
[----:B------:R-:W-:Y:S01]  /*4ef0*/  STL.64 [R1+0x810], R78 ;  /* 0x0008104e01007387 */ /* 0x000fe20000100a00 */
[----:B0-----:R-:W-:-:S05]  /*4f00*/  IMAD.WIDE R136, R10, 0x2, R158 ;  /* 0x000000020a887825 */ /* 0x001fca00078e029e */
[----:B------:R0:W2:Y:S04]  /*4f10*/  @!P3 LDG.E.U16 R156, desc[UR6][R136.64] ;  /* 0x00000006889cb981 */ /* 0x0000a8000c1e1500 */
[----:B---3--:R-:W-:Y:S04]  /*4f20*/  STL [R1+0x1c], R70 ;  /* 0x00001c4601007387 */ /* 0x008fe80000100800 */
[----:B------:R1:W-:Y:S02]  /*4f30*/  STL [R1+0x20], R71 ;  /* 0x0000204701007387 */ /* 0x0003e40000100800 */
[----:B-1----:R-:W-:-:S05]  /*4f40*/  IMAD.WIDE R70, R7, 0x2, R158 ;  /* 0x0000000207467825 */ /* 0x002fca00078e029e */
[----:B------:R1:W3:Y:S01]  /*4f50*/  @!P0 LDG.E.U16 R154, desc[UR6][R70.64] ;  /* 0x00000006469a8981 */ /* 0x0002e2000c1e1500 */
[C---:B------:R-:W-:Y:S01]  /*4f60*/  VIADD R10, R4.reuse, 0xffffff47 ;  /* 0xffffff47040a7836 */ /* 0x040fe20000000000 */
[----:B------:R-:W-:Y:S01]  /*4f70*/  PRMT R13, RZ, 0x7610, R13 ;  /* 0x00007610ff0d7816 */ /* 0x000fe2000000000d */
[----:B------:R-:W-:Y:S01]  /*4f80*/  VIADD R12, R4, 0xffffff4f ;  /* 0xffffff4f040c7836 */ /* 0x000fe20000000000 */
[----:B------:R0:W-:Y:S02]  /*4f90*/  STL.64 [R1+0x808], R136 ;  /* 0x0008088801007387 */ /* 0x0001e40000100a00 */
[----:B------:R-:W-:Y:S01]  /*4fa0*/  ISETP.GE.U32.AND P0, PT, R10, 0x7ffffe48, PT ;  /* 0x7ffffe480a00780c */ /* 0x000fe20003f06070 */
[----:B------:R-:W-:Y:S01]  /*4fb0*/  IMAD R10, R162, 0xa8, RZ ;  /* 0x000000a8a20a7824 */ /* 0x000fe200078e02ff */
[----:B------:R-:W3:Y:S01]  /*4fc0*/  @!P3 LDG.E.U16 R13, desc[UR6][R78.64] ;  /* 0x000000064e0db981 */ /* 0x000ee2000c1e1500 */
[----:B------:R-:W-:Y:S01]  /*4fd0*/  ISETP.GE.U32.AND P3, PT, R12, 0x7ffffe50, PT ;  /* 0x7ffffe500c00780c */ /* 0x000fe20003f66070 */
[----:B------:R-:W-:-:S02]  /*4fe0*/  IMAD R7, R162, 0xb0, RZ ;  /* 0x000000b0a2077824 */ /* 0x000fc400078e02ff */
[----:B------:R-:W3:Y:S04]  /*4ff0*/  LDL.LU.64 R78, [R1+0x25e0] ;  /* 0x0025e000014e7983 */ /* 0x000ee80000300a00 */
[----:B------:R1:W-:Y:S01]  /*5000*/  STL.64 [R1+0x790], R74 ;  /* 0x0007904a01007387 */ /* 0x0003e20000100a00 */
[----:B0-----:R-:W-:-:S05]  /*5010*/  IMAD.WIDE R136, R7, 0x2, R158 ;  /* 0x0000000207887825 */ /* 0x001fca00078e029e */
[----:B------:R-:W3:Y:S01]  /*5020*/  @!P3 LDG.E.U16 R150, desc[UR6][R136.64] ;  /* 0x000000068896b981 */ /* 0x000ee2000c1e1500 */
[----:B-1----:R-:W-:-:S05]  /*5030*/  IMAD.WIDE R74, R10, 0x2, R160 ;  /* 0x000000020a4a7825 */ /* 0x002fca00078e02a0 */
[----:B------:R-:W3:Y:S04]  /*5040*/  @!P1 LDG.E.U16 R153, desc[UR6][R74.64] ;  /* 0x000000064a999981 */ /* 0x000ee8000c1e1500 */
[----:B--2---:R-:W-:Y:S04]  /*5050*/  STL [R1+0x250c], R156 ;  /* 0x00250c9c01007387 */ /* 0x004fe80000100800 */
[----:B------:R0:W-:Y:S04]  /*5060*/  STL.64 [R1+0x788], R70 ;  /* 0x0007884601007387 */ /* 0x0001e80000100a00 */
[----:B----4-:R-:W-:Y:S01]  /*5070*/  STL [R1+0x2510], R155 ;  /* 0x0025109b01007387 */ /* 0x010fe20000100800 */
[----:B0-----:R-:W-:-:S05]  /*5080*/  IMAD.WIDE R70, R10, 0x2, R158 ;  /* 0x000000020a467825 */ /* 0x001fca00078e029e */
[----:B------:R-:W2:Y:S04]  /*5090*/  @!P1 LDG.E.U16 R152, desc[UR6][R70.64] ;  /* 0x0000000646989981 */ /* 0x000ea8000c1e1500 */
[----:B---3--:R0:W-:Y:S02]  /*50a0*/  STL [R1+0x2514], R154 ;  /* 0x0025149a01007387 */ /* 0x0081e40000100800 */
[----:B0-----:R-:W-:-:S05]  /*50b0*/  IMAD.WIDE R154, R7, 0x2, R160 ;  /* 0x00000002079a7825 */ /* 0x001fca00078e02a0 */
[----:B------:R0:W3:Y:S01]  /*50c0*/  @!P3 LDG.E.U16 R151, desc[UR6][R154.64] ;  /* 0x000000069a97b981 */ /* 0x0000e2000c1e1500 */
[C---:B------:R-:W-:Y:S02]  /*50d0*/  VIADD R10, R4.reuse, 0xffffff37 ;  /* 0xffffff37040a7836 */ /* 0x040fe40000000000 */
[----:B------:R-:W-:Y:S01]  /*50e0*/  VIADD R12, R4, 0xffffff3f ;  /* 0xffffff3f040c7836 */ /* 0x000fe20000000000 */
[----:B------:R1:W-:Y:S02]  /*50f0*/  STL.64 [R1+0x710], R74 ;  /* 0x0007104a01007387 */ /* 0x0003e40000100a00 */
[----:B------:R-:W-:Y:S02]  /*5100*/  ISETP.GE.U32.AND P3, PT, R10, 0x7ffffe38, PT ;  /* 0x7ffffe380a00780c */ /* 0x000fe40003f66070 */
[----:B------:R4:W-:Y:S01]  /*5110*/  STL.64 [R1+0x708], R70 ;  /* 0x0007084601007387 */ /* 0x0009e20000100a00 */
[----:B------:R-:W-:Y:S01]  /*5120*/  ISETP.GE.U32.AND P1, PT, R12, 0x7ffffe40, PT ;  /* 0x7ffffe400c00780c */ /* 0x000fe20003f26070 */
[----:B------:R-:W-:-:S02]  /*5130*/  IMAD R10, R162, 0xb8, RZ ;  /* 0x000000b8a20a7824 */ /* 0x000fc400078e02ff */
[----:B-1----:R-:W3:Y:S01]  /*5140*/  LDL.LU.64 R74, [R1+0x25d8] ;  /* 0x0025d800014a7983 */ /* 0x002ee20000300a00 */
[----:B------:R-:W-:-:S03]  /*5150*/  IMAD R7, R162, 0xc0, RZ ;  /* 0x000000c0a2077824 */ /* 0x000fc600078e02ff */
[----:B------:R-:W-:Y:S04]  /*5160*/  STL [R1+0x2518], R153 ;  /* 0x0025189901007387 */ /* 0x000fe80000100800 */
[----:B------:R0:W-:Y:S04]  /*5170*/  STL.64 [R1+0x690], R154 ;  /* 0x0006909a01007387 */ /* 0x0001e80000100a00 */
[----:B----4-:R-:W4:Y:S04]  /*5180*/  LDL.LU.64 R70, [R1+0x25d0] ;  /* 0x0025d00001467983 */ /* 0x010f280000300a00 */
[----:B------:R1:W-:Y:S04]  /*5190*/  STL.64 [R1+0x688], R136 ;  /* 0x0006888801007387 */ /* 0x0003e80000100a00 */
[----:B------:R-:W-:Y:S01]  /*51a0*/  STL [R1+0x18], R13 ;  /* 0x0000180d01007387 */ /* 0x000fe20000100800 */
[----:B0-----:R-:W-:-:S05]  /*51b0*/  IMAD.WIDE R154, R7, 0x2, R160 ;  /* 0x00000002079a7825 */ /* 0x001fca00078e02a0 */
[----:B------:R-:W4:Y:S01]  /*51c0*/  @!P1 LDG.E.U16 R139, desc[UR6][R154.64] ;  /* 0x000000069a8b9981 */ /* 0x000f22000c1e1500 */
[----:B-1----:R-:W-:-:S05]  /*51d0*/  IMAD.WIDE R136, R10, 0x2, R160 ;  /* 0x000000020a887825 */ /* 0x002fca00078e02a0 */
[----:B------:R-:W4:Y:S04]  /*51e0*/  @!P0 LDG.E.U16 R149, desc[UR6][R136.64] ;  /* 0x0000000688958981 */ /* 0x000f28000c1e1500 */
[----:B--2---:R0:W-:Y:S02]  /*51f0*/  STL [R1+0x251c], R152 ;  /* 0x00251c9801007387 */ /* 0x0041e40000100800 */
[----:B0-----:R-:W-:-:S05]  /*5200*/  IMAD.WIDE R152, R7, 0x2, R158 ;  /* 0x0000000207987825 */ /* 0x001fca00078e029e */
[----:B------:R-:W2:Y:S04]  /*5210*/  @!P1 LDG.E.U16 R138, desc[UR6][R152.64] ;  /* 0x00000006988a9981 */ /* 0x000ea8000c1e1500 */
[----:B---3--:R-:W-:Y:S04]  /*5220*/  STL [R1+0x2520], R151 ;  /* 0x0025209701007387 */ /* 0x008fe80000100800 */
[----:B------:R0:W-:Y:S02]  /*5230*/  STL [R1+0x2524], R150 ;  /* 0x0025249601007387 */ /* 0x0001e40000100800 */
[----:B0-----:R-:W-:-:S05]  /*5240*/  IMAD.WIDE R150, R10, 0x2, R158 ;  /* 0x000000020a967825 */ /* 0x001fca00078e029e */
[----:B------:R-:W3:Y:S01]  /*5250*/  @!P0 LDG.E.U16 R140, desc[UR6][R150.64] ;  /* 0x00000006968c8981 */ /* 0x000ee2000c1e1500 */
[----:B------:R-:W-:-:S03]  /*5260*/  VIADD R10, R4, 0xffffff27 ;  /* 0xffffff27040a7836 */ /* 0x000fc60000000000 */
[----:B------:R0:W-:Y:S04]  /*5270*/  STL.64 [R1+0x610], R136 ;  /* 0x0006108801007387 */ /* 0x0001e80000100a00 */
[----:B------:R-:W-:Y:S01]  /*5280*/  STL.64 [R1+0x608], R150 ;  /* 0x0006089601007387 */ /* 0x000fe20000100a00 */
[----:B------:R-:W-:Y:S01]  /*5290*/  ISETP.GE.U32.AND P1, PT, R10, 0x7ffffe28, PT ;  /* 0x7ffffe280a00780c */ /* 0x000fe20003f26070 */
[----:B------:R-:W-:Y:S02]  /*52a0*/  IMAD R10, R162, 0xc8, RZ ;  /* 0x000000c8a20a7824 */ /* 0x000fe400078e02ff */
[----:B0-----:R-:W2:Y:S04]  /*52b0*/  LDL.LU.64 R136, [R1+0x25c8] ;  /* 0x0025c80001887983 */ /* 0x001ea80000300a00 */
[----:B----4-:R-:W-:Y:S04]  /*52c0*/  STL [R1+0x2528], R149 ;  /* 0x0025289501007387 */ /* 0x010fe80000100800 */
[----:B------:R-:W-:Y:S04]  /*52d0*/  STL.64 [R1+0x590], R154 ;  /* 0x0005909a01007387 */ /* 0x000fe80000100a00 */
[----:B------:R-:W-:Y:S04]  /*52e0*/  STL.64 [R1+0x588], R152 ;  /* 0x0005889801007387 */ /* 0x000fe80000100a00 */
[----:B---3--:R-:W-:Y:S04]  /*52f0*/  STL [R1+0x252c], R140 ;  /* 0x00252c8c01007387 */ /* 0x008fe80000100800 */
[----:B------:R-:W-:Y:S04]  /*5300*/  STL [R1+0x2530], R139 ;  /* 0x0025308b01007387 */ /* 0x000fe80000100800 */
[----:B--2---:R0:W-:Y:S02]  /*5310*/  STL [R1+0x2534], R138 ;  /* 0x0025348a01007387 */ /* 0x0041e40000100800 */
[----:B0-----:R-:W-:-:S05]  /*5320*/  IMAD.WIDE R138, R10, 0x2, R160 ;  /* 0x000000020a8a7825 */ /* 0x001fca00078e02a0 */
[----:B------:R-:W2:Y:S01]  /*5330*/  @!P3 LDG.E.U16 R81, desc[UR6][R138.64] ;  /* 0x000000068a51b981 */ /* 0x000ea2000c1e1500 */
[----:B------:R-:W-:-:S05]  /*5340*/  VIADD R12, R4, 0xffffff2f ;  /* 0xffffff2f040c7836 */ /* 0x000fca0000000000 */
[----:B------:R-:W-:Y:S01]  /*5350*/  ISETP.GE.U32.AND P0, PT, R12, 0x7ffffe30, PT ;  /* 0x7ffffe300c00780c */ /* 0x000fe20003f06070 */
[----:B------:R-:W-:Y:S02]  /*5360*/  IMAD R7, R162, 0xd0, RZ ;  /* 0x000000d0a2077824 */ /* 0x000fe400078e02ff */
[----:B------:R-:W-:-:S04]  /*5370*/  IMAD.WIDE R154, R10, 0x2, R158 ;  /* 0x000000020a9a7825 */ /* 0x000fc800078e029e */
[C---:B------:R-:W-:Y:S01]  /*5380*/  IMAD.WIDE R152, R7.reuse, 0x2, R160 ;  /* 0x0000000207987825 */ /* 0x040fe200078e02a0 */
[----:B------:R0:W3:Y:S03]  /*5390*/  @!P3 LDG.E.U16 R80, desc[UR6][R154.64] ;  /* 0x000000069a50b981 */ /* 0x0000e6000c1e1500 */
[----:B------:R-:W-:Y:S02]  /*53a0*/  IMAD.WIDE R150, R7, 0x2, R158 ;  /* 0x0000000207967825 */ /* 0x000fe400078e029e */
[----:B------:R1:W4:Y:S02]  /*53b0*/  @!P0 LDG.E.U16 R77, desc[UR6][R152.64] ;  /* 0x00000006984d8981 */ /* 0x000324000c1e1500 */
[C---:B------:R-:W-:Y:S02]  /*53c0*/  VIADD R10, R4.reuse, 0xffffff17 ;  /* 0xffffff17040a7836 */ /* 0x040fe40000000000 */
[----:B------:R-:W-:Y:S01]  /*53d0*/  VIADD R12, R4, 0xffffff1f ;  /* 0xffffff1f040c7836 */ /* 0x000fe20000000000 */
[----:B------:R0:W3:Y:S02]  /*53e0*/  @!P0 LDG.E.U16 R76, desc[UR6][R150.64] ;  /* 0x00000006964c8981 */ /* 0x0000e4000c1e1500 */
[----:B------:R-:W-:Y:S01]  /*53f0*/  ISETP.GE.U32.AND P0, PT, R10, 0x7ffffe18, PT ;  /* 0x7ffffe180a00780c */ /* 0x000fe20003f06070 */
[----:B------:R-:W-:Y:S01]  /*5400*/  IMAD R10, R162, 0xd8, RZ ;  /* 0x000000d8a20a7824 */ /* 0x000fe200078e02ff */
[----:B------:R-:W-:Y:S01]  /*5410*/  ISETP.GE.U32.AND P3, PT, R12, 0x7ffffe20, PT ;  /* 0x7ffffe200c00780c */ /* 0x000fe20003f66070 */
[----:B------:R-:W-:Y:S01]  /*5420*/  STL.64 [R1+0x510], R138 ;  /* 0x0005108a01007387 */ /* 0x000fe20000100a00 */
[----:B------:R-:W-:-:S03]  /*5430*/  IMAD R7, R162, 0xe0, RZ ;  /* 0x000000e0a2077824 */ /* 0x000fc600078e02ff */
[----:B------:R0:W-:Y:S02]  /*5440*/  STL.64 [R1+0x508], R154 ;  /* 0x0005089a01007387 */ /* 0x0001e40000100a00 */
[----:B0-----:R-:W-:-:S05]  /*5450*/  IMAD.WIDE R154, R10, 0x2, R160 ;  /* 0x000000020a9a7825 */ /* 0x001fca00078e02a0 */
[----:B------:R-:W4:Y:S04]  /*5460*/  @!P1 LDG.E.U16 R73, desc[UR6][R154.64] ;  /* 0x000000069a499981 */ /* 0x000f28000c1e1500 */
[----:B--2---:R-:W-:Y:S04]  /*5470*/  STL [R1+0x2538], R81 ;  /* 0x0025385101007387 */ /* 0x004fe80000100800 */
[----:B------:R1:W-:Y:S04]  /*5480*/  STL.64 [R1+0x490], R152 ;  /* 0x0004909801007387 */ /* 0x0003e80000100a00 */
[----:B------:R0:W-:Y:S01]  /*5490*/  STL.64 [R1+0x488], R150 ;  /* 0x0004889601007387 */ /* 0x0001e20000100a00 */
[----:B-1----:R-:W-:-:S04]  /*54a0*/  IMAD.WIDE R152, R10, 0x2, R158 ;  /* 0x000000020a987825 */ /* 0x002fc800078e029e */
[C---:B0-----:R-:W-:Y:S01]  /*54b0*/  IMAD.WIDE R150, R7.reuse, 0x2, R160 ;  /* 0x0000000207967825 */ /* 0x041fe200078e02a0 */
[----:B------:R0:W2:Y:S04]  /*54c0*/  @!P1 LDG.E.U16 R22, desc[UR6][R152.64] ;  /* 0x0000000698169981 */ /* 0x0000a8000c1e1500 */
[----:B------:R1:W2:Y:S01]  /*54d0*/  @!P3 LDG.E.U16 R19, desc[UR6][R150.64] ;  /* 0x000000069613b981 */ /* 0x0002a2000c1e1500 */
[C---:B------:R-:W-:Y:S02]  /*54e0*/  VIADD R12, R4.reuse, 0xffffff0f ;  /* 0xffffff0f040c7836 */ /* 0x040fe40000000000 */
[----:B------:R-:W-:Y:S01]  /*54f0*/  IMAD.WIDE R138, R7, 0x2, R158 ;  /* 0x00000002078a7825 */ /* 0x000fe200078e029e */
[----:B---3--:R-:W-:Y:S03]  /*5500*/  STL [R1+0x253c], R80 ;  /* 0x00253c5001007387 */ /* 0x008fe60000100800 */
[----:B------:R-:W-:Y:S01]  /*5510*/  VIADD R10, R4, 0xffffff07 ;  /* 0xffffff07040a7836 */ /* 0x000fe20000000000 */
[----:B------:R-:W-:Y:S01]  /*5520*/  STL.64 [R1+0x2598], R80 ;  /* 0x0025985001007387 */ /* 0x000fe20000100a00 */
[----:B------:R-:W-:-:S03]  /*5530*/  ISETP.GE.U32.AND P1, PT, R12, 0x7ffffe10, PT ;  /* 0x7ffffe100c00780c */ /* 0x000fc60003f26070 */
[----:B------:R3:W-:Y:S01]  /*5540*/  STL.64 [R1+0x25b8], R80 ;  /* 0x0025b85001007387 */ /* 0x0007e20000100a00 */
[----:B------:R-:W-:-:S03]  /*5550*/  IMAD R13, R162, 0xe8, RZ ;  /* 0x000000e8a20d7824 */ /* 0x000fc600078e02ff */
[----:B----4-:R-:W-:Y:S04]  /*5560*/  STL [R1+0x2540], R77 ;  /* 0x0025404d01007387 */ /* 0x010fe80000100800 */
[----:B------:R-:W-:Y:S04]  /*5570*/  STL [R1+0x2544], R76 ;  /* 0x0025444c01007387 */ /* 0x000fe80000100800 */
[----:B------:R-:W-:Y:S01]  /*5580*/  STL.64 [R1+0x2588], R76 ;  /* 0x0025884c01007387 */ /* 0x000fe20000100a00 */
[----:B------:R-:W-:-:S03]  /*5590*/  IMAD R12, R162, 0xf0, RZ ;  /* 0x000000f0a20c7824 */ /* 0x000fc600078e02ff */
[----:B------:R-:W-:Y:S04]  /*55a0*/  STL.64 [R1+0x25a8], R76 ;  /* 0x0025a84c01007387 */ /* 0x000fe80000100a00 */
[----:B------:R4:W2:Y:S01]  /*55b0*/  @!P3 LDG.E.U16 R18, desc[UR6][R138.64] ;  /* 0x000000068a12b981 */ /* 0x0008a2000c1e1500 */
[----:B------:R-:W-:Y:S02]  /*55c0*/  ISETP.GE.U32.AND P3, PT, R10, 0x7ffffe08, PT ;  /* 0x7ffffe080a00780c */ /* 0x000fe40003f66070 */
[----:B------:R-:W-:Y:S01]  /*55d0*/  PRMT R10, RZ, 0x7610, R10 ;  /* 0x00007610ff0a7816 */ /* 0x000fe2000000000a */
[----:B------:R-:W-:Y:S01]  /*55e0*/  STL.64 [R1+0x410], R154 ;  /* 0x0004109a01007387 */ /* 0x000fe20000100a00 */
[----:B------:R-:W-:-:S03]  /*55f0*/  PRMT R7, RZ, 0x7610, R7 ;  /* 0x00007610ff077816 */ /* 0x000fc60000000007 */
[----:B------:R0:W-:Y:S01]  /*5600*/  STL.64 [R1+0x408], R152 ;  /* 0x0004089801007387 */ /* 0x0001e20000100a00 */
[----:B---3--:R-:W-:-:S03]  /*5610*/  PRMT R80, RZ, 0x7610, R80 ;  /* 0x00007610ff507816 */ /* 0x008fc60000000050 */
[----:B------:R-:W-:Y:S04]  /*5620*/  STL [R1+0x2548], R73 ;  /* 0x0025484901007387 */ /* 0x000fe80000100800 */
[----:B------:R1:W-:Y:S01]  /*5630*/  STL.64 [R1+0x390], R150 ;  /* 0x0003909601007387 */ /* 0x0003e20000100a00 */
[----:B0-----:R-:W-:-:S03]  /*5640*/  IMAD.WIDE R152, R13, 0x2, R160 ;  /* 0x000000020d987825 */ /* 0x001fc600078e02a0 */
[----:B------:R4:W-:Y:S04]  /*5650*/  STL.64 [R1+0x388], R138 ;  /* 0x0003888a01007387 */ /* 0x0009e80000100a00 */
[----:B------:R-:W3:Y:S01]  /*5660*/  @!P0 LDG.E.U16 R10, desc[UR6][R152.64] ;  /* 0x00000006980a8981 */ /* 0x000ee2000c1e1500 */
[----:B-1----:R-:W-:-:S04]  /*5670*/  IMAD.WIDE R150, R13, 0x2, R158 ;  /* 0x000000020d967825 */ /* 0x002fc800078e029e */
[C---:B----4-:R-:W-:Y:S01]  /*5680*/  IMAD.WIDE R138, R12.reuse, 0x2, R160 ;  /* 0x000000020c8a7825 */ /* 0x050fe200078e02a0 */
[----:B------:R-:W4:Y:S03]  /*5690*/  @!P0 LDG.E.U16 R7, desc[UR6][R150.64] ;  /* 0x0000000696078981 */ /* 0x000f26000c1e1500 */
[----:B------:R-:W-:Y:S01]  /*56a0*/  IMAD.WIDE R76, R12, 0x2, R158 ;  /* 0x000000020c4c7825 */ /* 0x000fe200078e029e */
[----:B------:R0:W4:Y:S04]  /*56b0*/  @!P1 LDG.E.U16 R80, desc[UR6][R138.64] ;  /* 0x000000068a509981 */ /* 0x000128000c1e1500 */
[----:B--2---:R-:W-:Y:S04]  /*56c0*/  STL [R1+0x254c], R22 ;  /* 0x00254c1601007387 */ /* 0x004fe80000100800 */
[----:B------:R1:W-:Y:S02]  /*56d0*/  STL [R1+0x2550], R19 ;  /* 0x0025501301007387 */ /* 0x0003e40000100800 */
[----:B-1----:R-:W-:-:S06]  /*56e0*/  PRMT R19, RZ, 0x7610, R19 ;  /* 0x00007610ff137816 */ /* 0x002fcc0000000013 */
[----:B------:R1:W2:Y:S01]  /*56f0*/  @!P1 LDG.E.U16 R19, desc[UR6][R76.64] ;  /* 0x000000064c139981 */ /* 0x0002a2000c1e1500 */
[----:B------:R-:W-:Y:S02]  /*5700*/  IMAD.MOV.U32 R156, RZ, RZ, R14 ;  /* 0x000000ffff9c7224 */ /* 0x000fe400078e000e */
[C---:B------:R-:W-:Y:S02]  /*5710*/  VIADD R13, R4.reuse, 0xffffffee ;  /* 0xffffffee040d7836 */ /* 0x040fe40000000000 */
[----:B------:R-:W-:-:S03]  /*5720*/  VIADD R14, R4, 0xfffffff6 ;  /* 0xfffffff6040e7836 */ /* 0x000fc60000000000 */
[----:B------:R-:W-:Y:S01]  /*5730*/  ISETP.GE.U32.AND P1, PT, R13, 0x7ffffeef, PT ;  /* 0x7ffffeef0d00780c */ /* 0x000fe20003f26070 */
[----:B------:R-:W-:Y:S01]  /*5740*/  IMAD R13, R162, 0xf8, RZ ;  /* 0x000000f8a20d7824 */ /* 0x000fe200078e02ff */
[----:B------:R-:W-:Y:S01]  /*5750*/  ISETP.GE.U32.AND P0, PT, R14, 0x7ffffef7, PT ;  /* 0x7ffffef70e00780c */ /* 0x000fe20003f06070 */
[----:B------:R-:W-:Y:S01]  /*5760*/  IMAD R12, R162, 0x9, RZ ;  /* 0x00000009a20c7824 */ /* 0x000fe200078e02ff */
[----:B------:R-:W-:Y:S04]  /*5770*/  STL [R1+0x2554], R18 ;  /* 0x0025541201007387 */ /* 0x000fe80000100800 */
[----:B------:R-:W-:Y:S04]  /*5780*/  STL.64 [R1+0x310], R152 ;  /* 0x0003109801007387 */ /* 0x000fe80000100a00 */
[----:B------:R-:W-:Y:S01]  /*5790*/  STL.64 [R1+0x308], R150 ;  /* 0x0003089601007387 */ /* 0x000fe20000100a00 */
[----:B------:R-:W-:-:S02]  /*57a0*/  PRMT R163, RZ, 0x7610, R163 ;  /* 0x00007610ffa37816 */ /* 0x000fc400000000a3 */
[----:B------:R-:W-:Y:S02]  /*57b0*/  PRMT R6, RZ, 0x7610, R6 ;  /* 0x00007610ff067816 */ /* 0x000fe40000000006 */
[----:B------:R-:W-:Y:S01]  /*57c0*/  PRMT R3, RZ, 0x7610, R3 ;  /* 0x00007610ff037816 */ /* 0x000fe20000000003 */
[----:B---3--:R-:W-:Y:S04]  /*57d0*/  STL [R1+0x2558], R10 ;  /* 0x0025580a01007387 */ /* 0x008fe80000100800 */
[----:B------:R0:W-:Y:S04]  /*57e0*/  STL.64 [R1+0x290], R138 ;  /* 0x0002908a01007387 */ /* 0x0001e80000100a00 */
[----:B------:R1:W-:Y:S04]  /*57f0*/  STL.64 [R1+0x288], R76 ;  /* 0x0002884c01007387 */ /* 0x0003e80000100a00 */
[----:B----4-:R-:W-:Y:S01]  /*5800*/  STL [R1+0x255c], R7 ;  /* 0x00255c0701007387 */ /* 0x010fe20000100800 */
[----:B0-----:R-:W-:-:S03]  /*5810*/  IMAD.WIDE R138, R13, 0x2, R160 ;  /* 0x000000020d8a7825 */ /* 0x001fc600078e02a0 */
[----:B------:R0:W-:Y:S01]  /*5820*/  STL [R1+0x68], R80 ;  /* 0x0000685001007387 */ /* 0x0001e20000100800 */
[----:B-1----:R-:W-:-:S03]  /*5830*/  IMAD.WIDE R76, R12, 0x2, R160 ;  /* 0x000000020c4c7825 */ /* 0x002fc600078e02a0 */
[----:B------:R-:W-:Y:S04]  /*5840*/  STL.64 [R1+0x210], R138 ;  /* 0x0002108a01007387 */ /* 0x000fe80000100a00 */
[----:B------:R-:W3:Y:S01]  /*5850*/  @!P0 LDG.E.U16 R6, desc[UR6][R76.64] ;  /* 0x000000064c068981 */ /* 0x000ee2000c1e1500 */
[----:B0-----:R-:W-:-:S05]  /*5860*/  IMAD.WIDE R80, R13, 0x2, R158 ;  /* 0x000000020d507825 */ /* 0x001fca00078e029e */
[----:B------:R-:W4:Y:S04]  /*5870*/  @!P3 LDG.E.U16 R163, desc[UR6][R80.64] ;  /* 0x0000000650a3b981 */ /* 0x000f28000c1e1500 */
[----:B--2---:R0:W-:Y:S02]  /*5880*/  STL [R1+0x64], R19 ;  /* 0x0000641301007387 */ /* 0x0041e40000100800 */
[----:B0-----:R-:W-:-:S05]  /*5890*/  IMAD.WIDE R18, R12, 0x2, R158 ;  /* 0x000000020c127825 */ /* 0x001fca00078e029e */
[----:B------:R-:W2:Y:S01]  /*58a0*/  @!P0 LDG.E.U16 R3, desc[UR6][R18.64] ;  /* 0x0000000612038981 */ /* 0x000ea2000c1e1500 */
[----:B------:R-:W-:Y:S01]  /*58b0*/  PRMT R10, RZ, 0x7610, R10 ;  /* 0x00007610ff0a7816 */ /* 0x000fe2000000000a */
[C---:B------:R-:W-:Y:S02]  /*58c0*/  VIADD R14, R4.reuse, 0xffffffe6 ;  /* 0xffffffe6040e7836 */ /* 0x040fe40000000000 */
[----:B------:R-:W-:-:S03]  /*58d0*/  VIADD R13, R4, 0xffffffde ;  /* 0xffffffde040d7836 */ /* 0x000fc60000000000 */
[----:B------:R0:W2:Y:S01]  /*58e0*/  @!P3 LDG.E.U16 R10, desc[UR6][R138.64] ;  /* 0x000000068a0ab981 */ /* 0x0000a2000c1e1500 */
[----:B------:R-:W-:Y:S02]  /*58f0*/  ISETP.GE.U32.AND P3, PT, R14, 0x7ffffee7, PT ;  /* 0x7ffffee70e00780c */ /* 0x000fe40003f66070 */
[----:B------:R-:W-:Y:S01]  /*5900*/  ISETP.GE.U32.AND P0, PT, R13, 0x7ffffedf, PT ;  /* 0x7ffffedf0d00780c */ /* 0x000fe20003f06070 */
[C---:B------:R-:W-:Y:S01]  /*5910*/  IMAD R13, R162.reuse, 0x11, RZ ;  /* 0x00000011a20d7824 */ /* 0x040fe200078e02ff */
[----:B------:R1:W-:Y:S01]  /*5920*/  STL.64 [R1+0x208], R80 ;  /* 0x0002085001007387 */ /* 0x0003e20000100a00 */
[----:B------:R-:W-:Y:S01]  /*5930*/  IMAD R12, R162, 0x19, RZ ;  /* 0x00000019a20c7824 */ /* 0x000fe200078e02ff */
[----:B------:R-:W-:Y:S02]  /*5940*/  PRMT R5, RZ, 0x7610, R5 ;  /* 0x00007610ff057816 */ /* 0x000fe40000000005 */
[----:B------:R1:W-:Y:S01]  /*5950*/  STL.64 [R1+0x1100], R76 ;  /* 0x0011004c01007387 */ /* 0x0003e20000100a00 */
[----:B0-----:R-:W-:-:S03]  /*5960*/  IMAD.WIDE R138, R13, 0x2, R160 ;  /* 0x000000020d8a7825 */ /* 0x001fc600078e02a0 */
[----:B------:R0:W-:Y:S01]  /*5970*/  STL.64 [R1+0x10f8], R18 ;  /* 0x0010f81201007387 */ /* 0x0001e20000100a00 */
[----:B-1----:R-:W-:-:S03]  /*5980*/  IMAD.WIDE R80, R13, 0x2, R158 ;  /* 0x000000020d507825 */ /* 0x002fc600078e029e */
[----:B------:R-:W2:Y:S01]  /*5990*/  @!P1 LDG.E.U16 R5, desc[UR6][R138.64] ;  /* 0x000000068a059981 */ /* 0x000ea2000c1e1500 */
[----:B------:R-:W-:-:S04]  /*59a0*/  IMAD.WIDE R76, R12, 0x2, R160 ;  /* 0x000000020c4c7825 */ /* 0x000fc800078e02a0 */
[----:B0-----:R-:W-:Y:S01]  /*59b0*/  IMAD.WIDE R18, R12, 0x2, R158 ;  /* 0x000000020c127825 */ /* 0x001fe200078e029e */
[----:B------:R-:W-:Y:S01]  /*59c0*/  PRMT R8, RZ, 0x7610, R8 ;  /* 0x00007610ff087816 */ /* 0x000fe20000000008 */
[----:B------:R-:W2:Y:S02]  /*59d0*/  @!P3 LDG.E.U16 R0, desc[UR6][R76.64] ;  /* 0x000000064c00b981 */ /* 0x000ea4000c1e1500 */
[----:B------:R-:W-:Y:S02]  /*59e0*/  VIADD R13, R4, 0xffffffce ;  /* 0xffffffce040d7836 */ /* 0x000fe40000000000 */
[----:B------:R-:W2:Y:S03]  /*59f0*/  @!P3 LDG.E.U16 R11, desc[UR6][R18.64] ;  /* 0x00000006120bb981 */ /* 0x000ea6000c1e1500 */
[----:B------:R-:W-:Y:S01]  /*5a00*/  ISETP.GE.U32.AND P3, PT, R13, 0x7ffffecf, PT ;  /* 0x7ffffecf0d00780c */ /* 0x000fe20003f66070 */
[----:B------:R-:W-:Y:S01]  /*5a10*/  IMAD R13, R162, 0x21, RZ ;  /* 0x00000021a20d7824 */ /* 0x000fe200078e02ff */
[----:B------:R0:W2:Y:S04]  /*5a20*/  @!P1 LDG.E.U16 R8, desc[UR6][R80.64] ;  /* 0x0000000650089981 */ /* 0x0000a8000c1e1500 */
[----:B----4-:R-:W-:Y:S04]  /*5a30*/  STL [R1+0x2560], R163 ;  /* 0x002560a301007387 */ /* 0x010fe80000100800 */
[----:B---3--:R-:W-:Y:S04]  /*5a40*/  STL [R1+0x2564], R6 ;  /* 0x0025640601007387 */ /* 0x008fe80000100800 */
[----:B------:R-:W-:Y:S04]  /*5a50*/  STL.64 [R1+0x2590], R6 ;  /* 0x0025900601007387 */ /* 0x000fe80000100a00 */
[----:B------:R-:W-:Y:S04]  /*5a60*/  STL.64 [R1+0x25b0], R6 ;  /* 0x0025b00601007387 */ /* 0x000fe80000100a00 */
[----:B--2---:R-:W-:Y:S04]  /*5a70*/  STL [R1+0x2568], R3 ;  /* 0x0025680301007387 */ /* 0x004fe80000100800 */
[----:B------:R-:W-:Y:S04]  /*5a80*/  STL.64 [R1+0x2580], R2 ;  /* 0x0025800201007387 */ /* 0x000fe80000100a00 */
[----:B------:R-:W-:Y:S04]  /*5a90*/  STL.64 [R1+0x25a0], R2 ;  /* 0x0025a00201007387 */ /* 0x000fe80000100a00 */
[----:B------:R-:W-:Y:S04]  /*5aa0*/  STL.64 [R1+0x25c0], R2 ;  /* 0x0025c00201007387 */ /* 0x000fe80000100a00 */
[----:B------:R-:W-:Y:S04]  /*5ab0*/  STL.64 [R1+0x1080], R138 ;  /* 0x0010808a01007387 */ /* 0x000fe80000100a00 */
[----:B------:R0:W-:Y:S02]  /*5ac0*/  STL.64 [R1+0x1078], R80 ;  /* 0x0010785001007387 */ /* 0x0001e40000100a00 */
[----:B0-----:R-:W-:-:S05]  /*5ad0*/  IMAD.WIDE R80, R13, 0x2, R160 ;  /* 0x000000020d507825 */ /* 0x001fca00078e02a0 */
[----:B------:R0:W2:Y:S01]  /*5ae0*/  @!P0 LDG.E.U16 R144, desc[UR6][R80.64] ;  /* 0x0000000650908981 */ /* 0x0000a2000c1e1500 */
[----:B------:R-:W-:-:S03]  /*5af0*/  VIADD R14, R4, 0xffffffd6 ;  /* 0xffffffd6040e7836 */ /* 0x000fc60000000000 */
[----:B------:R-:W-:Y:S02]  /*5b00*/  STL [R1+0x30], R10 ;  /* 0x0000300a01007387 */ /* 0x000fe40000100800 */
[----:B------:R-:W-:Y:S01]  /*5b10*/  ISETP.GE.U32.AND P1, PT, R14, 0x7ffffed7, PT ;  /* 0x7ffffed70e00780c */ /* 0x000fe20003f26070 */
[----:B------:R-:W-:Y:S01]  /*5b20*/  IMAD R12, R162, 0x29, RZ ;  /* 0x00000029a20c7824 */ /* 0x000fe200078e02ff */
[----:B------:R-:W-:Y:S01]  /*5b30*/  STL [R1+0x256c], R5 ;  /* 0x00256c0501007387 */ /* 0x000fe20000100800 */
[----:B------:R-:W-:-:S03]  /*5b40*/  VIADD R14, R4, 0xffffffc6 ;  /* 0xffffffc6040e7836 */ /* 0x000fc60000000000 */
[----:B------:R1:W-:Y:S01]  /*5b50*/  STL.64 [R1+0x1000], R76 ;  /* 0x0010004c01007387 */ /* 0x0003e20000100a00 */
[----:B------:R-:W-:-:S03]  /*5b60*/  IMAD.WIDE R2, R12, 0x2, R158 ;  /* 0x000000020c027825 */ /* 0x000fc600078e029e */
[----:B------:R3:W-:Y:S01]  /*5b70*/  STL.64 [R1+0xff8], R18 ;  /* 0x000ff81201007387 */ /* 0x0007e20000100a00 */
[----:B-1----:R-:W-:-:S03]  /*5b80*/  IMAD.WIDE R76, R13, 0x2, R158 ;  /* 0x000000020d4c7825 */ /* 0x002fc600078e029e */
[----:B------:R-:W-:Y:S01]  /*5b90*/  STL [R1+0x2570], R8 ;  /* 0x0025700801007387 */ /* 0x000fe20000100800 */
[----:B---3--:R-:W-:-:S03]  /*5ba0*/  IMAD.WIDE R18, R12, 0x2, R160 ;  /* 0x000000020c127825 */ /* 0x008fc600078e02a0 */
[----:B------:R1:W3:Y:S01]  /*5bb0*/  @!P0 LDG.E.U16 R143, desc[UR6][R76.64] ;  /* 0x000000064c8f8981 */ /* 0x0002e2000c1e1500 */
[----:B------:R-:W-:Y:S01]  /*5bc0*/  ISETP.GE.U32.AND P0, PT, R14, 0x7ffffec7, PT ;  /* 0x7ffffec70e00780c */ /* 0x000fe20003f06070 */
[----:B------:R-:W-:Y:S02]  /*5bd0*/  VIADD R13, R4, 0xffffffbe ;  /* 0xffffffbe040d7836 */ /* 0x000fe40000000000 */
[----:B------:R-:W-:Y:S01]  /*5be0*/  STL [R1+0x2574], R0 ;  /* 0x0025740001007387 */ /* 0x000fe20000100800 */
[----:B------:R-:W-:-:S03]  /*5bf0*/  IMAD R12, R162, 0x31, RZ ;  /* 0x00000031a20c7824 */ /* 0x000fc600078e02ff */
[----:B------:R-:W-:Y:S04]  /*5c00*/  STL [R1+0x2578], R11 ;  /* 0x0025780b01007387 */ /* 0x000fe80000100800 */
[----:B------:R4:W3:Y:S04]  /*5c10*/  @!P1 LDG.E.U16 R142, desc[UR6][R18.64] ;  /* 0x00000006128e9981 */ /* 0x0008e8000c1e1500 */
[----:B------:R0:W3:Y:S01]  /*5c20*/  @!P1 LDG.E.U16 R141, desc[UR6][R2.64] ;  /* 0x00000006028d9981 */ /* 0x0000e2000c1e1500 */
[----:B------:R-:W-:Y:S01]  /*5c30*/  ISETP.GE.U32.AND P1, PT, R13, 0x7ffffebf, PT ;  /* 0x7ffffebf0d00780c */ /* 0x000fe20003f26070 */
[----:B------:R-:W-:-:S02]  /*5c40*/  IMAD R13, R162, 0x39, RZ ;  /* 0x00000039a20d7824 */ /* 0x000fc400078e02ff */
[----:B------:R0:W-:Y:S04]  /*5c50*/  STL.64 [R1+0xf80], R80 ;  /* 0x000f805001007387 */ /* 0x0001e80000100a00 */
[----:B------:R1:W-:Y:S01]  /*5c60*/  STL.64 [R1+0xf78], R76 ;  /* 0x000f784c01007387 */ /* 0x0003e20000100a00 */
[----:B------:R-:W-:Y:S02]  /*5c70*/  VIADD R14, R4, 0xffffffb6 ;  /* 0xffffffb6040e7836 */ /* 0x000fe40000000000 */
[----:B0-----:R-:W-:-:S04]  /*5c80*/  IMAD.WIDE R80, R12, 0x2, R160 ;  /* 0x000000020c507825 */ /* 0x001fc800078e02a0 */
[----:B-1----:R-:W-:Y:S01]  /*5c90*/  IMAD.WIDE R76, R12, 0x2, R158 ;  /* 0x000000020c4c7825 */ /* 0x002fe200078e029e */
[----:B------:R0:W3:Y:S03]  /*5ca0*/  @!P3 LDG.E.U16 R64, desc[UR6][R80.64] ;  /* 0x000000065040b981 */ /* 0x0000e6000c1e1500 */
[----:B------:R-:W-:Y:S01]  /*5cb0*/  VIADD R12, R4, 0xffffffae ;  /* 0xffffffae040c7836 */ /* 0x000fe20000000000 */
[----:B------:R1:W3:Y:S01]  /*5cc0*/  @!P3 LDG.E.U16 R63, desc[UR6][R76.64] ;  /* 0x000000064c3fb981 */ /* 0x0002e2000c1e1500 */
[----:B------:R-:W-:Y:S01]  /*5cd0*/  ISETP.GE.U32.AND P3, PT, R14, 0x7ffffeb7, PT ;  /* 0x7ffffeb70e00780c */ /* 0x000fe20003f66070 */
[----:B------:R-:W-:Y:S01]  /*5ce0*/  VIADD R14, R4, 0xffffffa6 ;  /* 0xffffffa6040e7836 */ /* 0x000fe20000000000 */
[----:B------:R-:W-:Y:S02]  /*5cf0*/  PRMT R30, RZ, 0x7610, R30 ;  /* 0x00007610ff1e7816 */ /* 0x000fe4000000001e */
[----:B------:R-:W-:-:S02]  /*5d00*/  PRMT R29, RZ, 0x7610, R29 ;  /* 0x00007610ff1d7816 */ /* 0x000fc4000000001d */
[----:B------:R-:W-:Y:S02]  /*5d10*/  PRMT R24, RZ, 0x7610, R24 ;  /* 0x00007610ff187816 */ /* 0x000fe40000000018 */
[----:B------:R-:W-:Y:S02]  /*5d20*/  PRMT R23, RZ, 0x7610, R23 ;  /* 0x00007610ff177816 */ /* 0x000fe40000000017 */
[----:B------:R-:W-:Y:S02]  /*5d30*/  PRMT R21, RZ, 0x7610, R21 ;  /* 0x00007610ff157816 */ /* 0x000fe40000000015 */
[----:B------:R-:W-:Y:S01]  /*5d40*/  PRMT R20, RZ, 0x7610, R20 ;  /* 0x00007610ff147816 */ /* 0x000fe20000000014 */
[----:B------:R-:W-:Y:S01]  /*5d50*/  IMAD.MOV.U32 R153, RZ, RZ, R156 ;  /* 0x000000ffff997224 */ /* 0x000fe200078e009c */
[----:B------:R-:W-:Y:S01]  /*5d60*/  PRMT R17, RZ, 0x7610, R17 ;  /* 0x00007610ff117816 */ /* 0x000fe20000000011 */
[----:B------:R-:W-:Y:S01]  /*5d70*/  IMAD.MOV.U32 R152, RZ, RZ, R69 ;  /* 0x000000ffff987224 */ /* 0x000fe200078e0045 */
[----:B------:R-:W-:Y:S01]  /*5d80*/  PRMT R16, RZ, 0x7610, R16 ;  /* 0x00007610ff107816 */ /* 0x000fe20000000010 */
[----:B------:R-:W-:-:S02]  /*5d90*/  IMAD.MOV.U32 R154, RZ, RZ, R68 ;  /* 0x000000ffff9a7224 */ /* 0x000fc400078e0044 */
[----:B------:R-:W-:Y:S01]  /*5da0*/  IMAD.MOV.U32 R156, RZ, RZ, R65 ;  /* 0x000000ffff9c7224 */ /* 0x000fe200078e0041 */
[----:B------:R-:W-:Y:S01]  /*5db0*/  PRMT R15, RZ, 0x7610, R15 ;  /* 0x00007610ff0f7816 */ /* 0x000fe2000000000f */
[----:B------:R-:W-:Y:S02]  /*5dc0*/  VIADD R65, R4, 0xffffff06 ;  /* 0xffffff0604417836 */ /* 0x000fe40000000000 */
[----:B------:R-:W-:Y:S02]  /*5dd0*/  IMAD.MOV.U32 R155, RZ, RZ, R67 ;  /* 0x000000ffff9b7224 */ /* 0x000fe400078e0043 */
[----:B------:R-:W-:Y:S01]  /*5de0*/  IMAD R67, R162, 0xf1, RZ ;  /* 0x000000f1a2437824 */ /* 0x000fe200078e02ff */
[----:B------:R-:W-:Y:S02]  /*5df0*/  PRMT R66, RZ, 0x7610, R66 ;  /* 0x00007610ff427816 */ /* 0x000fe40000000042 */
[----:B------:R-:W-:Y:S02]  /*5e00*/  PRMT R133, RZ, 0x7610, R133 ;  /* 0x00007610ff857816 */ /* 0x000fe40000000085 */
[----:B------:R-:W-:-:S02]  /*5e10*/  PRMT R132, RZ, 0x7610, R132 ;  /* 0x00007610ff847816 */ /* 0x000fc40000000084 */
[----:B------:R-:W-:Y:S02]  /*5e20*/  PRMT R131, RZ, 0x7610, R131 ;  /* 0x00007610ff837816 */ /* 0x000fe40000000083 */
[----:B------:R-:W-:Y:S02]  /*5e30*/  PRMT R130, RZ, 0x7610, R130 ;  /* 0x00007610ff827816 */ /* 0x000fe40000000082 */
[----:B------:R-:W-:Y:S02]  /*5e40*/  PRMT R129, RZ, 0x7610, R129 ;  /* 0x00007610ff817816 */ /* 0x000fe40000000081 */
[----:B------:R-:W-:Y:S02]  /*5e50*/  PRMT R128, RZ, 0x7610, R128 ;  /* 0x00007610ff807816 */ /* 0x000fe40000000080 */
[----:B------:R-:W-:Y:S02]  /*5e60*/  PRMT R127, RZ, 0x7610, R127 ;  /* 0x00007610ff7f7816 */ /* 0x000fe4000000007f */
[----:B------:R-:W-:-:S02]  /*5e70*/  PRMT R126, RZ, 0x7610, R126 ;  /* 0x00007610ff7e7816 */ /* 0x000fc4000000007e */
[----:B------:R-:W-:Y:S01]  /*5e80*/  PRMT R125, RZ, 0x7610, R125 ;  /* 0x00007610ff7d7816 */ /* 0x000fe2000000007d */
[----:B--2---:R-:W-:Y:S04]  /*5e90*/  STL [R1+0x257c], R144 ;  /* 0x00257c9001007387 */ /* 0x004fe80000100800 */
[----:B------:R4:W-:Y:S04]  /*5ea0*/  STL.64 [R1+0xf00], R18 ;  /* 0x000f001201007387 */ /* 0x0009e80000100a00 */
[----:B------:R2:W-:Y:S01]  /*5eb0*/  STL.64 [R1+0xef8], R2 ;  /* 0x000ef80201007387 */ /* 0x0005e20000100a00 */
[----:B----4-:R-:W-:-:S04]  /*5ec0*/  IMAD.WIDE R18, R13, 0x2, R160 ;  /* 0x000000020d127825 */ /* 0x010fc800078e02a0 */
[----:B--2---:R-:W-:Y:S01]  /*5ed0*/  IMAD.WIDE R2, R13, 0x2, R158 ;  /* 0x000000020d027825 */ /* 0x004fe200078e029e */
[----:B------:R2:W4:Y:S04]  /*5ee0*/  @!P0 LDG.E.U16 R62, desc[UR6][R18.64] ;  /* 0x00000006123e8981 */ /* 0x000528000c1e1500 */
[----:B------:R0:W3:Y:S01]  /*5ef0*/  @!P0 LDG.E.U16 R61, desc[UR6][R2.64] ;  /* 0x00000006023d8981 */ /* 0x0000e2000c1e1500 */
[----:B------:R-:W-:Y:S01]  /*5f00*/  ISETP.GE.U32.AND P0, PT, R12, 0x7ffffeaf, PT ;  /* 0x7ffffeaf0c00780c */ /* 0x000fe20003f06070 */
[C---:B------:R-:W-:Y:S02]  /*5f10*/  IMAD R12, R162.reuse, 0x41, RZ ;  /* 0x00000041a20c7824 */ /* 0x040fe400078e02ff */
[----:B------:R0:W-:Y:S01]  /*5f20*/  STL.64 [R1+0xe80], R80 ;  /* 0x000e805001007387 */ /* 0x0001e20000100a00 */
[----:B------:R-:W-:-:S03]  /*5f30*/  IMAD R13, R162, 0x49, RZ ;  /* 0x00000049a20d7824 */ /* 0x000fc600078e02ff */
[----:B------:R1:W-:Y:S04]  /*5f40*/  STL.64 [R1+0xe78], R76 ;  /* 0x000e784c01007387 */ /* 0x0003e80000100a00 */
[----:B------:R2:W-:Y:S01]  /*5f50*/  STL.64 [R1+0xe00], R18 ;  /* 0x000e001201007387 */ /* 0x0005e20000100a00 */
[----:B0-----:R-:W-:-:S03]  /*5f60*/  IMAD.WIDE R80, R12, 0x2, R160 ;  /* 0x000000020c507825 */ /* 0x001fc600078e02a0 */
[----:B------:R0:W-:Y:S01]  /*5f70*/  STL.64 [R1+0xdf8], R2 ;  /* 0x000df80201007387 */ /* 0x0001e20000100a00 */
[----:B-1----:R-:W-:-:S03]  /*5f80*/  IMAD.WIDE R76, R12, 0x2, R158 ;  /* 0x000000020c4c7825 */ /* 0x002fc600078e029e */
[----:B------:R1:W3:Y:S01]  /*5f90*/  @!P1 LDG.E.U16 R60, desc[UR6][R80.64] ;  /* 0x00000006503c9981 */ /* 0x0002e2000c1e1500 */
[----:B--2---:R-:W-:-:S03]  /*5fa0*/  IMAD.WIDE R18, R13, 0x2, R160 ;  /* 0x000000020d127825 */ /* 0x004fc600078e02a0 */
[----:B------:R2:W3:Y:S01]  /*5fb0*/  @!P1 LDG.E.U16 R59, desc[UR6][R76.64] ;  /* 0x000000064c3b9981 */ /* 0x0004e2000c1e1500 */
[----:B------:R-:W-:Y:S01]  /*5fc0*/  ISETP.GE.U32.AND P1, PT, R14, 0x7ffffea7, PT ;  /* 0x7ffffea70e00780c */ /* 0x000fe20003f26070 */
[----:B------:R-:W-:Y:S02]  /*5fd0*/  VIADD R12, R4, 0xffffff9e ;  /* 0xffffff9e040c7836 */ /* 0x000fe40000000000 */
[----:B------:R1:W3:Y:S01]  /*5fe0*/  @!P3 LDG.E.U16 R58, desc[UR6][R18.64] ;  /* 0x00000006123ab981 */ /* 0x0002e2000c1e1500 */
[----:B0-----:R-:W-:-:S03]  /*5ff0*/  IMAD.WIDE R2, R13, 0x2, R158 ;  /* 0x000000020d027825 */ /* 0x001fc600078e029e */
[----:B------:R1:W-:Y:S01]  /*6000*/  STL.64 [R1+0xd80], R80 ;  /* 0x000d805001007387 */ /* 0x0003e20000100a00 */
[----:B------:R-:W-:-:S03]  /*6010*/  IMAD R13, R162, 0x59, RZ ;  /* 0x00000059a20d7824 */ /* 0x000fc600078e02ff */
[----:B------:R0:W3:Y:S01]  /*6020*/  @!P3 LDG.E.U16 R57, desc[UR6][R2.64] ;  /* 0x000000060239b981 */ /* 0x0000e2000c1e1500 */
[----:B------:R-:W-:Y:S01]  /*6030*/  ISETP.GE.U32.AND P3, PT, R12, 0x7ffffe9f, PT ;  /* 0x7ffffe9f0c00780c */ /* 0x000fe20003f66070 */
[----:B------:R-:W-:Y:S02]  /*6040*/  IMAD R12, R162, 0x51, RZ ;  /* 0x00000051a20c7824 */ /* 0x000fe400078e02ff */
[----:B------:R2:W-:Y:S01]  /*6050*/  STL.64 [R1+0xd78], R76 ;  /* 0x000d784c01007387 */ /* 0x0005e20000100a00 */
[----:B------:R-:W-:-:S03]  /*6060*/  VIADD R14, R4, 0xffffff96 ;  /* 0xffffff96040e7836 */ /* 0x000fc60000000000 */
[----:B------:R0:W-:Y:S01]  /*6070*/  STL.64 [R1+0xd00], R18 ;  /* 0x000d001201007387 */ /* 0x0001e20000100a00 */
[----:B-1----:R-:W-:-:S03]  /*6080*/  IMAD.WIDE R80, R12, 0x2, R160 ;  /* 0x000000020c507825 */ /* 0x002fc600078e02a0 */
[----:B------:R1:W-:Y:S01]  /*6090*/  STL.64 [R1+0xcf8], R2 ;  /* 0x000cf80201007387 */ /* 0x0003e20000100a00 */
[----:B--2---:R-:W-:-:S03]  /*60a0*/  IMAD.WIDE R76, R12, 0x2, R158 ;  /* 0x000000020c4c7825 */ /* 0x004fc600078e029e */
[----:B------:R2:W3:Y:S01]  /*60b0*/  @!P0 LDG.E.U16 R56, desc[UR6][R80.64] ;  /* 0x0000000650388981 */ /* 0x0004e2000c1e1500 */
[----:B0-----:R-:W-:-:S03]  /*60c0*/  IMAD.WIDE R18, R13, 0x2, R160 ;  /* 0x000000020d127825 */ /* 0x001fc600078e02a0 */
[----:B------:R0:W3:Y:S01]  /*60d0*/  @!P0 LDG.E.U16 R55, desc[UR6][R76.64] ;  /* 0x000000064c378981 */ /* 0x0000e2000c1e1500 */
[----:B-1----:R-:W-:-:S03]  /*60e0*/  IMAD.WIDE R2, R13, 0x2, R158 ;  /* 0x000000020d027825 */ /* 0x002fc600078e029e */
[----:B------:R1:W3:Y:S01]  /*60f0*/  @!P1 LDG.E.U16 R54, desc[UR6][R18.64] ;  /* 0x0000000612369981 */ /* 0x0002e2000c1e1500 */
[----:B------:R-:W-:-:S03]  /*6100*/  VIADD R12, R4, 0xffffff8e ;  /* 0xffffff8e040c7836 */ /* 0x000fc60000000000 */
[----:B------:R0:W3:Y:S01]  /*6110*/  @!P1 LDG.E.U16 R53, desc[UR6][R2.64] ;  /* 0x0000000602359981 */ /* 0x0000e2000c1e1500 */
[----:B------:R-:W-:Y:S02]  /*6120*/  ISETP.GE.U32.AND P0, PT, R14, 0x7ffffe97, PT ;  /* 0x7ffffe970e00780c */ /* 0x000fe40003f06070 */
[----:B------:R-:W-:Y:S01]  /*6130*/  ISETP.GE.U32.AND P1, PT, R12, 0x7ffffe8f, PT ;  /* 0x7ffffe8f0c00780c */ /* 0x000fe20003f26070 */
[C---:B------:R-:W-:Y:S01]  /*6140*/  IMAD R12, R162.reuse, 0x61, RZ ;  /* 0x00000061a20c7824 */ /* 0x040fe200078e02ff */
[----:B------:R2:W-:Y:S01]  /*6150*/  STL.64 [R1+0xc80], R80 ;  /* 0x000c805001007387 */ /* 0x0005e20000100a00 */
[----:B------:R-:W-:-:S03]  /*6160*/  IMAD R13, R162, 0x69, RZ ;  /* 0x00000069a20d7824 */ /* 0x000fc600078e02ff */
[----:B------:R0:W-:Y:S01]  /*6170*/  STL.64 [R1+0xc78], R76 ;  /* 0x000c784c01007387 */ /* 0x0001e20000100a00 */
[----:B------:R-:W-:-:S03]  /*6180*/  VIADD R14, R4, 0xffffff86 ;  /* 0xffffff86040e7836 */ /* 0x000fc60000000000 */
[----:B------:R1:W-:Y:S01]  /*6190*/  STL.64 [R1+0xc00], R18 ;  /* 0x000c001201007387 */ /* 0x0003e20000100a00 */
[----:B--2---:R-:W-:-:S03]  /*61a0*/  IMAD.WIDE R80, R12, 0x2, R160 ;  /* 0x000000020c507825 */ /* 0x004fc600078e02a0 */
[----:B------:R2:W-:Y:S01]  /*61b0*/  STL.64 [R1+0xbf8], R2 ;  /* 0x000bf80201007387 */ /* 0x0005e20000100a00 */
[----:B0-----:R-:W-:-:S03]  /*61c0*/  IMAD.WIDE R76, R12, 0x2, R158 ;  /* 0x000000020c4c7825 */ /* 0x001fc600078e029e */
[----:B------:R0:W3:Y:S01]  /*61d0*/  @!P3 LDG.E.U16 R52, desc[UR6][R80.64] ;  /* 0x000000065034b981 */ /* 0x0000e2000c1e1500 */
[----:B-1----:R-:W-:-:S03]  /*61e0*/  IMAD.WIDE R18, R13, 0x2, R160 ;  /* 0x000000020d127825 */ /* 0x002fc600078e02a0 */
[----:B------:R1:W3:Y:S01]  /*61f0*/  @!P3 LDG.E.U16 R51, desc[UR6][R76.64] ;  /* 0x000000064c33b981 */ /* 0x0002e2000c1e1500 */
[----:B------:R-:W-:Y:S01]  /*6200*/  ISETP.GE.U32.AND P3, PT, R14, 0x7ffffe87, PT ;  /* 0x7ffffe870e00780c */ /* 0x000fe20003f66070 */
[----:B------:R-:W-:Y:S02]  /*6210*/  VIADD R12, R4, 0xffffff7e ;  /* 0xffffff7e040c7836 */ /* 0x000fe40000000000 */
[----:B------:R0:W3:Y:S01]  /*6220*/  @!P0 LDG.E.U16 R50, desc[UR6][R18.64] ;  /* 0x0000000612328981 */ /* 0x0000e2000c1e1500 */
[----:B--2---:R-:W-:-:S03]  /*6230*/  IMAD.WIDE R2, R13, 0x2, R158 ;  /* 0x000000020d027825 */ /* 0x004fc600078e029e */
        /* <DEDUP_REMOVED lines=8> */
[----:B0-----:R-:W-:-:S03]  /*62c0*/  IMAD.WIDE R80, R12, 0x2, R160 ;  /* 0x000000020c507825 */ /* 0x001fc600078e02a0 */
[----:B------:R0:W-:Y:S01]  /*62d0*/  STL.64 [R1+0xaf8], R2 ;  /* 0x000af80201007387 */ /* 0x0001e20000100a00 */
[----:B-1----:R-:W-:-:S03]  /*62e0*/  IMAD.WIDE R76, R12, 0x2, R158 ;  /* 0x000000020c4c7825 */ /* 0x002fc600078e029e */
[----:B------:R1:W3:Y:S01]  /*62f0*/  @!P1 LDG.E.U16 R48, desc[UR6][R80.64] ;  /* 0x0000000650309981 */ /* 0x0002e2000c1e1500 */
[----:B--2---:R-:W-:-:S03]  /*6300*/  IMAD.WIDE R18, R13, 0x2, R160 ;  /* 0x000000020d127825 */ /* 0x004fc600078e02a0 */
[----:B------:R2:W3:Y:S01]  /*6310*/  @!P1 LDG.E.U16 R47, desc[UR6][R76.64] ;  /* 0x000000064c2f9981 */ /* 0x0004e2000c1e1500 */
[----:B0-----:R-:W-:-:S03]  /*6320*/  IMAD.WIDE R2, R13, 0x2, R158 ;  /* 0x000000020d027825 */ /* 0x001fc600078e029e */
        /* <DEDUP_REMOVED lines=17> */
[----:B------:R-:W-:Y:S01]  /*6440*/  ISETP.GE.U32.AND P0, PT, R14, 0x7ffffe67, PT ;  /* 0x7ffffe670e00780c */ /* 0x000fe20003f06070 */
[----:B------:R-:W-:Y:S02]  /*6450*/  VIADD R12, R4, 0xffffff5e ;  /* 0xffffff5e040c7836 */ /* 0x000fe40000000000 */
[----:B------:R0:W3:Y:S01]  /*6460*/  @!P1 LDG.E.U16 R42, desc[UR6][R18.64] ;  /* 0x00000006122a9981 */ /* 0x0000e2000c1e1500 */
[----:B-1----:R-:W-:-:S03]  /*6470*/  IMAD.WIDE R2, R13, 0x2, R158 ;  /* 0x000000020d027825 */ /* 0x002fc600078e029e */
        /* <DEDUP_REMOVED lines=14> */
[----:B--2---:R-:W-:-:S03]  /*6560*/  IMAD.WIDE R2, R13, 0x2, R158 ;  /* 0x000000020d027825 */ /* 0x004fc600078e029e */
        /* <DEDUP_REMOVED lines=68> */
[----:B------:R-:W3:Y:S01]  /*69b0*/  @!P1 LDG.E.U16 R24, desc[UR6][R80.64] ;  /* 0x0000000650189981 */ /* 0x000ee2000c1e1500 */
[----:B--2---:R-:W-:-:S03]  /*69c0*/  IMAD.WIDE R18, R13, 0x2, R160 ;  /* 0x000000020d127825 */ /* 0x004fc600078e02a0 */
[----:B------:R1:W2:Y:S01]  /*69d0*/  @!P1 LDG.E.U16 R23, desc[UR6][R76.64] ;  /* 0x000000064c179981 */ /* 0x0002a2000c1e1500 */
[----:B0-----:R-:W-:-:S03]  /*69e0*/  IMAD.WIDE R2, R13, 0x2, R158 ;  /* 0x000000020d027825 */ /* 0x001fc600078e029e */
[----:B------:R0:W2:Y:S01]  /*69f0*/  @!P3 LDG.E.U16 R21, desc[UR6][R18.64] ;  /* 0x000000061215b981 */ /* 0x0000a2000c1e1500 */
[----:B------:R-:W-:-:S03]  /*6a00*/  VIADD R12, R4, 0xffffff0e ;  /* 0xffffff0e040c7836 */ /* 0x000fc60000000000 */
[----:B------:R0:W2:Y:S01]  /*6a10*/  @!P3 LDG.E.U16 R20, desc[UR6][R2.64] ;  /* 0x000000060214b981 */ /* 0x0000a2000c1e1500 */
[----:B------:R-:W-:Y:S02]  /*6a20*/  ISETP.GE.U32.AND P1, PT, R14, 0x7ffffe17, PT ;  /* 0x7ffffe170e00780c */ /* 0x000fe40003f26070 */
[----:B------:R-:W-:Y:S01]  /*6a30*/  ISETP.GE.U32.AND P3, PT, R12, 0x7ffffe0f, PT ;  /* 0x7ffffe0f0c00780c */ /* 0x000fe20003f66070 */
[C---:B------:R-:W-:Y:S01]  /*6a40*/  IMAD R12, R162.reuse, 0xe1, RZ ;  /* 0x000000e1a20c7824 */ /* 0x040fe200078e02ff */
[----:B------:R-:W-:Y:S01]  /*6a50*/  STL.64 [R1+0x480], R80 ;  /* 0x0004805001007387 */ /* 0x000fe20000100a00 */
[----:B------:R-:W-:Y:S02]  /*6a60*/  IMAD R13, R162, 0xe9, RZ ;  /* 0x000000e9a20d7824 */ /* 0x000fe400078e02ff */
[----:B------:R-:W-:Y:S01]  /*6a70*/  IMAD.WIDE R68, R12, 0x2, R158 ;  /* 0x000000020c447825 */ /* 0x000fe200078e029e */
[----:B------:R1:W-:Y:S01]  /*6a80*/  STL.64 [R1+0x478], R76 ;  /* 0x0004784c01007387 */ /* 0x0003e20000100a00 */
[----:B------:R-:W-:-:S03]  /*6a90*/  PRMT R14, RZ, 0x7610, R14 ;  /* 0x00007610ff0e7816 */ /* 0x000fc6000000000e */
[----:B------:R0:W-:Y:S04]  /*6aa0*/  STL.64 [R1+0x400], R18 ;  /* 0x0004001201007387 */ /* 0x0001e80000100a00 */
[----:B------:R4:W-:Y:S01]  /*6ab0*/  STL.64 [R1+0x3f8], R2 ;  /* 0x0003f80201007387 */ /* 0x0009e20000100a00 */
[----:B-1----:R-:W-:-:S03]  /*6ac0*/  IMAD.WIDE R76, R12, 0x2, R160 ;  /* 0x000000020c4c7825 */ /* 0x002fc600078e02a0 */
[----:B------:R-:W2:Y:S01]  /*6ad0*/  @!P0 LDG.E.U16 R16, desc[UR6][R68.64] ;  /* 0x0000000644108981 */ /* 0x000ea2000c1e1500 */
[----:B0-----:R-:W-:-:S03]  /*6ae0*/  IMAD.WIDE R18, R13, 0x2, R160 ;  /* 0x000000020d127825 */ /* 0x001fc600078e02a0 */
[----:B------:R0:W2:Y:S01]  /*6af0*/  @!P0 LDG.E.U16 R17, desc[UR6][R76.64] ;  /* 0x000000064c118981 */ /* 0x0000a2000c1e1500 */
[----:B----4-:R-:W-:Y:S01]  /*6b00*/  IMAD.WIDE R2, R13, 0x2, R158 ;  /* 0x000000020d027825 */ /* 0x010fe200078e029e */
[----:B------:R-:W-:-:S03]  /*6b10*/  ISETP.GE.U32.AND P0, PT, R65, 0x7ffffe07, PT ;  /* 0x7ffffe074100780c */ /* 0x000fc60003f06070 */
[----:B------:R-:W-:Y:S01]  /*6b20*/  VIADD R12, R4, 0xfffffffe ;  /* 0xfffffffe040c7836 */ /* 0x000fe20000000000 */
[----:B------:R0:W-:Y:S01]  /*6b30*/  STL.64 [R1+0x380], R76 ;  /* 0x0003804c01007387 */ /* 0x0001e20000100a00 */
[----:B------:R-:W-:-:S03]  /*6b40*/  PRMT R13, RZ, 0x7610, R13 ;  /* 0x00007610ff0d7816 */ /* 0x000fc6000000000d */
[----:B------:R1:W4:Y:S01]  /*6b50*/  @!P1 LDG.E.U16 R15, desc[UR6][R18.64] ;  /* 0x00000006120f9981 */ /* 0x000322000c1e1500 */
[----:B------:R-:W-:-:S03]  /*6b60*/  IMAD.WIDE R80, R67, 0x2, R160 ;  /* 0x0000000243507825 */ /* 0x000fc600078e02a0 */
[----:B------:R1:W2:Y:S01]  /*6b70*/  @!P1 LDG.E.U16 R14, desc[UR6][R2.64] ;  /* 0x00000006020e9981 */ /* 0x0002a2000c1e1500 */
[----:B------:R-:W-:Y:S02]  /*6b80*/  ISETP.GE.U32.AND P1, PT, R12, 0x7ffffeff, PT ;  /* 0x7ffffeff0c00780c */ /* 0x000fe40003f26070 */
[----:B------:R-:W-:Y:S01]  /*6b90*/  PRMT R12, RZ, 0x7610, R12 ;  /* 0x00007610ff0c7816 */ /* 0x000fe2000000000c */
[----:B------:R1:W-:Y:S01]  /*6ba0*/  STL.64 [R1+0x378], R68 ;  /* 0x0003784401007387 */ /* 0x0003e20000100a00 */
[----:B0-----:R-:W-:Y:S01]  /*6bb0*/  IMAD.WIDE R76, R67, 0x2, R158 ;  /* 0x00000002434c7825 */ /* 0x001fe200078e029e */
[----:B------:R-:W-:Y:S02]  /*6bc0*/  PRMT R65, RZ, 0x7610, R65 ;  /* 0x00007610ff417816 */ /* 0x000fe40000000041 */
[----:B------:R0:W-:Y:S01]  /*6bd0*/  STL.64 [R1+0x300], R18 ;  /* 0x0003001201007387 */ /* 0x0001e20000100a00 */
[----:B------:R-:W-:-:S03]  /*6be0*/  VIADD R67, R4, 0xfffffff5 ;  /* 0xfffffff504437836 */ /* 0x000fc60000000000 */
[----:B------:R0:W-:Y:S01]  /*6bf0*/  STL.64 [R1+0x2f8], R2 ;  /* 0x0002f80201007387 */ /* 0x0001e20000100a00 */
[----:B-1----:R-:W-:-:S03]  /*6c00*/  IMAD R68, R162, 0xf9, RZ ;  /* 0x000000f9a2447824 */ /* 0x002fc600078e02ff */
[----:B------:R1:W2:Y:S01]  /*6c10*/  @!P3 LDG.E.U16 R13, desc[UR6][R80.64] ;  /* 0x00000006500db981 */ /* 0x0002a2000c1e1500 */
[----:B------:R-:W-:Y:S02]  /*6c20*/  VIADD R69, R4, 0xfffffffd ;  /* 0xfffffffd04457836 */ /* 0x000fe40000000000 */
[C---:B0-----:R-:W-:Y:S01]  /*6c30*/  IMAD.WIDE R18, R68.reuse, 0x2, R160 ;  /* 0x0000000244127825 */ /* 0x041fe200078e02a0 */
[----:B------:R0:W2:Y:S03]  /*6c40*/  @!P3 LDG.E.U16 R12, desc[UR6][R76.64] ;  /* 0x000000064c0cb981 */ /* 0x0000a6000c1e1500 */
[----:B------:R-:W-:Y:S01]  /*6c50*/  IMAD.WIDE R2, R68, 0x2, R158 ;  /* 0x0000000244027825 */ /* 0x000fe200078e029e */
[----:B------:R-:W-:Y:S01]  /*6c60*/  ISETP.GE.U32.AND P3, PT, R69, 0x7ffffefe, PT ;  /* 0x7ffffefe4500780c */ /* 0x000fe20003f66070 */
[----:B------:R0:W2:Y:S04]  /*6c70*/  @!P0 LDG.E.U16 R66, desc[UR6][R18.64] ;  /* 0x0000000612428981 */ /* 0x0000a8000c1e1500 */
[----:B------:R0:W2:Y:S01]  /*6c80*/  @!P0 LDG.E.U16 R65, desc[UR6][R2.64] ;  /* 0x0000000602418981 */ /* 0x0000a2000c1e1500 */
[----:B------:R-:W-:Y:S01]  /*6c90*/  ISETP.GE.U32.AND P0, PT, R67, 0x7ffffef6, PT ;  /* 0x7ffffef64300780c */ /* 0x000fe20003f06070 */
[----:B------:R-:W-:-:S02]  /*6ca0*/  IMAD.SHL.U32 R67, R162, 0x2, RZ ;  /* 0x00000002a2437824 */ /* 0x000fc400078e00ff */
[----:B------:R1:W-:Y:S01]  /*6cb0*/  STL.64 [R1+0x280], R80 ;  /* 0x0002805001007387 */ /* 0x0003e20000100a00 */
[----:B------:R-:W-:-:S03]  /*6cc0*/  VIADD R69, R4, 0xffffffed ;  /* 0xffffffed04457836 */ /* 0x000fc60000000000 */
[----:B------:R0:W-:Y:S01]  /*6cd0*/  STL.64 [R1+0x278], R76 ;  /* 0x0002784c01007387 */ /* 0x0001e20000100a00 */
[----:B------:R-:W-:-:S03]  /*6ce0*/  VIADD R68, R4, 0xffffffe5 ;  /* 0xffffffe504447836 */ /* 0x000fc60000000000 */
[----:B------:R0:W-:Y:S01]  /*6cf0*/  STL.64 [R1+0x200], R18 ;  /* 0x0002001201007387 */ /* 0x0001e20000100a00 */
[----:B-1----:R-:W-:-:S03]  /*6d00*/  IMAD.WIDE R80, R162, 0x2, R160 ;  /* 0x00000002a2507825 */ /* 0x002fc600078e02a0 */
[----:B------:R1:W-:Y:S01]  /*6d10*/  STL.64 [R1+0x1f8], R2 ;  /* 0x0001f80201007387 */ /* 0x0003e20000100a00 */
[----:B0-----:R-:W-:-:S03]  /*6d20*/  IMAD.WIDE R76, R162, 0x2, R158 ;  /* 0x00000002a24c7825 */ /* 0x001fc600078e029e */
[----:B------:R0:W2:Y:S01]  /*6d30*/  @!P1 LDG.E.U16 R133, desc[UR6][R80.64] ;  /* 0x0000000650859981 */ /* 0x0000a2000c1e1500 */
[----:B------:R-:W-:-:S03]  /*6d40*/  IMAD.WIDE R18, R67, 0x2, R160 ;  /* 0x0000000243127825 */ /* 0x000fc600078e02a0 */
[----:B------:R0:W2:Y:S01]  /*6d50*/  @!P1 LDG.E.U16 R132, desc[UR6][R76.64] ;  /* 0x000000064c849981 */ /* 0x0000a2000c1e1500 */
[----:B------:R-:W-:Y:S01]  /*6d60*/  ISETP.GE.U32.AND P1, PT, R69, 0x7ffffeee, PT ;  /* 0x7ffffeee4500780c */ /* 0x000fe20003f26070 */
[----:B-1----:R-:W-:Y:S02]  /*6d70*/  IMAD.WIDE R2, R67, 0x2, R158 ;  /* 0x0000000243027825 */ /* 0x002fe400078e029e */
[----:B------:R1:W2:Y:S04]  /*6d80*/  @!P3 LDG.E.U16 R131, desc[UR6][R18.64] ;  /* 0x000000061283b981 */ /* 0x0002a8000c1e1500 */
[----:B------:R0:W2:Y:S01]  /*6d90*/  @!P3 LDG.E.U16 R130, desc[UR6][R2.64] ;  /* 0x000000060282b981 */ /* 0x0000a2000c1e1500 */
[----:B------:R-:W-:Y:S01]  /*6da0*/  ISETP.GE.U32.AND P3, PT, R68, 0x7ffffee6, PT ;  /* 0x7ffffee64400780c */ /* 0x000fe20003f66070 */
[----:B------:R-:W-:-:S02]  /*6db0*/  IMAD R67, R162, 0xa, RZ ;  /* 0x0000000aa2437824 */ /* 0x000fc400078e02ff */
[----:B------:R0:W-:Y:S01]  /*6dc0*/  STL.64 [R1+0x1180], R80 ;  /* 0x0011805001007387 */ /* 0x0001e20000100a00 */
[----:B------:R-:W-:-:S03]  /*6dd0*/  IMAD R68, R162, 0x12, RZ ;  /* 0x00000012a2447824 */ /* 0x000fc600078e02ff */
[----:B------:R1:W-:Y:S01]  /*6de0*/  STL.64 [R1+0x1178], R76 ;  /* 0x0011784c01007387 */ /* 0x0003e20000100a00 */
[----:B------:R-:W-:-:S03]  /*6df0*/  VIADD R69, R4, 0xffffffdd ;  /* 0xffffffdd04457836 */ /* 0x000fc60000000000 */
[----:B------:R1:W-:Y:S04]  /*6e00*/  STL.64 [R1+0x1170], R18 ;  /* 0x0011701201007387 */ /* 0x0003e80000100a00 */
[----:B------:R1:W-:Y:S01]  /*6e10*/  STL.64 [R1+0x1168], R2 ;  /* 0x0011680201007387 */ /* 0x0003e20000100a00 */
[----:B0-----:R-:W-:-:S04]  /*6e20*/  IMAD.WIDE R80, R67, 0x2, R160 ;  /* 0x0000000243507825 */ /* 0x001fc800078e02a0 */
[----:B-1----:R-:W-:Y:S01]  /*6e30*/  IMAD.WIDE R76, R67, 0x2, R158 ;  /* 0x00000002434c7825 */ /* 0x002fe200078e029e */
[----:B------:R0:W2:Y:S03]  /*6e40*/  @!P0 LDG.E.U16 R129, desc[UR6][R80.64] ;  /* 0x0000000650818981 */ /* 0x0000a6000c1e1500 */
[C---:B------:R-:W-:Y:S01]  /*6e50*/  IMAD.WIDE R18, R68.reuse, 0x2, R160 ;  /* 0x0000000244127825 */ /* 0x040fe200078e02a0 */
[----:B------:R1:W2:Y:S03]  /*6e60*/  @!P0 LDG.E.U16 R128, desc[UR6][R76.64] ;  /* 0x000000064c808981 */ /* 0x0002a6000c1e1500 */
[----:B------:R-:W-:Y:S01]  /*6e70*/  IMAD.WIDE R2, R68, 0x2, R158 ;  /* 0x0000000244027825 */ /* 0x000fe200078e029e */
[----:B------:R0:W2:Y:S03]  /*6e80*/  @!P1 LDG.E.U16 R127, desc[UR6][R18.64] ;  /* 0x00000006127f9981 */ /* 0x0000a6000c1e1500 */
[----:B------:R-:W-:Y:S01]  /*6e90*/  VIADD R67, R4, 0xffffffd5 ;  /* 0xffffffd504437836 */ /* 0x000fe20000000000 */
[----:B------:R0:W2:Y:S01]  /*6ea0*/  @!P1 LDG.E.U16 R126, desc[UR6][R2.64] ;  /* 0x00000006027e9981 */ /* 0x0000a2000c1e1500 */
[----:B------:R-:W-:-:S03]  /*6eb0*/  ISETP.GE.U32.AND P0, PT, R69, 0x7ffffede, PT ;  /* 0x7ffffede4500780c */ /* 0x000fc60003f06070 */
[----:B------:R-:W-:Y:S01]  /*6ec0*/  ISETP.GE.U32.AND P1, PT, R67, 0x7ffffed6, PT ;  /* 0x7ffffed64300780c */ /* 0x000fe20003f26070 */
[C---:B------:R-:W-:Y:S01]  /*6ed0*/  IMAD R67, R162.reuse, 0x1a, RZ ;  /* 0x0000001aa2437824 */ /* 0x040fe200078e02ff */
[----:B------:R0:W-:Y:S01]  /*6ee0*/  STL.64 [R1+0x10f0], R80 ;  /* 0x0010f05001007387 */ /* 0x0001e20000100a00 */
[----:B------:R-:W-:Y:S01]  /*6ef0*/  PRMT R124, RZ, 0x7610, R124 ;  /* 0x00007610ff7c7816 */ /* 0x000fe2000000007c */
[----:B------:R-:W-:Y:S02]  /*6f00*/  IMAD R68, R162, 0x22, RZ ;  /* 0x00000022a2447824 */ /* 0x000fe400078e02ff */
[----:B------:R1:W-:Y:S01]  /*6f10*/  STL.64 [R1+0x10e8], R76 ;  /* 0x0010e84c01007387 */ /* 0x0003e20000100a00 */
[----:B------:R-:W-:Y:S01]  /*6f20*/  VIADD R69, R4, 0xffffffcd ;  /* 0xffffffcd04457836 */ /* 0x000fe20000000000 */
[----:B------:R-:W-:Y:S02]  /*6f30*/  PRMT R123, RZ, 0x7610, R123 ;  /* 0x00007610ff7b7816 */ /* 0x000fe4000000007b */
[----:B------:R1:W-:Y:S01]  /*6f40*/  STL.64 [R1+0x1070], R18 ;  /* 0x0010701201007387 */ /* 0x0003e20000100a00 */
[----:B------:R-:W-:Y:S01]  /*6f50*/  PRMT R122, RZ, 0x7610, R122 ;  /* 0x00007610ff7a7816 */ /* 0x000fe2000000007a */
[----:B0-----:R-:W-:-:S02]  /*6f60*/  IMAD.WIDE R80, R67, 0x2, R160 ;  /* 0x0000000243507825 */ /* 0x001fc400078e02a0 */
[----:B------:R0:W-:Y:S02]  /*6f70*/  STL.64 [R1+0x1068], R2 ;  /* 0x0010680201007387 */ /* 0x0001e40000100a00 */
[----:B-1----:R-:W-:Y:S02]  /*6f80*/  IMAD.WIDE R76, R67, 0x2, R158 ;  /* 0x00000002434c7825 */ /* 0x002fe400078e029e */
[----:B------:R1:W2:Y:S02]  /*6f90*/  @!P3 LDG.E.U16 R125, desc[UR6][R80.64] ;  /* 0x00000006507db981 */ /* 0x0002a4000c1e1500 */
[----:B------:R-:W-:Y:S02]  /*6fa0*/  IMAD.WIDE R18, R68, 0x2, R160 ;  /* 0x0000000244127825 */ /* 0x000fe400078e02a0 */
[----:B------:R1:W2:Y:S01]  /*6fb0*/  @!P3 LDG.E.U16 R124, desc[UR6][R76.64] ;  /* 0x000000064c7cb981 */ /* 0x0002a2000c1e1500 */
[----:B------:R-:W-:Y:S01]  /*6fc0*/  ISETP.GE.U32.AND P3, PT, R69, 0x7ffffece, PT ;  /* 0x7ffffece4500780c */ /* 0x000fe20003f66070 */
[----:B------:R-:W-:-:S02]  /*6fd0*/  VIADD R67, R4, 0xffffffc5 ;  /* 0xffffffc504437836 */ /* 0x000fc40000000000 */
[----:B------:R1:W2:Y:S01]  /*6fe0*/  @!P0 LDG.E.U16 R123, desc[UR6][R18.64] ;  /* 0x00000006127b8981 */ /* 0x0002a2000c1e1500 */
[----:B0-----:R-:W-:-:S03]  /*6ff0*/  IMAD.WIDE R2, R68, 0x2, R158 ;  /* 0x0000000244027825 */ /* 0x001fc600078e029e */
[----:B------:R1:W-:Y:S01]  /*7000*/  STL.64 [R1+0xff0], R80 ;  /* 0x000ff05001007387 */ /* 0x0003e20000100a00 */
[----:B------:R-:W-:-:S03]  /*7010*/  IMAD R68, R162, 0x32, RZ ;  /* 0x00000032a2447824 */ /* 0x000fc600078e02ff */
[----:B------:R0:W2:Y:S01]  /*7020*/  @!P0 LDG.E.U16 R122, desc[UR6][R2.64] ;  /* 0x00000006027a8981 */ /* 0x0000a2000c1e1500 */
[----:B------:R-:W-:Y:S01]  /*7030*/  ISETP.GE.U32.AND P0, PT, R67, 0x7ffffec6, PT ;  /* 0x7ffffec64300780c */ /* 0x000fe20003f06070 */
[----:B------:R-:W-:Y:S02]  /*7040*/  IMAD R67, R162, 0x2a, RZ ;  /* 0x0000002aa2437824 */ /* 0x000fe400078e02ff */
[----:B------:R0:W-:Y:S01]  /*7050*/  STL.64 [R1+0xfe8], R76 ;  /* 0x000fe84c01007387 */ /* 0x0001e20000100a00 */
[----:B------:R-:W-:Y:S02]  /*7060*/  PRMT R121, RZ, 0x7610, R121 ;  /* 0x00007610ff797816 */ /* 0x000fe40000000079 */
[----:B------:R-:W-:Y:S01]  /*7070*/  PRMT R120, RZ, 0x7610, R120 ;  /* 0x00007610ff787816 */ /* 0x000fe20000000078 */
[----:B------:R0:W-:Y:S01]  /*7080*/  STL.64 [R1+0xf70], R18 ;  /* 0x000f701201007387 */ /* 0x0001e20000100a00 */
[----:B------:R-:W-:Y:S01]  /*7090*/  PRMT R119, RZ, 0x7610, R119 ;  /* 0x00007610ff777816 */ /* 0x000fe20000000077 */
[----:B-1----:R-:W-:Y:S01]  /*70a0*/  IMAD.WIDE R80, R67, 0x2, R160 ;  /* 0x0000000243507825 */ /* 0x002fe200078e02a0 */
[----:B------:R-:W-:Y:S01]  /*70b0*/  PRMT R118, RZ, 0x7610, R118 ;  /* 0x00007610ff767816 */ /* 0x000fe20000000076 */
[----:B------:R1:W-:Y:S02]  /*70c0*/  STL.64 [R1+0xf68], R2 ;  /* 0x000f680201007387 */ /* 0x0003e40000100a00 */
[----:B------:R-:W-:-:S02]  /*70d0*/  VIADD R69, R4, 0xffffffbd ;  /* 0xffffffbd04457836 */ /* 0x000fc40000000000 */
[----:B0-----:R-:W-:Y:S01]  /*70e0*/  IMAD.WIDE R76, R67, 0x2, R158 ;  /* 0x00000002434c7825 */ /* 0x001fe200078e029e */
[----:B------:R0:W2:Y:S03]  /*70f0*/  @!P1 LDG.E.U16 R121, desc[UR6][R80.64] ;  /* 0x0000000650799981 */ /* 0x0000a6000c1e1500 */
[C---:B------:R-:W-:Y:S01]  /*7100*/  IMAD.WIDE R18, R68.reuse, 0x2, R160 ;  /* 0x0000000244127825 */ /* 0x040fe200078e02a0 */
[----:B------:R0:W2:Y:S03]  /*7110*/  @!P1 LDG.E.U16 R120, desc[UR6][R76.64] ;  /* 0x000000064c789981 */ /* 0x0000a6000c1e1500 */
[----:B-1----:R-:W-:Y:S01]  /*7120*/  IMAD.WIDE R2, R68, 0x2, R158 ;  /* 0x0000000244027825 */ /* 0x002fe200078e029e */
        /* <DEDUP_REMOVED lines=8> */
[----:B------:R-:W-:Y:S01]  /*71b0*/  IMAD R68, R162, 0x42, RZ ;  /* 0x00000042a2447824 */ /* 0x000fe200078e02ff */
[----:B------:R-:W-:Y:S01]  /*71c0*/  PRMT R116, RZ, 0x7610, R116 ;  /* 0x00007610ff747816 */ /* 0x000fe20000000074 */
        /* <DEDUP_REMOVED lines=53> */
[----:B---3--:R-:W-:Y:S02]  /*7520*/  IMAD.WIDE R18, R68, 0x2, R160 ;  /* 0x0000000244127825 */ /* 0x008fe400078e02a0 */
        /* <DEDUP_REMOVED lines=19> */
[----:B---3--:R-:W-:Y:S01]  /*7660*/  IMAD.WIDE R76, R67, 0x2, R158 ;  /* 0x00000002434c7825 */ /* 0x008fe200078e029e */
[----:B------:R3:W2:Y:S03]  /*7670*/  @!P0 LDG.E.U16 R105, desc[UR6][R80.64] ;  /* 0x0000000650698981 */ /* 0x0006a6000c1e1500 */
[C---:B0-----:R-:W-:Y:S01]  /*7680*/  IMAD.WIDE R18, R68.reuse, 0x2, R160 ;  /* 0x0000000244127825 */ /* 0x041fe200078e02a0 */
        /* <DEDUP_REMOVED lines=17> */
[----:B---3--:R-:W-:-:S02]  /*77a0*/  IMAD.WIDE R80, R67, 0x2, R160 ;  /* 0x0000000243507825 */ /* 0x008fc400078e02a0 */
[----:B------:R3:W-:Y:S02]  /*77b0*/  STL.64 [R1+0xa68], R2 ;  /* 0x000a680201007387 */ /* 0x0007e40000100a00 */
[----:B0-----:R-:W-:Y:S02]  /*77c0*/  IMAD.WIDE R76, R67, 0x2, R158 ;  /* 0x00000002434c7825 */ /* 0x001fe400078e029e */
[----:B------:R0:W2:Y:S02]  /*77d0*/  @!P3 LDG.E.U16 R101, desc[UR6][R80.64] ;  /* 0x000000065065b981 */ /* 0x0000a4000c1e1500 */
[----:B-1----:R-:W-:Y:S02]  /*77e0*/  IMAD.WIDE R18, R68, 0x2, R160 ;  /* 0x0000000244127825 */ /* 0x002fe400078e02a0 */
[----:B------:R1:W2:Y:S01]  /*77f0*/  @!P3 LDG.E.U16 R100, desc[UR6][R76.64] ;  /* 0x000000064c64b981 */ /* 0x0002a2000c1e1500 */
[----:B------:R-:W-:Y:S01]  /*7800*/  ISETP.GE.U32.AND P3, PT, R69, 0x7ffffe6e, PT ;  /* 0x7ffffe6e4500780c */ /* 0x000fe20003f66070 */
[----:B------:R-:W-:-:S02]  /*7810*/  VIADD R67, R4, 0xffffff65 ;  /* 0xffffff6504437836 */ /* 0x000fc40000000000 */
[----:B------:R0:W2:Y:S01]  /*7820*/  @!P0 LDG.E.U16 R99, desc[UR6][R18.64] ;  /* 0x0000000612638981 */ /* 0x0000a2000c1e1500 */
[----:B---3--:R-:W-:-:S03]  /*7830*/  IMAD.WIDE R2, R68, 0x2, R158 ;  /* 0x0000000244027825 */ /* 0x008fc600078e029e */
        /* <DEDUP_REMOVED lines=10> */
[----:B0-----:R-:W-:Y:S01]  /*78e0*/  IMAD.WIDE R80, R67, 0x2, R160 ;  /* 0x0000000243507825 */ /* 0x001fe200078e02a0 */
[----:B------:R-:W-:Y:S01]  /*78f0*/  PRMT R94, RZ, 0x7610, R94 ;  /* 0x00007610ff5e7816 */ /* 0x000fe2000000005e */
[----:B------:R0:W-:Y:S02]  /*7900*/  STL.64 [R1+0x968], R2 ;  /* 0x0009680201007387 */ /* 0x0001e40000100a00 */
[----:B------:R-:W-:-:S02]  /*7910*/  VIADD R69, R4, 0xffffff5d ;  /* 0xffffff5d04457836 */ /* 0x000fc40000000000 */
[----:B-1----:R-:W-:Y:S01]  /*7920*/  IMAD.WIDE R76, R67, 0x2, R158 ;  /* 0x00000002434c7825 */ /* 0x002fe200078e029e */
[----:B------:R1:W2:Y:S03]  /*7930*/  @!P1 LDG.E.U16 R97, desc[UR6][R80.64] ;  /* 0x0000000650619981 */ /* 0x0002a6000c1e1500 */
[C---:B---3--:R-:W-:Y:S01]  /*7940*/  IMAD.WIDE R18, R68.reuse, 0x2, R160 ;  /* 0x0000000244127825 */ /* 0x048fe200078e02a0 */
[----:B------:R3:W2:Y:S03]  /*7950*/  @!P1 LDG.E.U16 R96, desc[UR6][R76.64] ;  /* 0x000000064c609981 */ /* 0x0006a6000c1e1500 */
[----:B0-----:R-:W-:Y:S01]  /*7960*/  IMAD.WIDE R2, R68, 0x2, R158 ;  /* 0x0000000244027825 */ /* 0x001fe200078e029e */
        /* <DEDUP_REMOVED lines=15> */
[----:B-1----:R-:W-:-:S02]  /*7a60*/  IMAD.WIDE R80, R67, 0x2, R160 ;  /* 0x0000000243507825 */ /* 0x002fc400078e02a0 */
[----:B------:R1:W-:Y:S02]  /*7a70*/  STL.64 [R1+0x868], R2 ;  /* 0x0008680201007387 */ /* 0x0003e40000100a00 */
[----:B---3--:R-:W-:Y:S02]  /*7a80*/  IMAD.WIDE R76, R67, 0x2, R158 ;  /* 0x00000002434c7825 */ /* 0x008fe400078e029e */
[----:B------:R3:W2:Y:S02]  /*7a90*/  @!P0 LDG.E.U16 R93, desc[UR6][R80.64] ;  /* 0x00000006505d8981 */ /* 0x0006a4000c1e1500 */
[----:B0-----:R-:W-:Y:S02]  /*7aa0*/  IMAD.WIDE R18, R68, 0x2, R160 ;  /* 0x0000000244127825 */ /* 0x001fe400078e02a0 */
[----:B------:R0:W2:Y:S01]  /*7ab0*/  @!P0 LDG.E.U16 R92, desc[UR6][R76.64] ;  /* 0x000000064c5c8981 */ /* 0x0000a2000c1e1500 */
[----:B------:R-:W-:Y:S01]  /*7ac0*/  ISETP.GE.U32.AND P0, PT, R69, 0x7ffffe4e, PT ;  /* 0x7ffffe4e4500780c */ /* 0x000fe20003f06070 */
[----:B------:R-:W-:-:S02]  /*7ad0*/  VIADD R67, R4, 0xffffff45 ;  /* 0xffffff4504437836 */ /* 0x000fc40000000000 */
[----:B------:R0:W2:Y:S01]  /*7ae0*/  @!P1 LDG.E.U16 R91, desc[UR6][R18.64] ;  /* 0x00000006125b9981 */ /* 0x0000a2000c1e1500 */
[----:B-1----:R-:W-:-:S03]  /*7af0*/  IMAD.WIDE R2, R68, 0x2, R158 ;  /* 0x0000000244027825 */ /* 0x002fc600078e029e */
        /* <DEDUP_REMOVED lines=10> */
[----:B---3--:R-:W-:Y:S01]  /*7ba0*/  IMAD.WIDE R80, R67, 0x2, R160 ;  /* 0x0000000243507825 */ /* 0x008fe200078e02a0 */
[----:B------:R-:W-:Y:S01]  /*7bb0*/  PRMT R86, RZ, 0x7610, R86 ;  /* 0x00007610ff567816 */ /* 0x000fe20000000056 */
[----:B------:R3:W-:Y:S02]  /*7bc0*/  STL.64 [R1+0x768], R2 ;  /* 0x0007680201007387 */ /* 0x0007e40000100a00 */
[----:B------:R-:W-:-:S02]  /*7bd0*/  VIADD R69, R4, 0xffffff3d ;  /* 0xffffff3d04457836 */ /* 0x000fc40000000000 */
[----:B0-----:R-:W-:Y:S01]  /*7be0*/  IMAD.WIDE R76, R67, 0x2, R158 ;  /* 0x00000002434c7825 */ /* 0x001fe200078e029e */
[----:B------:R0:W2:Y:S03]  /*7bf0*/  @!P3 LDG.E.U16 R89, desc[UR6][R80.64] ;  /* 0x000000065059b981 */ /* 0x0000a6000c1e1500 */
[C---:B-1----:R-:W-:Y:S01]  /*7c00*/  IMAD.WIDE R18, R68.reuse, 0x2, R160 ;  /* 0x0000000244127825 */ /* 0x042fe200078e02a0 */
[----:B------:R1:W2:Y:S03]  /*7c10*/  @!P3 LDG.E.U16 R88, desc[UR6][R76.64] ;  /* 0x000000064c58b981 */ /* 0x0002a6000c1e1500 */
[----:B---3--:R-:W-:Y:S01]  /*7c20*/  IMAD.WIDE R2, R68, 0x2, R158 ;  /* 0x0000000244027825 */ /* 0x008fe200078e029e */
        /* <DEDUP_REMOVED lines=51> */
[----:B------:R-:W-:Y:S01]  /*7f60*/  IMAD.MOV.U32 R151, RZ, RZ, R154 ;  /* 0x000000ffff977224 */ /* 0x000fe200078e009a */
[----:B------:R-:W-:Y:S01]  /*7f70*/  PRMT R72, RZ, 0x7610, R72 ;  /* 0x00007610ff487816 */ /* 0x000fe20000000048 */
[----:B------:R-:W-:Y:S01]  /*7f80*/  IMAD R68, R162, 0xe2, RZ ;  /* 0x000000e2a2447824 */ /* 0x000fe200078e02ff */
[----:B------:R0:W-:Y:S01]  /*7f90*/  STL.64 [R1+0x4e8], R76 ;  /* 0x0004e84c01007387 */ /* 0x0001e20000100a00 */
[----:B------:R-:W-:Y:S01]  /*7fa0*/  PRMT R71, RZ, 0x7610, R71 ;  /* 0x00007610ff477816 */ /* 0x000fe20000000047 */
[----:B------:R-:W-:Y:S01]  /*7fb0*/  IMAD.MOV.U32 R154, RZ, RZ, R134 ;  /* 0x000000ffff9a7224 */ /* 0x000fe200078e0086 */
[----:B------:R-:W-:Y:S01]  /*7fc0*/  PRMT R70, RZ, 0x7610, R70 ;  /* 0x00007610ff467816 */ /* 0x000fe20000000046 */
[----:B------:R1:W-:Y:S01]  /*7fd0*/  STL.64 [R1+0x470], R18 ;  /* 0x0004701201007387 */ /* 0x0003e20000100a00 */
[----:B------:R-:W-:Y:S01]  /*7fe0*/  VIADD R134, R4, 0xffffff0d ;  /* 0xffffff0d04867836 */ /* 0x000fe20000000000 */
[----:B------:R-:W-:Y:S01]  /*7ff0*/  PRMT R69, RZ, 0x7610, R69 ;  /* 0x00007610ff457816 */ /* 0x000fe20000000045 */
[C---:B---3--:R-:W-:Y:S01]  /*8000*/  IMAD.WIDE R80, R67.reuse, 0x2, R160 ;  /* 0x0000000243507825 */ /* 0x048fe200078e02a0 */
[----:B------:R3:W-:Y:S03]  /*8010*/  STL.64 [R1+0x468], R2 ;  /* 0x0004680201007387 */ /* 0x0007e60000100a00 */
[----:B0-----:R-:W-:Y:S01]  /*8020*/  IMAD.WIDE R76, R67, 0x2, R158 ;  /* 0x00000002434c7825 */ /* 0x001fe200078e029e */
[----:B------:R0:W2:Y:S03]  /*8030*/  @!P3 LDG.E.U16 R72, desc[UR6][R80.64] ;  /* 0x000000065048b981 */ /* 0x0000a6000c1e1500 */
[----:B-1----:R-:W-:Y:S01]  /*8040*/  IMAD.WIDE R18, R68, 0x2, R160 ;  /* 0x0000000244127825 */ /* 0x002fe200078e02a0 */
[----:B------:R1:W2:Y:S01]  /*8050*/  @!P3 LDG.E.U16 R71, desc[UR6][R76.64] ;  /* 0x000000064c47b981 */ /* 0x0002a2000c1e1500 */
[----:B------:R-:W-:-:S02]  /*8060*/  ISETP.GE.U32.AND P3, PT, R134, 0x7ffffe0e, PT ;  /* 0x7ffffe0e8600780c */ /* 0x000fc40003f66070 */
[----:B------:R-:W-:Y:S01]  /*8070*/  VIADD R67, R4, 0xffffff05 ;  /* 0xffffff0504437836 */ /* 0x000fe20000000000 */
[----:B------:R0:W2:Y:S01]  /*8080*/  @!P0 LDG.E.U16 R70, desc[UR6][R18.64] ;  /* 0x0000000612468981 */ /* 0x0000a2000c1e1500 */
[----:B---3--:R-:W-:Y:S01]  /*8090*/  IMAD.WIDE R2, R68, 0x2, R158 ;  /* 0x0000000244027825 */ /* 0x008fe200078e029e */
[----:B------:R-:W-:-:S03]  /*80a0*/  PRMT R68, RZ, 0x7610, R68 ;  /* 0x00007610ff447816 */ /* 0x000fc60000000044 */
[----:B------:R-:W-:Y:S01]  /*80b0*/  IMAD.MOV.U32 R150, RZ, RZ, R155 ;  /* 0x000000ffff967224 */ /* 0x000fe200078e009b */
[----:B------:R3:W2:Y:S01]  /*80c0*/  @!P0 LDG.E.U16 R69, desc[UR6][R2.64] ;  /* 0x0000000602458981 */ /* 0x0006a2000c1e1500 */
[C---:B------:R-:W-:Y:S01]  /*80d0*/  IMAD R134, R162.reuse, 0xea, RZ ;  /* 0x000000eaa2867824 */ /* 0x040fe200078e02ff */
[----:B------:R-:W-:Y:S01]  /*80e0*/  ISETP.GE.U32.AND P0, PT, R67, 0x7ffffe06, PT ;  /* 0x7ffffe064300780c */ /* 0x000fe20003f06070 */
[----:B------:R-:W-:Y:S01]  /*80f0*/  IMAD.MOV.U32 R155, RZ, RZ, R9 ;  /* 0x000000ffff9b7224 */ /* 0x000fe200078e0009 */
[----:B------:R0:W-:Y:S01]  /*8100*/  STL.64 [R1+0x3f0], R80 ;  /* 0x0003f05001007387 */ /* 0x0001e20000100a00 */
[----:B------:R-:W-:Y:S01]  /*8110*/  IMAD.MOV.U32 R9, RZ, RZ, R135 ;  /* 0x000000ffff097224 */ /* 0x000fe200078e0087 */
[----:B------:R-:W-:Y:S01]  /*8120*/  PRMT R67, RZ, 0x7610, R67 ;  /* 0x00007610ff437816 */ /* 0x000fe20000000043 */
[----:B------:R-:W-:Y:S01]  /*8130*/  IMAD.MOV.U32 R149, RZ, RZ, R156 ;  /* 0x000000ffff957224 */ /* 0x000fe200078e009c */
[----:B------:R1:W-:Y:S01]  /*8140*/  STL.64 [R1+0x3e8], R76 ;  /* 0x0003e84c01007387 */ /* 0x0003e20000100a00 */
[----:B------:R-:W-:-:S02]  /*8150*/  IMAD R135, R162, 0xf2, RZ ;  /* 0x000000f2a2877824 */ /* 0x000fc400078e02ff */
[----:B------:R-:W-:Y:S01]  /*8160*/  IMAD.MOV.U32 R156, RZ, RZ, R145 ;  /* 0x000000ffff9c7224 */ /* 0x000fe200078e0091 */
[----:B------:R3:W-:Y:S01]  /*8170*/  STL.64 [R1+0x370], R18 ;  /* 0x0003701201007387 */ /* 0x0007e20000100a00 */
[----:B------:R-:W-:Y:S01]  /*8180*/  VIADD R145, R4, 0xfffffffc ;  /* 0xfffffffc04917836 */ /* 0x000fe20000000000 */
[----:B------:R-:W-:Y:S01]  /*8190*/  PRMT R137, RZ, 0x7610, R137 ;  /* 0x00007610ff897816 */ /* 0x000fe20000000089 */
[C---:B0-----:R-:W-:Y:S01]  /*81a0*/  IMAD.WIDE R80, R134.reuse, 0x2, R160 ;  /* 0x0000000286507825 */ /* 0x041fe200078e02a0 */
[----:B------:R0:W-:Y:S01]  /*81b0*/  STL.64 [R1+0x368], R2 ;  /* 0x0003680201007387 */ /* 0x0001e20000100a00 */
[----:B------:R-:W-:Y:S02]  /*81c0*/  PRMT R136, RZ, 0x7610, R136 ;  /* 0x00007610ff887816 */ /* 0x000fe40000000088 */
[----:B-1----:R-:W-:Y:S01]  /*81d0*/  IMAD.WIDE R76, R134, 0x2, R158 ;  /* 0x00000002864c7825 */ /* 0x002fe200078e029e */
[----:B------:R1:W2:Y:S03]  /*81e0*/  @!P1 LDG.E.U16 R68, desc[UR6][R80.64] ;  /* 0x0000000650449981 */ /* 0x0002a6000c1e1500 */
[----:B---3--:R-:W-:Y:S01]  /*81f0*/  IMAD.WIDE R18, R135, 0x2, R160 ;  /* 0x0000000287127825 */ /* 0x008fe200078e02a0 */
[----:B------:R3:W2:Y:S01]  /*8200*/  @!P1 LDG.E.U16 R67, desc[UR6][R76.64] ;  /* 0x000000064c439981 */ /* 0x0006a2000c1e1500 */
[----:B------:R-:W-:-:S02]  /*8210*/  ISETP.GE.U32.AND P1, PT, R145, 0x7ffffefd, PT ;  /* 0x7ffffefd9100780c */ /* 0x000fc40003f26070 */
[----:B------:R-:W-:Y:S01]  /*8220*/  VIADD R134, R4, 0xfffffff4 ;  /* 0xfffffff404867836 */ /* 0x000fe20000000000 */
[----:B------:R1:W2:Y:S01]  /*8230*/  @!P3 LDG.E.U16 R137, desc[UR6][R18.64] ;  /* 0x000000061289b981 */ /* 0x0002a2000c1e1500 */
[----:B0-----:R-:W-:-:S04]  /*8240*/  IMAD.WIDE R2, R135, 0x2, R158 ;  /* 0x0000000287027825 */ /* 0x001fc800078e029e */
[----:B------:R-:W-:Y:S01]  /*8250*/  IMAD.MOV.U32 R139, RZ, RZ, R149 ;  /* 0x000000ffff8b7224 */ /* 0x000fe200078e0095 */
[----:B------:R0:W2:Y:S01]  /*8260*/  @!P3 LDG.E.U16 R136, desc[UR6][R2.64] ;  /* 0x000000060288b981 */ /* 0x0000a2000c1e1500 */
[----:B------:R-:W-:Y:S02]  /*8270*/  IMAD.MOV.U32 R149, RZ, RZ, R151 ;  /* 0x000000ffff957224 */ /* 0x000fe400078e0097 */
[----:B------:R-:W-:Y:S01]  /*8280*/  IMAD R145, R162, 0xfa, RZ ;  /* 0x000000faa2917824 */ /* 0x000fe200078e02ff */
[----:B------:R1:W-:Y:S01]  /*8290*/  STL.64 [R1+0x2f0], R80 ;  /* 0x0002f05001007387 */ /* 0x0003e20000100a00 */
[----:B------:R-:W-:Y:S01]  /*82a0*/  IMAD.MOV.U32 R151, RZ, RZ, R153 ;  /* 0x000000ffff977224 */ /* 0x000fe200078e0099 */
[----:B------:R-:W-:Y:S01]  /*82b0*/  ISETP.GE.U32.AND P3, PT, R134, 0x7ffffef5, PT ;  /* 0x7ffffef58600780c */ /* 0x000fe20003f66070 */
[----:B------:R-:W-:Y:S01]  /*82c0*/  IMAD.MOV.U32 R140, RZ, RZ, R150 ;  /* 0x000000ffff8c7224 */ /* 0x000fe200078e0096 */
[----:B------:R3:W-:Y:S01]  /*82d0*/  STL.64 [R1+0x2e8], R76 ;  /* 0x0002e84c01007387 */ /* 0x0007e20000100a00 */
[----:B------:R-:W-:Y:S01]  /*82e0*/  IMAD.MOV.U32 R153, RZ, RZ, R146 ;  /* 0x000000ffff997224 */ /* 0x000fe200078e0092 */
[----:B------:R-:W-:Y:S01]  /*82f0*/  PRMT R135, RZ, 0x7610, R135 ;  /* 0x00007610ff877816 */ /* 0x000fe20000000087 */
[----:B------:R-:W-:Y:S01]  /*8300*/  IMAD.MOV.U32 R150, RZ, RZ, R152 ;  /* 0x000000ffff967224 */ /* 0x000fe200078e0098 */
[----:B------:R-:W-:Y:S01]  /*8310*/  PRMT R134, RZ, 0x7610, R134 ;  /* 0x00007610ff867816 */ /* 0x000fe20000000086 */
[----:B------:R-:W-:-:S02]  /*8320*/  IMAD R146, R162, 0x3, RZ ;  /* 0x00000003a2927824 */ /* 0x000fc400078e02ff */
[----:B------:R-:W-:Y:S02]  /*8330*/  IMAD.MOV.U32 R152, RZ, RZ, R157 ;  /* 0x000000ffff987224 */ /* 0x000fe400078e009d */
[C---:B-1----:R-:W-:Y:S01]  /*8340*/  IMAD.WIDE R80, R145.reuse, 0x2, R160 ;  /* 0x0000000291507825 */ /* 0x042fe200078e02a0 */
[----:B------:R1:W-:Y:S03]  /*8350*/  STL.64 [R1+0x270], R18 ;  /* 0x0002701201007387 */ /* 0x0003e60000100a00 */
[----:B---3--:R-:W-:Y:S01]  /*8360*/  IMAD.WIDE R76, R145, 0x2, R158 ;  /* 0x00000002914c7825 */ /* 0x008fe200078e029e */
[----:B------:R0:W-:Y:S01]  /*8370*/  STL.64 [R1+0x268], R2 ;  /* 0x0002680201007387 */ /* 0x0001e20000100a00 */
[----:B------:R-:W-:Y:S02]  /*8380*/  PRMT R147, RZ, 0x7610, R147 ;  /* 0x00007610ff937816 */ /* 0x000fe40000000093 */
[----:B------:R-:W-:Y:S01]  /*8390*/  VIADD R157, R4, 0xffffffec ;  /* 0xffffffec049d7836 */ /* 0x000fe20000000000 */
[----:B------:R3:W2:Y:S01]  /*83a0*/  @!P0 LDG.E.U16 R135, desc[UR6][R80.64] ;  /* 0x0000000650878981 */ /* 0x0006a2000c1e1500 */
[----:B-1----:R-:W-:-:S03]  /*83b0*/  IMAD.WIDE R18, R146, 0x2, R160 ;  /* 0x0000000292127825 */ /* 0x002fc600078e02a0 */
[----:B------:R1:W2:Y:S01]  /*83c0*/  @!P0 LDG.E.U16 R134, desc[UR6][R76.64] ;  /* 0x000000064c868981 */ /* 0x0002a2000c1e1500 */
[----:B------:R-:W-:Y:S01]  /*83d0*/  ISETP.GE.U32.AND P0, PT, R157, 0x7ffffeed, PT ;  /* 0x7ffffeed9d00780c */ /* 0x000fe20003f06070 */
[----:B0-----:R-:W-:Y:S02]  /*83e0*/  IMAD.WIDE R2, R146, 0x2, R158 ;  /* 0x0000000292027825 */ /* 0x001fe400078e029e */
[----:B------:R3:W-:Y:S01]  /*83f0*/  STL.64 [R1+0x1f0], R80 ;  /* 0x0001f05001007387 */ /* 0x0007e20000100a00 */
[----:B------:R-:W-:Y:S01]  /*8400*/  PRMT R148, RZ, 0x7610, R148 ;  /* 0x00007610ff947816 */ /* 0x000fe20000000094 */
[----:B------:R-:W-:Y:S02]  /*8410*/  IMAD R157, R162, 0xb, RZ ;  /* 0x0000000ba29d7824 */ /* 0x000fe400078e02ff */
[----:B------:R1:W-:Y:S01]  /*8420*/  STL.64 [R1+0x1e8], R76 ;  /* 0x0001e84c01007387 */ /* 0x0003e20000100a00 */
[----:B------:R-:W-:-:S03]  /*8430*/  VIADD R145, R4, 0xfffffffb ;  /* 0xfffffffb04917836 */ /* 0x000fc60000000000 */
[----:B------:R-:W-:Y:S04]  /*8440*/  STL.64 [R1+0x1160], R18 ;  /* 0x0011601201007387 */ /* 0x000fe80000100a00 */
[----:B------:R0:W-:Y:S01]  /*8450*/  STL.64 [R1+0x1158], R2 ;  /* 0x0011580201007387 */ /* 0x0001e20000100a00 */
[----:B---3--:R-:W-:-:S03]  /*8460*/  IMAD.WIDE R80, R157, 0x2, R160 ;  /* 0x000000029d507825 */ /* 0x008fc600078e02a0 */
[----:B------:R0:W3:Y:S01]  /*8470*/  @!P1 LDG.E.U16 R147, desc[UR6][R2.64] ;  /* 0x0000000602939981 */ /* 0x0000e2000c1e1500 */
[----:B------:R-:W-:Y:S01]  /*8480*/  PRMT R165, RZ, 0x7610, R165 ;  /* 0x00007610ffa57816 */ /* 0x000fe200000000a5 */
[----:B-1----:R-:W-:Y:S02]  /*8490*/  IMAD.WIDE R76, R157, 0x2, R158 ;  /* 0x000000029d4c7825 */ /* 0x002fe400078e029e */
[----:B------:R1:W2:Y:S02]  /*84a0*/  @!P1 LDG.E.U16 R148, desc[UR6][R18.64] ;  /* 0x0000000612949981 */ /* 0x0002a4000c1e1500 */
[----:B0-----:R-:W-:Y:S01]  /*84b0*/  IMAD R2, R162, 0x13, RZ ;  /* 0x00000013a2027824 */ /* 0x001fe200078e02ff */
[----:B------:R-:W-:-:S03]  /*84c0*/  ISETP.GE.U32.AND P1, PT, R145, 0x7ffffefc, PT ;  /* 0x7ffffefc9100780c */ /* 0x000fc60003f26070 */
[C---:B-1----:R-:W-:Y:S01]  /*84d0*/  IMAD.WIDE R18, R2.reuse, 0x2, R160 ;  /* 0x0000000202127825 */ /* 0x042fe200078e02a0 */
[----:B------:R-:W-:Y:S01]  /*84e0*/  PRMT R164, RZ, 0x7610, R164 ;  /* 0x00007610ffa47816 */ /* 0x000fe200000000a4 */
[----:B------:R-:W-:Y:S02]  /*84f0*/  STL.64 [R1+0x10e0], R80 ;  /* 0x0010e05001007387 */ /* 0x000fe40000100a00 */
[----:B------:R-:W-:Y:S02]  /*8500*/  IMAD.WIDE R2, R2, 0x2, R158 ;  /* 0x0000000202027825 */ /* 0x000fe400078e029e */
[----:B------:R-:W-:Y:S04]  /*8510*/  STL.64 [R1+0x10d8], R76 ;  /* 0x0010d84c01007387 */ /* 0x000fe80000100a00 */
[----:B------:R0:W-:Y:S04]  /*8520*/  STL.64 [R1+0x1060], R18 ;  /* 0x0010601201007387 */ /* 0x0001e80000100a00 */
[----:B------:R0:W2:Y:S01]  /*8530*/  @!P0 LDG.E.U16 R165, desc[UR6][R18.64] ;  /* 0x0000000612a58981 */ /* 0x0000a2000c1e1500 */
[----:B------:R-:W-:-:S03]  /*8540*/  PRMT R11, RZ, 0x7610, R11 ;  /* 0x00007610ff0b7816 */ /* 0x000fc6000000000b */
[----:B------:R1:W-:Y:S04]  /*8550*/  STL.64 [R1+0x1058], R2 ;  /* 0x0010580201007387 */ /* 0x0003e80000100a00 */
[----:B------:R1:W2:Y:S01]  /*8560*/  @!P0 LDG.E.U16 R164, desc[UR6][R2.64] ;  /* 0x0000000602a48981 */ /* 0x0002a2000c1e1500 */
[----:B0-----:R-:W-:-:S04]  /*8570*/  IMAD.SHL.U32 R19, R162, 0x4, RZ ;  /* 0x00000004a2137824 */ /* 0x001fc800078e00ff */
[----:B-1----:R-:W-:-:S05]  /*8580*/  IMAD.WIDE R2, R19, 0x2, R160 ;  /* 0x0000000213027825 */ /* 0x002fca00078e02a0 */
[----:B------:R-:W2:Y:S01]  /*8590*/  @!P1 LDG.E.U16 R11, desc[UR6][R2.64] ;  /* 0x00000006020b9981 */ /* 0x000ea2000c1e1500 */
[----:B------:R-:W-:Y:S02]  /*85a0*/  PRMT R146, RZ, 0x7610, R146 ;  /* 0x00007610ff927816 */ /* 0x000fe40000000092 */
[----:B------:R-:W-:Y:S01]  /*85b0*/  PRMT R145, RZ, 0x7610, R145 ;  /* 0x00007610ff917816 */ /* 0x000fe20000000091 */
[----:B------:R-:W-:-:S03]  /*85c0*/  VIADD R0, R4, 0xfffffffa ;  /* 0xfffffffa04007836 */ /* 0x000fc60000000000 */
[----:B------:R0:W3:Y:S04]  /*85d0*/  @!P3 LDG.E.U16 R146, desc[UR6][R80.64] ;  /* 0x000000065092b981 */ /* 0x0000e8000c1e1500 */
[----:B------:R1:W3:Y:S01]  /*85e0*/  @!P3 LDG.E.U16 R145, desc[UR6][R76.64] ;  /* 0x000000064c91b981 */ /* 0x0002e2000c1e1500 */
[----:B------:R-:W-:Y:S01]  /*85f0*/  ISETP.GE.U32.AND P3, PT, R0, 0x7ffffefb, PT ;  /* 0x7ffffefb0000780c */ /* 0x000fe20003f66070 */
[----:B------:R-:W-:Y:S02]  /*8600*/  IMAD R10, R162, 0x5, RZ ;  /* 0x00000005a20a7824 */ /* 0x000fe400078e02ff */
[----:B0-----:R-:W-:Y:S01]  /*8610*/  IMAD.WIDE R80, R19, 0x2, R158 ;  /* 0x0000000213507825 */ /* 0x001fe200078e029e */
[----:B------:R0:W-:Y:S01]  /*8620*/  STL.64 [R1+0x1150], R2 ;  /* 0x0011500201007387 */ /* 0x0001e20000100a00 */
[----:B------:R-:W-:-:S02]  /*8630*/  PRMT R73, RZ, 0x7610, R73 ;  /* 0x00007610ff497816 */ /* 0x000fc40000000049 */
[----:B------:R-:W-:Y:S01]  /*8640*/  PRMT R6, RZ, 0x7610, R6 ;  /* 0x00007610ff067816 */ /* 0x000fe20000000006 */
[C---:B-1----:R-:W-:Y:S01]  /*8650*/  IMAD.WIDE R76, R10.reuse, 0x2, R160 ;  /* 0x000000020a4c7825 */ /* 0x042fe200078e02a0 */
[----:B------:R-:W-:Y:S02]  /*8660*/  PRMT R7, RZ, 0x7610, R7 ;  /* 0x00007610ff077816 */ /* 0x000fe40000000007 */
[----:B------:R-:W3:Y:S04]  /*8670*/  @!P1 LDG.E.U16 R73, desc[UR6][R80.64] ;  /* 0x0000000650499981 */ /* 0x000ee8000c1e1500 */
[----:B------:R-:W3:Y:S04]  /*8680*/  @!P3 LDG.E.U16 R7, desc[UR6][R76.64] ;  /* 0x000000064c07b981 */ /* 0x000ee8000c1e1500 */
[----:B0-----:R-:W3:Y:S04]  /*8690*/  LDL.LU.64 R2, [R1+0x25c0] ;  /* 0x0025c00001027983 */ /* 0x001ee80000300a00 */
[----:B------:R0:W-:Y:S04]  /*86a0*/  STL.64 [R1+0x1148], R80 ;  /* 0x0011485001007387 */ /* 0x0001e80000100a00 */
[----:B--2---:R1:W-:Y:S04]  /*86b0*/  STL [R1+0x11a0], R11 ;  /* 0x0011a00b01007387 */ /* 0x0043e80000100800 */
[----:B------:R-:W-:Y:S04]  /*86c0*/  STL.64 [R1+0x1140], R76 ;  /* 0x0011404c01007387 */ /* 0x000fe80000100a00 */
[----:B0-----:R-:W2:Y:S01]  /*86d0*/  LDL.LU.64 R80, [R1+0x25b8] ;  /* 0x0025b80001507983 */ /* 0x001ea20000300a00 */
[----:B-1----:R-:W-:-:S05]  /*86e0*/  IMAD.WIDE R10, R10, 0x2, R158 ;  /* 0x000000020a0a7825 */ /* 0x002fca00078e029e */
[----:B------:R0:W4:Y:S01]  /*86f0*/  @!P3 LDG.E.U16 R6, desc[UR6][R10.64] ;  /* 0x000000060a06b981 */ /* 0x000122000c1e1500 */
[C---:B------:R-:W-:Y:S02]  /*8700*/  VIADD R157, R4.reuse, 0xffffffe4 ;  /* 0xffffffe4049d7836 */ /* 0x040fe40000000000 */
[----:B------:R-:W-:Y:S02]  /*8710*/  VIADD R0, R4, 0xfffffff9 ;  /* 0xfffffff904007836 */ /* 0x000fe40000000000 */
[----:B------:R-:W-:Y:S01]  /*8720*/  IMAD R18, R162, 0x1b, RZ ;  /* 0x0000001ba2127824 */ /* 0x000fe200078e02ff */
[----:B------:R-:W-:Y:S02]  /*8730*/  ISETP.GE.U32.AND P0, PT, R157, 0x7ffffee5, PT ;  /* 0x7ffffee59d00780c */ /* 0x000fe40003f06070 */
[----:B------:R-:W-:Y:S01]  /*8740*/  ISETP.GE.U32.AND P1, PT, R0, 0x7ffffefa, PT ;  /* 0x7ffffefa0000780c */ /* 0x000fe20003f26070 */
[----:B------:R-:W-:Y:S02]  /*8750*/  VIADD R0, R4, 0xfffffff8 ;  /* 0xfffffff804007836 */ /* 0x000fe40000000000 */
[----:B------:R-:W-:Y:S01]  /*8760*/  IMAD.WIDE R18, R18, 0x2, R160 ;  /* 0x0000000212127825 */ /* 0x000fe200078e02a0 */
[----:B------:R-:W-:-:S02]  /*8770*/  PRMT R157, RZ, 0x7610, R157 ;  /* 0x00007610ff9d7816 */ /* 0x000fc4000000009d */
[----:B------:R-:W-:Y:S02]  /*8780*/  ISETP.GE.U32.AND P3, PT, R0, 0x7ffffef9, PT ;  /* 0x7ffffef90000780c */ /* 0x000fe40003f66070 */
[----:B------:R-:W-:Y:S01]  /*8790*/  STL.64 [R1+0xfe0], R18 ;  /* 0x000fe01201007387 */ /* 0x000fe20000100a00 */
[----:B------:R-:W-:-:S03]  /*87a0*/  IMAD R0, R162, 0x6, RZ ;  /* 0x00000006a2007824 */ /* 0x000fc600078e02ff */
[----:B------:R0:W-:Y:S01]  /*87b0*/  STL.64 [R1+0x1138], R10 ;  /* 0x0011380a01007387 */ /* 0x0001e20000100a00 */
[----:B---3--:R-:W-:-:S03]  /*87c0*/  PRMT R2, RZ, 0x7610, R2 ;  /* 0x00007610ff027816 */ /* 0x008fc60000000002 */
[----:B------:R-:W-:Y:S01]  /*87d0*/  STL [R1+0x1194], R73 ;  /* 0x0011944901007387 */ /* 0x000fe20000100800 */
[----:B------:R-:W-:-:S03]  /*87e0*/  PRMT R3, RZ, 0x7610, R3 ;  /* 0x00007610ff037816 */ /* 0x000fc60000000003 */
[----:B------:R1:W3:Y:S01]  /*87f0*/  @!P0 LDG.E.U16 R157, desc[UR6][R18.64] ;  /* 0x00000006129d8981 */ /* 0x0002e2000c1e1500 */
[----:B0-----:R-:W-:Y:S02]  /*8800*/  IMAD R10, R162, 0x7, RZ ;  /* 0x00000007a20a7824 */ /* 0x001fe400078e02ff */
[----:B------:R-:W-:-:S04]  /*8810*/  IMAD.WIDE R76, R0, 0x2, R158 ;  /* 0x00000002004c7825 */ /* 0x000fc800078e029e */
[----:B-1----:R-:W-:-:S04]  /*8820*/  IMAD.WIDE R18, R10, 0x2, R160 ;  /* 0x000000020a127825 */ /* 0x002fc800078e02a0 */
[----:B------:R-:W-:Y:S01]  /*8830*/  IMAD.WIDE R10, R10, 0x2, R158 ;  /* 0x000000020a0a7825 */ /* 0x000fe200078e029e */
[----:B------:R-:W3:Y:S04]  /*8840*/  @!P3 LDG.E.U16 R3, desc[UR6][R18.64] ;  /* 0x000000061203b981 */ /* 0x000ee8000c1e1500 */
[----:B------:R-:W3:Y:S01]  /*8850*/  @!P3 LDG.E.U16 R2, desc[UR6][R10.64] ;  /* 0x000000060a02b981 */ /* 0x000ee2000c1e1500 */
[----:B--2---:R-:W-:Y:S02]  /*8860*/  PRMT R81, RZ, 0x7610, R81 ;  /* 0x00007610ff517816 */ /* 0x004fe40000000051 */
[----:B------:R-:W-:Y:S01]  /*8870*/  PRMT R80, RZ, 0x7610, R80 ;  /* 0x00007610ff507816 */ /* 0x000fe20000000050 */
[----:B----4-:R-:W-:Y:S04]  /*8880*/  STL [R1+0x11b4], R6 ;  /* 0x0011b40601007387 */ /* 0x010fe80000100800 */
[----:B------:R0:W-:Y:S04]  /*8890*/  STL [R1+0x11b8], R7 ;  /* 0x0011b80701007387 */ /* 0x0001e80000100800 */
[----:B------:R-:W2:Y:S01]  /*88a0*/  @!P1 LDG.E.U16 R80, desc[UR6][R76.64] ;  /* 0x000000064c509981 */ /* 0x000ea2000c1e1500 */
[----:B0-----:R-:W-:-:S05]  /*88b0*/  IMAD.WIDE R6, R0, 0x2, R160 ;  /* 0x0000000200067825 */ /* 0x001fca00078e02a0 */
[----:B------:R0:W-:Y:S04]  /*88c0*/  STL.64 [R1+0x1130], R6 ;  /* 0x0011300601007387 */ /* 0x0001e80000100a00 */
[----:B------:R1:W-:Y:S04]  /*88d0*/  STL.64 [R1+0x1128], R76 ;  /* 0x0011284c01007387 */ /* 0x0003e80000100a00 */
[----:B------:R-:W4:Y:S04]  /*88e0*/  @!P1 LDG.E.U16 R81, desc[UR6][R6.64] ;  /* 0x0000000606519981 */ /* 0x000f28000c1e1500 */
[----:B0-----:R-:W4:Y:S04]  /*88f0*/  LDL.LU.64 R6, [R1+0x25b0] ;  /* 0x0025b00001067983 */ /* 0x001f280000300a00 */
[----:B-1----:R-:W4:Y:S01]  /*8900*/  LDL.LU.64 R76, [R1+0x25a8] ;  /* 0x0025a800014c7983 */ /* 0x002f220000300a00 */
[----:B------:R-:W-:-:S02]  /*8910*/  VIADD R0, R4, 0xfffffff2 ;  /* 0xfffffff204007836 */ /* 0x000fc40000000000 */
[----:B------:R-:W-:Y:S01]  /*8920*/  VIADD R73, R4, 0xfffffff3 ;  /* 0xfffffff304497836 */ /* 0x000fe20000000000 */
[----:B------:R-:W-:Y:S02]  /*8930*/  STL.64 [R1+0x1120], R18 ;  /* 0x0011201201007387 */ /* 0x000fe40000100a00 */
[----:B------:R-:W-:Y:S02]  /*8940*/  ISETP.GE.U32.AND P3, PT, R0, 0x7ffffef3, PT ;  /* 0x7ffffef30000780c */ /* 0x000fe40003f66070 */
[----:B------:R-:W-:Y:S01]  /*8950*/  ISETP.GE.U32.AND P1, PT, R73, 0x7ffffef4, PT ;  /* 0x7ffffef44900780c */ /* 0x000fe20003f26070 */
[----:B------:R0:W-:Y:S01]  /*8960*/  STL.64 [R1+0x1118], R10 ;  /* 0x0011180a01007387 */ /* 0x0001e20000100a00 */
[----:B------:R-:W-:-:S03]  /*8970*/  IMAD R0, R162, 0xc, RZ ;  /* 0x0000000ca2007824 */ /* 0x000fc600078e02ff */
[----:B---3--:R-:W-:Y:S04]  /*8980*/  STL [R1+0x1374], R2 ;  /* 0x0013740201007387 */ /* 0x008fe80000100800 */
[----:B------:R1:W-:Y:S01]  /*8990*/  STL [R1+0x1378], R3 ;  /* 0x0013780301007387 */ /* 0x0003e20000100800 */
[----:B0-----:R-:W-:-:S04]  /*89a0*/  IMAD R10, R162, 0xd, RZ ;  /* 0x0000000da20a7824 */ /* 0x001fc800078e02ff */
[----:B------:R-:W-:-:S04]  /*89b0*/  IMAD.WIDE R18, R10, 0x2, R160 ;  /* 0x000000020a127825 */ /* 0x000fc800078e02a0 */
[----:B-1----:R-:W-:-:S04]  /*89c0*/  IMAD.WIDE R2, R0, 0x2, R160 ;  /* 0x0000000200027825 */ /* 0x002fc800078e02a0 */
[----:B------:R-:W-:Y:S01]  /*89d0*/  IMAD.WIDE R10, R10, 0x2, R158 ;  /* 0x000000020a0a7825 */ /* 0x000fe200078e029e */
[----:B--2---:R-:W-:Y:S04]  /*89e0*/  STL [R1+0x11cc], R80 ;  /* 0x0011cc5001007387 */ /* 0x004fe80000100800 */
[----:B----4-:R0:W-:Y:S04]  /*89f0*/  STL [R1+0x11d0], R81 ;  /* 0x0011d05101007387 */ /* 0x0101e80000100800 */
[----:B------:R1:W-:Y:S01]  /*8a00*/  STL.64 [R1+0x10d0], R2 ;  /* 0x0010d00201007387 */ /* 0x0003e20000100a00 */
[----:B------:R-:W-:Y:S01]  /*8a10*/  PRMT R6, RZ, 0x7610, R6 ;  /* 0x00007610ff067816 */ /* 0x000fe20000000006 */
[----:B0-----:R-:W-:Y:S01]  /*8a20*/  IMAD.WIDE R80, R0, 0x2, R158 ;  /* 0x0000000200507825 */ /* 0x001fe200078e029e */
[----:B------:R-:W-:-:S02]  /*8a30*/  PRMT R7, RZ, 0x7610, R7 ;  /* 0x00007610ff077816 */ /* 0x000fc40000000007 */
[----:B------:R-:W-:Y:S02]  /*8a40*/  PRMT R77, RZ, 0x7610, R77 ;  /* 0x00007610ff4d7816 */ /* 0x000fe4000000004d */
[----:B------:R-:W-:Y:S01]  /*8a50*/  PRMT R76, RZ, 0x7610, R76 ;  /* 0x00007610ff4c7816 */ /* 0x000fe2000000004c */
[----:B------:R0:W2:Y:S04]  /*8a60*/  @!P3 LDG.E.U16 R6, desc[UR6][R10.64] ;  /* 0x000000060a06b981 */ /* 0x0000a8000c1e1500 */
[----:B------:R3:W-:Y:S04]  /*8a70*/  STL.64 [R1+0x10c8], R80 ;  /* 0x0010c85001007387 */ /* 0x0007e80000100a00 */
[----:B------:R-:W4:Y:S04]  /*8a80*/  @!P1 LDG.E.U16 R77, desc[UR6][R2.64] ;  /* 0x00000006024d9981 */ /* 0x000f28000c1e1500 */
[----:B------:R0:W4:Y:S04]  /*8a90*/  @!P3 LDG.E.U16 R7, desc[UR6][R18.64] ;  /* 0x000000061207b981 */ /* 0x000128000c1e1500 */
[----:B------:R-:W4:Y:S04]  /*8aa0*/  @!P1 LDG.E.U16 R76, desc[UR6][R80.64] ;  /* 0x00000006504c9981 */ /* 0x000f28000c1e1500 */
[----:B-1----:R-:W4:Y:S04]  /*8ab0*/  LDL.LU.64 R2, [R1+0x25a0] ;  /* 0x0025a00001027983 */ /* 0x002f280000300a00 */
[----:B---3--:R-:W3:Y:S01]  /*8ac0*/  LDL.LU.64 R80, [R1+0x2598] ;  /* 0x0025980001507983 */ /* 0x008ee20000300a00 */
[----:B------:R-:W-:-:S02]  /*8ad0*/  VIADD R73, R4, 0xfffffff1 ;  /* 0xfffffff104497836 */ /* 0x000fc40000000000 */
[----:B------:R-:W-:Y:S01]  /*8ae0*/  VIADD R0, R4, 0xfffffff0 ;  /* 0xfffffff004007836 */ /* 0x000fe20000000000 */
[----:B------:R-:W-:Y:S02]  /*8af0*/  STL.64 [R1+0x10c0], R18 ;  /* 0x0010c01201007387 */ /* 0x000fe40000100a00 */
[----:B------:R-:W-:Y:S02]  /*8b00*/  ISETP.GE.U32.AND P1, PT, R73, 0x7ffffef2, PT ;  /* 0x7ffffef24900780c */ /* 0x000fe40003f26070 */
[----:B------:R-:W-:Y:S01]  /*8b10*/  ISETP.GE.U32.AND P3, PT, R0, 0x7ffffef1, PT ;  /* 0x7ffffef10000780c */ /* 0x000fe20003f66070 */
[----:B------:R0:W-:Y:S01]  /*8b20*/  STL.64 [R1+0x10b8], R10 ;  /* 0x0010b80a01007387 */ /* 0x0001e20000100a00 */
[C---:B------:R-:W-:Y:S02]  /*8b30*/  IMAD R0, R162.reuse, 0xe, RZ ;  /* 0x0000000ea2007824 */ /* 0x040fe400078e02ff */
[----:B0-----:R-:W-:-:S04]  /*8b40*/  IMAD R10, R162, 0xf, RZ ;  /* 0x0000000fa20a7824 */ /* 0x001fc800078e02ff */
[----:B------:R-:W-:-:S04]  /*8b50*/  IMAD.WIDE R18, R10, 0x2, R160 ;  /* 0x000000020a127825 */ /* 0x000fc800078e02a0 */
[----:B------:R-:W-:Y:S01]  /*8b60*/  IMAD.WIDE R10, R10, 0x2, R158 ;  /* 0x000000020a0a7825 */ /* 0x000fe200078e029e */
[----:B--2---:R-:W-:Y:S04]  /*8b70*/  STL [R1+0x11ac], R6 ;  /* 0x0011ac0601007387 */ /* 0x004fe80000100800 */
[----:B----4-:R0:W-:Y:S04]  /*8b80*/  STL [R1+0x11b0], R7 ;  /* 0x0011b00701007387 */ /* 0x0101e80000100800 */
[----:B------:R-:W-:Y:S04]  /*8b90*/  STL [R1+0x118c], R76 ;  /* 0x00118c4c01007387 */ /* 0x000fe80000100800 */
[----:B------:R1:W-:Y:S01]  /*8ba0*/  STL [R1+0x1190], R77 ;  /* 0x0011904d01007387 */ /* 0x0003e20000100800 */
[----:B------:R-:W-:Y:S01]  /*8bb0*/  PRMT R2, RZ, 0x7610, R2 ;  /* 0x00007610ff027816 */ /* 0x000fe20000000002 */
[----:B0-----:R-:W-:Y:S01]  /*8bc0*/  IMAD.WIDE R6, R0, 0x2, R160 ;  /* 0x0000000200067825 */ /* 0x001fe200078e02a0 */
[----:B------:R-:W-:-:S02]  /*8bd0*/  PRMT R3, RZ, 0x7610, R3 ;  /* 0x00007610ff037816 */ /* 0x000fc40000000003 */
[----:B---3--:R-:W-:Y:S02]  /*8be0*/  PRMT R81, RZ, 0x7610, R81 ;  /* 0x00007610ff517816 */ /* 0x008fe40000000051 */
[----:B------:R-:W-:Y:S01]  /*8bf0*/  PRMT R80, RZ, 0x7610, R80 ;  /* 0x00007610ff507816 */ /* 0x000fe20000000050 */
[----:B-1----:R-:W-:Y:S01]  /*8c00*/  IMAD.WIDE R76, R0, 0x2, R158 ;  /* 0x00000002004c7825 */ /* 0x002fe200078e029e */
[----:B------:R0:W-:Y:S04]  /*8c10*/  STL.64 [R1+0x10b0], R6 ;  /* 0x0010b00601007387 */ /* 0x0001e80000100a00 */
[----:B------:R1:W-:Y:S04]  /*8c20*/  STL.64 [R1+0x10a8], R76 ;  /* 0x0010a84c01007387 */ /* 0x0003e80000100a00 */
[----:B------:R-:W2:Y:S04]  /*8c30*/  @!P1 LDG.E.U16 R81, desc[UR6][R6.64] ;  /* 0x0000000606519981 */ /* 0x000ea8000c1e1500 */
[----:B------:R3:W4:Y:S04]  /*8c40*/  @!P3 LDG.E.U16 R2, desc[UR6][R10.64] ;  /* 0x000000060a02b981 */ /* 0x000728000c1e1500 */
[----:B------:R1:W2:Y:S04]  /*8c50*/  @!P3 LDG.E.U16 R3, desc[UR6][R18.64] ;  /* 0x000000061203b981 */ /* 0x0002a8000c1e1500 */
[----:B0-----:R-:W2:Y:S04]  /*8c60*/  LDL.LU.64 R6, [R1+0x2590] ;  /* 0x0025900001067983 */ /* 0x001ea80000300a00 */
[----:B------:R-:W2:Y:S04]  /*8c70*/  @!P1 LDG.E.U16 R80, desc[UR6][R76.64] ;  /* 0x000000064c509981 */ /* 0x000ea8000c1e1500 */
[----:B-1----:R-:W2:Y:S01]  /*8c80*/  LDL.LU.64 R76, [R1+0x2588] ;  /* 0x00258800014c7983 */ /* 0x002ea20000300a00 */
[----:B------:R-:W-:-:S02]  /*8c90*/  VIADD R0, R4, 0xffffffea ;  /* 0xffffffea04007836 */ /* 0x000fc40000000000 */
[----:B------:R-:W-:Y:S01]  /*8ca0*/  VIADD R73, R4, 0xffffffeb ;  /* 0xffffffeb04497836 */ /* 0x000fe20000000000 */
[----:B------:R-:W-:Y:S02]  /*8cb0*/  STL.64 [R1+0x10a0], R18 ;  /* 0x0010a01201007387 */ /* 0x000fe40000100a00 */
[----:B------:R-:W-:Y:S02]  /*8cc0*/  ISETP.GE.U32.AND P3, PT, R0, 0x7ffffeeb, PT ;  /* 0x7ffffeeb0000780c */ /* 0x000fe40003f66070 */
[----:B------:R-:W-:Y:S01]  /*8cd0*/  ISETP.GE.U32.AND P1, PT, R73, 0x7ffffeec, PT ;  /* 0x7ffffeec4900780c */ /* 0x000fe20003f26070 */
[----:B------:R3:W-:Y:S01]  /*8ce0*/  STL.64 [R1+0x1098], R10 ;  /* 0x0010980a01007387 */ /* 0x0007e20000100a00 */
[C---:B------:R-:W-:Y:S01]  /*8cf0*/  IMAD R0, R162.reuse, 0x14, RZ ;  /* 0x00000014a2007824 */ /* 0x040fe200078e02ff */
[----:B------:R-:W-:Y:S01]  /*8d00*/  PRMT R5, RZ, 0x7610, R5 ;  /* 0x00007610ff057816 */ /* 0x000fe20000000005 */
[----:B---3--:R-:W-:-:S04]  /*8d10*/  IMAD R10, R162, 0x15, RZ ;  /* 0x00000015a20a7824 */ /* 0x008fc800078e02ff */
[----:B------:R-:W-:-:S04]  /*8d20*/  IMAD.WIDE R18, R10, 0x2, R160 ;  /* 0x000000020a127825 */ /* 0x000fc800078e02a0 */
[----:B------:R-:W-:-:S05]  /*8d30*/  IMAD.WIDE R10, R10, 0x2, R158 ;  /* 0x000000020a0a7825 */ /* 0x000fca00078e029e */
[----:B------:R0:W3:Y:S04]  /*8d40*/  @!P3 LDG.E.U16 R5, desc[UR6][R10.64] ;  /* 0x000000060a05b981 */ /* 0x0000e8000c1e1500 */
[----:B----4-:R-:W-:Y:S04]  /*8d50*/  STL [R1+0x136c], R2 ;  /* 0x00136c0201007387 */ /* 0x010fe80000100800 */
[----:B--2---:R1:W-:Y:S01]  /*8d60*/  STL [R1+0x1370], R3 ;  /* 0x0013700301007387 */ /* 0x0043e20000100800 */
[----:B------:R-:W-:-:S03]  /*8d70*/  PRMT R7, RZ, 0x7610, R7 ;  /* 0x00007610ff077816 */ /* 0x000fc60000000007 */
[----:B------:R-:W-:Y:S01]  /*8d80*/  STL [R1+0x11c4], R80 ;  /* 0x0011c45001007387 */ /* 0x000fe20000100800 */
[----:B-1----:R-:W-:-:S03]  /*8d90*/  IMAD.WIDE R2, R0, 0x2, R160 ;  /* 0x0000000200027825 */ /* 0x002fc600078e02a0 */
[----:B------:R1:W-:Y:S04]  /*8da0*/  STL [R1+0x11c8], R81 ;  /* 0x0011c85101007387 */ /* 0x0003e80000100800 */
[----:B------:R2:W4:Y:S01]  /*8db0*/  @!P3 LDG.E.U16 R7, desc[UR6][R18.64] ;  /* 0x000000061207b981 */ /* 0x000522000c1e1500 */
[----:B------:R-:W-:Y:S02]  /*8dc0*/  PRMT R76, RZ, 0x7610, R76 ;  /* 0x00007610ff4c7816 */ /* 0x000fe4000000004c */
[----:B------:R-:W-:Y:S01]  /*8dd0*/  PRMT R77, RZ, 0x7610, R77 ;  /* 0x00007610ff4d7816 */ /* 0x000fe2000000004d */
[----:B-1----:R-:W-:Y:S01]  /*8de0*/  IMAD.WIDE R80, R0, 0x2, R158 ;  /* 0x0000000200507825 */ /* 0x002fe200078e029e */
[----:B------:R1:W-:Y:S04]  /*8df0*/  STL.64 [R1+0x1050], R2 ;  /* 0x0010500201007387 */ /* 0x0003e80000100a00 */
[----:B------:R-:W3:Y:S04]  /*8e00*/  @!P1 LDG.E.U16 R76, desc[UR6][R80.64] ;  /* 0x00000006504c9981 */ /* 0x000ee8000c1e1500 */
[----:B------:R-:W3:Y:S04]  /*8e10*/  @!P1 LDG.E.U16 R77, desc[UR6][R2.64] ;  /* 0x00000006024d9981 */ /* 0x000ee8000c1e1500 */
[----:B------:R-:W-:Y:S04]  /*8e20*/  STL.64 [R1+0x1048], R80 ;  /* 0x0010485001007387 */ /* 0x000fe80000100a00 */
[----:B-1----:R-:W3:Y:S01]  /*8e30*/  LDL.LU.64 R2, [R1+0x2580] ;  /* 0x0025800001027983 */ /* 0x002ee20000300a00 */
[----:B------:R-:W-:-:S02]  /*8e40*/  VIADD R73, R4, 0xffffffe9 ;  /* 0xffffffe904497836 */ /* 0x000fc40000000000 */
[----:B------:R-:W-:Y:S01]  /*8e50*/  VIADD R0, R4, 0xffffffe8 ;  /* 0xffffffe804007836 */ /* 0x000fe20000000000 */
[----:B------:R-:W-:Y:S02]  /*8e60*/  STL.64 [R1+0x1040], R18 ;  /* 0x0010401201007387 */ /* 0x000fe40000100a00 */
[----:B------:R-:W-:Y:S02]  /*8e70*/  ISETP.GE.U32.AND P1, PT, R73, 0x7ffffeea, PT ;  /* 0x7ffffeea4900780c */ /* 0x000fe40003f26070 */
[----:B------:R0:W-:Y:S01]  /*8e80*/  STL.64 [R1+0x1038], R10 ;  /* 0x0010380a01007387 */ /* 0x0001e20000100a00 */
[----:B------:R-:W-:Y:S02]  /*8e90*/  ISETP.GE.U32.AND P3, PT, R0, 0x7ffffee9, PT ;  /* 0x7ffffee90000780c */ /* 0x000fe40003f66070 */
[----:B------:R-:W-:Y:S01]  /*8ea0*/  PRMT R8, RZ, 0x7610, R8 ;  /* 0x00007610ff087816 */ /* 0x000fe20000000008 */
[----:B------:R-:W-:Y:S02]  /*8eb0*/  VIADD R0, R4, 0xffffffe2 ;  /* 0xffffffe204007836 */ /* 0x000fe40000000000 */
[----:B0-----:R-:W-:-:S04]  /*8ec0*/  IMAD R10, R162, 0x16, RZ ;  /* 0x00000016a20a7824 */ /* 0x001fc800078e02ff */
[----:B--2---:R-:W-:Y:S01]  /*8ed0*/  IMAD.WIDE R18, R10, 0x2, R158 ;  /* 0x000000020a127825 */ /* 0x004fe200078e029e */
[----:B------:R-:W-:-:S04]  /*8ee0*/  PRMT R6, RZ, 0x7610, R6 ;  /* 0x00007610ff067816 */ /* 0x000fc80000000006 */
[----:B------:R-:W2:Y:S01]  /*8ef0*/  @!P1 LDG.E.U16 R8, desc[UR6][R18.64] ;  /* 0x0000000612089981 */ /* 0x000ea2000c1e1500 */
[----:B------:R-:W-:-:S03]  /*8f00*/  PRMT R22, RZ, 0x7610, R22 ;  /* 0x00007610ff167816 */ /* 0x000fc60000000016 */
[----:B----4-:R-:W-:Y:S04]  /*8f10*/  STL [R1+0x11a8], R7 ;  /* 0x0011a80701007387 */ /* 0x010fe80000100800 */
[----:B---3--:R0:W-:Y:S04]  /*8f20*/  STL [R1+0x11a4], R5 ;  /* 0x0011a40501007387 */ /* 0x0081e80000100800 */
[----:B------:R-:W-:Y:S01]  /*8f30*/  STL [R1+0x1b0], R76 ;  /* 0x0001b04c01007387 */ /* 0x000fe20000100800 */
[----:B0-----:R-:W-:-:S03]  /*8f40*/  IMAD R5, R162, 0x17, RZ ;  /* 0x00000017a2057824 */ /* 0x001fc600078e02ff */
[----:B------:R0:W-:Y:S01]  /*8f50*/  STL [R1+0x1b4], R77 ;  /* 0x0001b44d01007387 */ /* 0x0001e20000100800 */
[----:B------:R-:W-:Y:S02]  /*8f60*/  VIADD R7, R4, 0xffffffe3 ;  /* 0xffffffe304077836 */ /* 0x000fe40000000000 */
[----:B0-----:R-:W-:Y:S01]  /*8f70*/  IMAD.WIDE R76, R10, 0x2, R160 ;  /* 0x000000020a4c7825 */ /* 0x001fe200078e02a0 */
[----:B------:R-:W-:-:S03]  /*8f80*/  PRMT R3, RZ, 0x7610, R3 ;  /* 0x00007610ff037816 */ /* 0x000fc60000000003 */
[C---:B------:R-:W-:Y:S01]  /*8f90*/  IMAD.WIDE R10, R5.reuse, 0x2, R160 ;  /* 0x00000002050a7825 */ /* 0x040fe200078e02a0 */
[----:B------:R-:W3:Y:S03]  /*8fa0*/  @!P1 LDG.E.U16 R22, desc[UR6][R76.64] ;  /* 0x000000064c169981 */ /* 0x000ee6000c1e1500 */
[----:B------:R-:W-:Y:S01]  /*8fb0*/  IMAD.WIDE R4, R5, 0x2, R158 ;  /* 0x0000000205047825 */ /* 0x000fe200078e029e */
[----:B------:R-:W4:Y:S04]  /*8fc0*/  @!P3 LDG.E.U16 R6, desc[UR6][R10.64] ;  /* 0x000000060a06b981 */ /* 0x000f28000c1e1500 */
[----:B------:R-:W3:Y:S04]  /*8fd0*/  @!P3 LDG.E.U16 R3, desc[UR6][R4.64] ;  /* 0x000000060403b981 */ /* 0x000ee8000c1e1500 */
[----:B------:R-:W-:Y:S01]  /*8fe0*/  STL.64 [R1+0x1030], R76 ;  /* 0x0010304c01007387 */ /* 0x000fe20000100a00 */
[----:B------:R-:W-:-:S03]  /*8ff0*/  ISETP.GE.U32.AND P3, PT, R0, 0x7ffffee3, PT ;  /* 0x7ffffee30000780c */ /* 0x000fc60003f66070 */
[----:B------:R-:W-:Y:S04]  /*9000*/  STL.64 [R1+0x1028], R18 ;  /* 0x0010281201007387 */ /* 0x000fe80000100a00 */
[----:B------:R0:W-:Y:S04]  /*9010*/  STL.64 [R1+0x1020], R10 ;  /* 0x0010200a01007387 */ /* 0x0001e80000100a00 */
[----:B------:R-:W-:Y:S04]  /*9020*/  STL.64 [R1+0x1018], R4 ;  /* 0x0010180401007387 */ /* 0x000fe80000100a00 */
[----:B0-----:R-:W4:Y:S04]  /*9030*/  LDL.LU R11, [R1+0xa0] ;  /* 0x0000a000010b7983 */ /* 0x001f280000300800 */
[----:B------:R-:W4:Y:S04]  /*9040*/  LDL.LU R0, [R1+0x9c] ;  /* 0x00009c0001007983 */ /* 0x000f280000300800 */
[----:B--2---:R0:W-:Y:S01]  /*9050*/  STL [R1+0x11bc], R8 ;  /* 0x0011bc0801007387 */ /* 0x0041e20000100800 */
[----:B------:R-:W-:-:S04]  /*9060*/  @!UP0 UIADD3 UR8, UPT, UPT, -UR9, 0x100000, URZ ;  /* 0x0010000009088890 */ /* 0x000fc8000fffe1ff */
[----:B------:R-:W-:Y:S02]  /*9070*/  @!UP0 USHF.L.U32 UR9, UR8, 0xb, URZ ;  /* 0x0000000b08098899 */ /* 0x000fe400080006ff */
[----:B------:R-:W-:Y:S01]  /*9080*/  @!UP0 USHF.L.U32 UR8, UR8, 0x1, URZ ;  /* 0x0000000108088899 */ /* 0x000fe200080006ff */
[----:B------:R-:W-:Y:S01]  /*9090*/  ISETP.GE.U32.AND P1, PT, R7, 0x7ffffee4, PT ;  /* 0x7ffffee40700780c */ /* 0x000fe20003f26070 */
[----:B0-----:R-:W2:Y:S04]  /*90a0*/  LDL.LU R8, [R1+0x98] ;  /* 0x0000980001087983 */ /* 0x001ea80000300800 */
[----:B------:R-:W2:Y:S01]  /*90b0*/  LDL.LU R5, [R1+0x94] ;  /* 0x0000940001057983 */ /* 0x000ea20000300800 */
[----:B------:R-:W-:-:S05]  /*90c0*/  VOTEU.ALL UP0, P4 ;  /* 0x0000000000ff7886 */ /* 0x000fca0002000000 */
[----:B------:R0:W1:Y:S01]  /*90d0*/  @!UP0 SYNCS.EXCH.64 URZ, [UR76+0x50008], UR8 ;  /* 0x050008084cff85b2 */ /* 0x0000620008000100 */
[----:B------:R-:W-:Y:S04]  /*90e0*/  STS.U16 [R2+UR76], R139 ;  /* 0x0000008b02007988 */ /* 0x000fe8000800044c */
[----:B------:R-:W-:Y:S04]  /*90f0*/  STS.U16 [R2+UR76+0x10000], R140 ;  /* 0x0100008c02007988 */ /* 0x000fe8000800044c */
[----:B------:R-:W-:Y:S04]  /*9100*/  STS.U16 [R2+UR76+0x400], R149 ;  /* 0x0004009502007988 */ /* 0x000fe8000800044c */
[----:B------:R-:W-:Y:S04]  /*9110*/  STS.U16 [R2+UR76+0x10400], R150 ;  /* 0x0104009602007988 */ /* 0x000fe8000800044c */
[----:B------:R-:W-:Y:S04]  /*9120*/  STS.U16 [R2+UR76+0x800], R151 ;  /* 0x0008009702007988 */ /* 0x000fe8000800044c */
[----:B------:R-:W-:Y:S04]  /*9130*/  STS.U16 [R2+UR76+0x10800], R152 ;  /* 0x0108009802007988 */ /* 0x000fe8000800044c */
[----:B------:R-:W-:Y:S04]  /*9140*/  STS.U16 [R2+UR76+0xc00], R153 ;  /* 0x000c009902007988 */ /* 0x000fe8000800044c */
[----:B------:R-:W-:Y:S04]  /*9150*/  STS.U16 [R2+UR76+0x10c00], R154 ;  /* 0x010c009a02007988 */ /* 0x000fe8000800044c */
[----:B------:R-:W-:Y:S04]  /*9160*/  STS.U16 [R2+UR76+0x1000], R155 ;  /* 0x0010009b02007988 */ /* 0x000fe8000800044c */
[----:B---3--:R3:W-:Y:S04]  /*9170*/  STL [R1+0x1364], R3 ;  /* 0x0013640301007387 */ /* 0x0087e80000100800 */
[----:B---3--:R-:W3:Y:S04]  /*9180*/  LDL.LU R3, [R1+0x90] ;  /* 0x0000900001037983 */ /* 0x008ee80000300800 */
[----:B----4-:R4:W-:Y:S04]  /*9190*/  STL [R1+0x1368], R6 ;  /* 0x0013680601007387 */ /* 0x0109e80000100800 */
[----:B----4-:R-:W4:Y:S04]  /*91a0*/  LDL.LU R6, [R1+0x8c] ;  /* 0x00008c0001067983 */ /* 0x010f280000300800 */
[----:B------:R-:W4:Y:S04]  /*91b0*/  LDL.LU R163, [R1+0x88] ;  /* 0x0000880001a37983 */ /* 0x000f280000300800 */
[----:B------:R-:W4:Y:S04]  /*91c0*/  LDL.LU R7, [R1+0x84] ;  /* 0x0000840001077983 */ /* 0x000f280000300800 */
[----:B------:R-:W4:Y:S04]  /*91d0*/  LDL.LU R10, [R1+0x80] ;  /* 0x00008000010a7983 */ /* 0x000f280000300800 */
[----:B------:R0:W-:Y:S04]  /*91e0*/  STL [R1+0x11c0], R22 ;  /* 0x0011c01601007387 */ /* 0x0001e80000100800 */
[----:B------:R-:W4:Y:S04]  /*91f0*/  LDL.LU R18, [R1+0x7c] ;  /* 0x00007c0001127983 */ /* 0x000f280000300800 */
[----:B------:R-:W4:Y:S04]  /*9200*/  LDL.LU R19, [R1+0x78] ;  /* 0x0000780001137983 */ /* 0x000f280000300800 */
[----:B0-----:R-:W4:Y:S04]  /*9210*/  LDL.LU R22, [R1+0x74] ;  /* 0x0000740001167983 */ /* 0x001f280000300800 */
[----:B------:R-:W4:Y:S04]  /*9220*/  LDL.LU R73, [R1+0x70] ;  /* 0x0000700001497983 */ /* 0x000f280000300800 */
        /* <DEDUP_REMOVED lines=13> */
[----:B------:R-:W4:Y:S01]  /*9300*/  LDL.LU R155, [R1+0x20] ;  /* 0x00002000019b7983 */ /* 0x000f220000300800 */
[----:B------:R-:W-:-:S03]  /*9310*/  IMAD.MOV.U32 R144, RZ, RZ, R156 ;  /* 0x000000ffff907224 */ /* 0x000fc600078e009c */
[----:B------:R-:W4:Y:S04]  /*9320*/  LDL.LU R156, [R1+0x1c] ;  /* 0x00001c00019c7983 */ /* 0x000f280000300800 */
[----:B------:R-:W4:Y:S04]  /*9330*/  LDL.LU R4, [R1+0x18] ;  /* 0x0000180001047983 */ /* 0x000f280000300800 */
[----:B------:R0:W-:Y:S04]  /*9340*/  STS.U16 [R2+UR76+0x11000], R144 ;  /* 0x0110009002007988 */ /* 0x0001e8000800044c */
[----:B------:R1:W-:Y:S04]  /*9350*/  STS.U16 [R2+UR76+0x1400], R11 ;  /* 0x0014000b02007988 */ /* 0x0003e8000800044c */
[----:B------:R2:W-:Y:S04]  /*9360*/  STS.U16 [R2+UR76+0x11400], R0 ;  /* 0x0114000002007988 */ /* 0x0005e8000800044c */
[----:B0-----:R-:W4:Y:S04]  /*9370*/  LDL.LU R144, [R1+0x257c] ;  /* 0x00257c0001907983 */ /* 0x001f280000300800 */
[----:B-1----:R-:W4:Y:S04]  /*9380*/  LDL.LU R11, [R1+0x2578] ;  /* 0x00257800010b7983 */ /* 0x002f280000300800 */
[----:B--2---:R-:W2:Y:S04]  /*9390*/  LDL.LU R0, [R1+0x2574] ;  /* 0x0025740001007983 */ /* 0x004ea80000300800 */
[----:B------:R0:W-:Y:S04]  /*93a0*/  STS.U16 [R2+UR76+0x1800], R8 ;  /* 0x0018000802007988 */ /* 0x0001e8000800044c */
[----:B------:R1:W-:Y:S04]  /*93b0*/  STS.U16 [R2+UR76+0x11800], R5 ;  /* 0x0118000502007988 */ /* 0x0003e8000800044c */
[----:B0-----:R-:W2:Y:S04]  /*93c0*/  LDL.LU R8, [R1+0x2570] ;  /* 0x0025700001087983 */ /* 0x001ea80000300800 */
[----:B-1----:R-:W2:Y:S04]  /*93d0*/  LDL.LU R5, [R1+0x256c] ;  /* 0x00256c0001057983 */ /* 0x002ea80000300800 */
[----:B---3--:R0:W-:Y:S04]  /*93e0*/  STS.U16 [R2+UR76+0x1c00], R3 ;  /* 0x001c000302007988 */ /* 0x0081e8000800044c */
[----:B0-----:R-:W3:Y:S04]  /*93f0*/  LDL.LU R3, [R1+0x2568] ;  /* 0x0025680001037983 */ /* 0x001ee80000300800 */
[----:B----4-:R0:W-:Y:S04]  /*9400*/  STS.U16 [R2+UR76+0x11c00], R6 ;  /* 0x011c000602007988 */ /* 0x0101e8000800044c */
[----:B------:R1:W-:Y:S04]  /*9410*/  STS.U16 [R2+UR76+0x2000], R163 ;  /* 0x002000a302007988 */ /* 0x0003e8000800044c */
[----:B------:R4:W-:Y:S04]  /*9420*/  STS.U16 [R2+UR76+0x12000], R7 ;  /* 0x0120000702007988 */ /* 0x0009e8000800044c */
[----:B0-----:R-:W2:Y:S04]  /*9430*/  LDL.LU R6, [R1+0x2564] ;  /* 0x0025640001067983 */ /* 0x001ea80000300800 */
[----:B-1----:R-:W2:Y:S04]  /*9440*/  LDL.LU R163, [R1+0x2560] ;  /* 0x0025600001a37983 */ /* 0x002ea80000300800 */
[----:B----4-:R-:W4:Y:S04]  /*9450*/  LDL.LU R7, [R1+0x255c] ;  /* 0x00255c0001077983 */ /* 0x010f280000300800 */
[----:B------:R0:W-:Y:S04]  /*9460*/  STS.U16 [R2+UR76+0x2400], R10 ;  /* 0x0024000a02007988 */ /* 0x0001e8000800044c */
[----:B------:R1:W-:Y:S04]  /*9470*/  STS.U16 [R2+UR76+0x12400], R18 ;  /* 0x0124001202007988 */ /* 0x0003e8000800044c */
[----:B------:R1:W-:Y:S04]  /*9480*/  STS.U16 [R2+UR76+0x2800], R19 ;  /* 0x0028001302007988 */ /* 0x0003e8000800044c */
[----:B0-----:R-:W2:Y:S04]  /*9490*/  LDL.LU R10, [R1+0x2558] ;  /* 0x00255800010a7983 */ /* 0x001ea80000300800 */
[----:B-1----:R-:W2:Y:S04]  /*94a0*/  LDL.LU R18, [R1+0x2554] ;  /* 0x0025540001127983 */ /* 0x002ea80000300800 */
[----:B------:R-:W2:Y:S04]  /*94b0*/  LDL.LU R19, [R1+0x2550] ;  /* 0x0025500001137983 */ /* 0x000ea80000300800 */
        /* <DEDUP_REMOVED lines=28> */
[----:B-1----:R-:W3:Y:S04]  /*9680*/  LDL.LU R153, [R1+0x2518] ;  /* 0x0025180001997983 */ /* 0x002ee80000300800 */
[----:B------:R-:W4:Y:S04]  /*9690*/  LDL.LU R154, [R1+0x2514] ;  /* 0x00251400019a7983 */ /* 0x000f280000300800 */
[----:B------:R0:W-:Y:S04]  /*96a0*/  STS.U16 [R2+UR76+0x4800], R155 ;  /* 0x0048009b02007988 */ /* 0x0001e8000800044c */
[----:B0-----:R-:W4:Y:S04]  /*96b0*/  LDL.LU R155, [R1+0x2510] ;  /* 0x00251000019b7983 */ /* 0x001f280000300800 */
[----:B------:R0:W-:Y:S04]  /*96c0*/  STS.U16 [R2+UR76+0x14800], R156 ;  /* 0x0148009c02007988 */ /* 0x0001e8000800044c */
[----:B0-----:R-:W4:Y:S04]  /*96d0*/  LDL.LU R156, [R1+0x250c] ;  /* 0x00250c00019c7983 */ /* 0x001f280000300800 */
[----:B--2---:R-:W-:Y:S04]  /*96e0*/  STS.U16 [R2+UR76+0x15400], R152 ;  /* 0x0154009802007988 */ /* 0x004fe8000800044c */
[----:B---3--:R-:W-:Y:S04]  /*96f0*/  STS.U16 [R2+UR76+0x5400], R153 ;  /* 0x0054009902007988 */ /* 0x008fe8000800044c */
[----:B----4-:R-:W-:Y:S04]  /*9700*/  STS.U16 [R2+UR76+0x15000], R154 ;  /* 0x0150009a02007988 */ /* 0x010fe8000800044c */
[----:B------:R-:W-:Y:S04]  /*9710*/  STL.64 [R1+0x23b0], R154 ;  /* 0x0023b09a01007387 */ /* 0x000fe80000100a00 */
        /* <DEDUP_REMOVED lines=9> */
[----:B------:R0:W-:Y:S04]  /*97b0*/  STL.64 [R1+0x24e8], R154 ;  /* 0x0024e89a01007387 */ /* 0x0001e80000100a00 */
[----:B0-----:R-:W2:Y:S04]  /*97c0*/  LDL.LU R154, [R1+0x30] ;  /* 0x00003000019a7983 */ /* 0x001ea80000300800 */
[----:B------:R-:W-:Y:S04]  /*97d0*/  STL.64 [R1+0x23a0], R152 ;  /* 0x0023a09801007387 */ /* 0x000fe80000100a00 */
[----:B------:R0:W-:Y:S04]  /*97e0*/  STL.64 [R1+0x23e0], R152 ;  /* 0x0023e09801007387 */ /* 0x0001e80000100a00 */
[----:B0-----:R-:W3:Y:S04]  /*97f0*/  LDL.LU R152, [R1+0x68] ;  /* 0x0000680001987983 */ /* 0x001ee80000300800 */
[----:B------:R-:W4:Y:S04]  /*9800*/  LDL.LU R153, [R1+0x64] ;  /* 0x0000640001997983 */ /* 0x000f280000300800 */
[----:B------:R0:W-:Y:S04]  /*9810*/  STS.U16 [R2+UR76+0x5000], R155 ;  /* 0x0050009b02007988 */ /* 0x0001e8000800044c */
[----:B------:R1:W-:Y:S01]  /*9820*/  STS.U16 [R2+UR76+0x4c00], R4 ;  /* 0x004c000402007988 */ /* 0x0003e2000800044c */
[----:B0-----:R-:W-:-:S03]  /*9830*/  LOP3.LUT R155, R2, 0x10, RZ, 0x3c, !PT ;  /* 0x00000010029b7812 */ /* 0x001fc600078e3cff */
[----:B------:R-:W-:Y:S01]  /*9840*/  STS.U16 [R2+UR76+0x14c00], R156 ;  /* 0x014c009c02007988 */ /* 0x000fe2000800044c */
[----:B-1----:R-:W0:Y:S03]  /*9850*/  LDC R4, c[0x0][0x3a0] ;  /* 0x0000e800ff047b82 */ /* 0x002e260000000800 */
        /* <DEDUP_REMOVED lines=14> */
[----:B------:R1:W-:Y:S04]  /*9940*/  STS.U16 [R2+UR76+0x7400], R10 ;  /* 0x0074000a02007988 */ /* 0x0003e8000800044c */
[----:B------:R-:W-:Y:S04]  /*9950*/  STS.U16 [R2+UR76+0x17400], R7 ;  /* 0x0174000702007988 */ /* 0x000fe8000800044c */
[----:B------:R0:W-:Y:S04]  /*9960*/  STS.U16 [R2+UR76+0x17c00], R163 ;  /* 0x017c00a302007988 */ /* 0x0001e8000800044c */
        /* <DEDUP_REMOVED lines=32> */
[----:B--2---:R-:W-:Y:S04]  /*9b70*/  STS.U16 [R2+UR76+0x7c00], R154 ;  /* 0x007c009a02007988 */ /* 0x004fe8000800044c */
[----:B---3--:R-:W-:Y:S04]  /*9b80*/  STS.U16 [R2+UR76+0x7800], R152 ;  /* 0x0078009802007988 */ /* 0x008fe8000800044c */
[----:B----4-:R-:W-:Y:S04]  /*9b90*/  STS.U16 [R2+UR76+0x17800], R153 ;  /* 0x0178009902007988 */ /* 0x010fe8000800044c */
[----:B------:R2:W-:Y:S04]  /*9ba0*/  STS.U16 [R155+UR76+0x480], R6 ;  /* 0x000480069b007988 */ /* 0x0005e8000800044c */
        /* <DEDUP_REMOVED lines=62> */
[----:B------:R-:W-:Y:S04]  /*9f90*/  STL [R1+0x1fc8], R155 ;  /* 0x001fc89b01007387 */ /* 0x000fe80000100800 */
[----:B------:R3:W-:Y:S01]  /*9fa0*/  STS.U16 [R155+UR76+0x10080], R132 ;  /* 0x010080849b007988 */ /* 0x0007e2000800044c */
[----:B-1----:R-:W-:-:S03]  /*9fb0*/  PRMT R10, RZ, 0x7610, R10 ;  /* 0x00007610ff0a7816 */ /* 0x002fc6000000000a */
[----:B0-----:R-:W4:Y:S04]  /*9fc0*/  LDL.LU R163, [R1+0x2508] ;  /* 0x0025080001a37983 */ /* 0x001f280000300800 */
[----:B--2---:R-:W2:Y:S01]  /*9fd0*/  LDL.LU R6, [R1+0x2504] ;  /* 0x0025040001067983 */ /* 0x004ea20000300800 */
[----:B---3--:R-:W-:-:S03]  /*9fe0*/  IMAD R155, R162, 0x1b, RZ ;  /* 0x0000001ba29b7824 */ /* 0x008fc600078e02ff */
[----:B------:R-:W3:Y:S01]  /*9ff0*/  LDL.LU R3, [R1+0x2500] ;  /* 0x0025000001037983 */ /* 0x000ee20000300800 */
[----:B------:R-:W-:Y:S01]  /*a000*/  IMAD.WIDE R150, R155, 0x2, R158 ;  /* 0x000000029b967825 */ /* 0x000fe200078e029e */
[C---:B------:R-:W-:Y:S02]  /*a010*/  LOP3.LUT R7, R2.reuse, 0x20, RZ, 0x3c, !PT ;  /* 0x0000002002077812 */ /* 0x040fe400078e3cff */
[----:B------:R-:W2:Y:S04]  /*a020*/  LDL.LU R5, [R1+0x24fc] ;  /* 0x0024fc0001057983 */ /* 0x000ea80000300800 */
[----:B------:R-:W2:Y:S04]  /*a030*/  @!P0 LDG.E.U16 R10, desc[UR6][R150.64] ;  /* 0x00000006960a8981 */ /* 0x000ea8000c1e1500 */
        /* <DEDUP_REMOVED lines=57> */
[----:B------:R-:W4:Y:S04]  /*a3d0*/  LDL.LU R8, [R1+0x24f8] ;  /* 0x0024f80001087983 */ /* 0x000f280000300800 */
[----:B------:R-:W-:Y:S04]  /*a3e0*/  STS.U16 [R7+UR76+0x17100], R69 ;  /* 0x0171004507007988 */ /* 0x000fe8000800044c */
[----:B------:R-:W4:Y:S04]  /*a3f0*/  LDL.LU R0, [R1+0x24f4] ;  /* 0x0024f40001007983 */ /* 0x000f280000300800 */
[----:B------:R-:W-:Y:S04]  /*a400*/  STS.U16 [R7+UR76+0x7500], R68 ;  /* 0x0075004407007988 */ /* 0x000fe8000800044c */
[----:B------:R-:W4:Y:S04]  /*a410*/  LDL.LU R11, [R1+0x24f0] ;  /* 0x0024f000010b7983 */ /* 0x000f280000300800 */
[----:B------:R-:W-:Y:S01]  /*a420*/  STS.U16 [R7+UR76+0x17500], R67 ;  /* 0x0175004307007988 */ /* 0x000fe2000800044c */
[----:B------:R-:W-:-:S03]  /*a430*/  LOP3.LUT R12, R2, 0x30, RZ, 0x3c, !PT ;  /* 0x00000030020c7812 */ /* 0x000fc600078e3cff */
[----:B------:R-:W-:Y:S04]  /*a440*/  STL.64 [R1+0x2368], R142 ;  /* 0x0023688e01007387 */ /* 0x000fe80000100a00 */
[----:B------:R-:W-:Y:S04]  /*a450*/  STS.U16 [R7+UR76+0x7900], R137 ;  /* 0x0079008907007988 */ /* 0x000fe8000800044c */
[----:B------:R-:W-:Y:S04]  /*a460*/  STL.64 [R1+0x2388], R140 ;  /* 0x0023888c01007387 */ /* 0x000fe80000100a00 */
[----:B------:R-:W-:Y:S04]  /*a470*/  STS.U16 [R7+UR76+0x17900], R136 ;  /* 0x0179008807007988 */ /* 0x000fe8000800044c */
[----:B------:R-:W-:Y:S04]  /*a480*/  STL [R1+0x1fc4], R7 ;  /* 0x001fc40701007387 */ /* 0x000fe80000100800 */
[----:B------:R-:W-:Y:S04]  /*a490*/  STS.U16 [R7+UR76+0x7d00], R135 ;  /* 0x007d008707007988 */ /* 0x000fe8000800044c */
[----:B------:R-:W-:Y:S04]  /*a4a0*/  STL.64 [R1+0x2300], R132 ;  /* 0x0023008401007387 */ /* 0x000fe80000100a00 */
[----:B------:R0:W-:Y:S04]  /*a4b0*/  STS.U16 [R7+UR76+0x17d00], R134 ;  /* 0x017d008607007988 */ /* 0x0001e8000800044c */
[----:B------:R-:W-:Y:S04]  /*a4c0*/  STL.64 [R1+0x2308], R130 ;  /* 0x0023088201007387 */ /* 0x000fe80000100a00 */
[----:B------:R-:W-:Y:S01]  /*a4d0*/  STL.64 [R1+0x2310], R128 ;  /* 0x0023108001007387 */ /* 0x000fe20000100a00 */
[----:B0-----:R-:W-:-:S03]  /*a4e0*/  VIADD R7, R4, 0xffffffe1 ;  /* 0xffffffe104077836 */ /* 0x001fc60000000000 */
[----:B------:R-:W-:Y:S04]  /*a4f0*/  STL.64 [R1+0x2318], R126 ;  /* 0x0023187e01007387 */ /* 0x000fe80000100a00 */
[----:B------:R-:W-:Y:S01]  /*a500*/  STL.64 [R1+0x2320], R124 ;  /* 0x0023207c01007387 */ /* 0x000fe20000100a00 */
[----:B------:R-:W-:Y:S01]  /*a510*/  ISETP.GE.U32.AND P0, PT, R7, 0x7ffffee2, PT ;  /* 0x7ffffee20700780c */ /* 0x000fe20003f06070 */
[----:B------:R-:W-:Y:S02]  /*a520*/  IMAD R7, R162, 0x1c, RZ ;  /* 0x0000001ca2077824 */ /* 0x000fe400078e02ff */
[----:B---3--:R-:W-:Y:S04]  /*a530*/  STL.64 [R1+0x22d8], R2 ;  /* 0x0022d80201007387 */ /* 0x008fe80000100a00 */
[----:B------:R-:W-:Y:S04]  /*a540*/  STS.U16 [R12+UR76+0x180], R148 ;  /* 0x000180940c007988 */ /* 0x000fe8000800044c */
[----:B------:R-:W-:Y:S04]  /*a550*/  STL.64 [R1+0x22f0], R2 ;  /* 0x0022f00201007387 */ /* 0x000fe80000100a00 */
[----:B------:R-:W-:Y:S01]  /*a560*/  STS.U16 [R12+UR76+0x10180], R147 ;  /* 0x010180930c007988 */ /* 0x000fe2000800044c */
[----:B------:R-:W-:-:S03]  /*a570*/  PRMT R123, RZ, 0x7610, R123 ;  /* 0x00007610ff7b7816 */ /* 0x000fc6000000007b */
[----:B------:R-:W-:Y:S01]  /*a580*/  STL [R1+0x1fc0], R12 ;  /* 0x001fc00c01007387 */ /* 0x000fe20000100800 */
[----:B------:R-:W-:-:S03]  /*a590*/  PRMT R122, RZ, 0x7610, R122 ;  /* 0x00007610ff7a7816 */ /* 0x000fc6000000007a */
[----:B------:R-:W-:Y:S01]  /*a5a0*/  STS.U16 [R12+UR76+0x580], R146 ;  /* 0x000580920c007988 */ /* 0x000fe2000800044c */
[----:B------:R-:W-:-:S03]  /*a5b0*/  IMAD.WIDE R154, R7, 0x2, R160 ;  /* 0x00000002079a7825 */ /* 0x000fc600078e02a0 */
[----:B------:R-:W-:Y:S04]  /*a5c0*/  STS.U16 [R12+UR76+0x10580], R145 ;  /* 0x010580910c007988 */ /* 0x000fe8000800044c */
[----:B------:R-:W-:Y:S04]  /*a5d0*/  STL.64 [R1+0xfd8], R150 ;  /* 0x000fd89601007387 */ /* 0x000fe80000100a00 */
[----:B------:R-:W-:Y:S04]  /*a5e0*/  STS.U16 [R12+UR76+0x980], R165 ;  /* 0x000980a50c007988 */ /* 0x000fe8000800044c */
[----:B--2---:R0:W-:Y:S01]  /*a5f0*/  STL [R1+0x88], R10 ;  /* 0x0000880a01007387 */ /* 0x0041e20000100800 */
[----:B------:R-:W-:-:S03]  /*a600*/  PRMT R138, RZ, 0x7610, R138 ;  /* 0x00007610ff8a7816 */ /* 0x000fc6000000008a */
[----:B------:R1:W-:Y:S01]  /*a610*/  STS.U16 [R12+UR76+0x10980], R164 ;  /* 0x010980a40c007988 */ /* 0x0003e2000800044c */
[----:B------:R-:W-:-:S03]  /*a620*/  PRMT R139, RZ, 0x7610, R139 ;  /* 0x00007610ff8b7816 */ /* 0x000fc6000000008b */
[----:B------:R-:W2:Y:S01]  /*a630*/  @!P1 LDG.E.U16 R123, desc[UR6][R154.64] ;  /* 0x000000069a7b9981 */ /* 0x000ea2000c1e1500 */
[----:B0-----:R-:W-:Y:S02]  /*a640*/  IMAD R10, R162, 0x1d, RZ ;  /* 0x0000001da20a7824 */ /* 0x001fe400078e02ff */
[--C-:B-1----:R-:W-:Y:S01]  /*a650*/  IMAD.WIDE R164, R7, 0x2, R158.reuse ;  /* 0x0000000207a47825 */ /* 0x102fe200078e029e */
[----:B------:R0:W-:Y:S03]  /*a660*/  STL.64 [R1+0xfd0], R154 ;  /* 0x000fd09a01007387 */ /* 0x0001e60000100a00 */
[C---:B------:R-:W-:Y:S01]  /*a670*/  IMAD.WIDE R150, R10.reuse, 0x2, R158 ;  /* 0x000000020a967825 */ /* 0x040fe200078e029e */
[----:B------:R1:W2:Y:S03]  /*a680*/  @!P1 LDG.E.U16 R122, desc[UR6][R164.64] ;  /* 0x00000006a47a9981 */ /* 0x0002a6000c1e1500 */
[----:B------:R-:W-:Y:S01]  /*a690*/  IMAD.WIDE R152, R10, 0x2, R160 ;  /* 0x000000020a987825 */ /* 0x000fe200078e02a0 */
[----:B------:R-:W-:Y:S04]  /*a6a0*/  STL.64 [R1+0xfc8], R164 ;  /* 0x000fc8a401007387 */ /* 0x000fe80000100a00 */
[----:B0-----:R-:W3:Y:S04]  /*a6b0*/  LDL.LU.64 R154, [R1+0x24e8] ;  /* 0x0024e800019a7983 */ /* 0x001ee80000300a00 */
[----:B------:R-:W4:Y:S04]  /*a6c0*/  @!P3 LDG.E.U16 R138, desc[UR6][R150.64] ;  /* 0x00000006968ab981 */ /* 0x000f28000c1e1500 */
[----:B------:R0:W4:Y:S01]  /*a6d0*/  @!P3 LDG.E.U16 R139, desc[UR6][R152.64] ;  /* 0x00000006988bb981 */ /* 0x000122000c1e1500 */
[----:B------:R-:W-:-:S03]  /*a6e0*/  VIADD R7, R4, 0xffffffdc ;  /* 0xffffffdc04077836 */ /* 0x000fc60000000000 */
[----:B------:R0:W-:Y:S02]  /*a6f0*/  STS.U16 [R12+UR76+0xd80], R157 ;  /* 0x000d809d0c007988 */ /* 0x0001e4000800044c */
[----:B------:R-:W-:Y:S01]  /*a700*/  ISETP.GE.U32.AND P3, PT, R7, 0x7ffffedd, PT ;  /* 0x7ffffedd0700780c */ /* 0x000fe20003f66070 */
[----:B------:R-:W-:Y:S01]  /*a710*/  IMAD R7, R162, 0x1e, RZ ;  /* 0x0000001ea2077824 */ /* 0x000fe200078e02ff */
[----:B------:R1:W-:Y:S01]  /*a720*/  STL.64 [R1+0xfc0], R152 ;  /* 0x000fc09801007387 */ /* 0x0003e20000100a00 */
[----:B0-----:R-:W-:Y:S02]  /*a730*/  VIADD R12, R4, 0xffffffe0 ;  /* 0xffffffe0040c7836 */ /* 0x001fe40000000000 */
[----:B-1----:R-:W-:-:S03]  /*a740*/  IMAD.WIDE R164, R7, 0x2, R158 ;  /* 0x0000000207a47825 */ /* 0x002fc600078e029e */
[----:B------:R-:W-:Y:S01]  /*a750*/  ISETP.GE.U32.AND P1, PT, R12, 0x7ffffee1, PT ;  /* 0x7ffffee10c00780c */ /* 0x000fe20003f26070 */
[----:B------:R-:W-:Y:S01]  /*a760*/  IMAD R10, R162, 0x1f, RZ ;  /* 0x0000001fa20a7824 */ /* 0x000fe200078e02ff */
[----:B------:R-:W-:Y:S02]  /*a770*/  PRMT R80, RZ, 0x7610, R80 ;  /* 0x00007610ff507816 */ /* 0x000fe40000000050 */
[----:B------:R-:W-:Y:S01]  /*a780*/  PRMT R81, RZ, 0x7610, R81 ;  /* 0x00007610ff517816 */ /* 0x000fe20000000051 */
[----:B------:R-:W-:-:S08]  /*a790*/  IMAD.WIDE R152, R10, 0x2, R160 ;  /* 0x000000020a987825 */ /* 0x000fd000078e02a0 */
[----:B------:R0:W4:Y:S04]  /*a7a0*/  @!P1 LDG.E.U16 R81, desc[UR6][R152.64] ;  /* 0x0000000698519981 */ /* 0x000128000c1e1500 */
[----:B--2---:R-:W-:Y:S04]  /*a7b0*/  STL.64 [R1+0x22b8], R122 ;  /* 0x0022b87a01007387 */ /* 0x004fe80000100a00 */
[----:B------:R1:W-:Y:S04]  /*a7c0*/  STL.64 [R1+0xfb8], R150 ;  /* 0x000fb89601007387 */ /* 0x0003e80000100a00 */
[----:B------:R-:W-:Y:S01]  /*a7d0*/  STL [R1+0x22d0], R122 ;  /* 0x0022d07a01007387 */ /* 0x000fe20000100800 */
[----:B---3--:R-:W-:-:S02]  /*a7e0*/  PRMT R154, RZ, 0x7610, R154 ;  /* 0x00007610ff9a7816 */ /* 0x008fc4000000009a */
[----:B------:R-:W-:Y:S01]  /*a7f0*/  PRMT R155, RZ, 0x7610, R155 ;  /* 0x00007610ff9b7816 */ /* 0x000fe2000000009b */
[----:B----4-:R-:W-:Y:S04]  /*a800*/  STL [R1+0x80], R138 ;  /* 0x0000808a01007387 */ /* 0x010fe80000100800 */
[----:B------:R2:W-:Y:S01]  /*a810*/  STL [R1+0x84], R139 ;  /* 0x0000848b01007387 */ /* 0x0005e20000100800 */
[----:B-1----:R-:W-:-:S03]  /*a820*/  IMAD.WIDE R150, R10, 0x2, R158 ;  /* 0x000000020a967825 */ /* 0x002fc600078e029e */
[----:B------:R-:W3:Y:S04]  /*a830*/  @!P0 LDG.E.U16 R154, desc[UR6][R164.64] ;  /* 0x00000006a49a8981 */ /* 0x000ee8000c1e1500 */
[----:B------:R1:W4:Y:S01]  /*a840*/  @!P1 LDG.E.U16 R80, desc[UR6][R150.64] ;  /* 0x0000000696509981 */ /* 0x000322000c1e1500 */
[----:B--2---:R-:W-:-:S05]  /*a850*/  IMAD.WIDE R138, R7, 0x2, R160 ;  /* 0x00000002078a7825 */ /* 0x004fca00078e02a0 */
[----:B------:R-:W2:Y:S01]  /*a860*/  @!P0 LDG.E.U16 R155, desc[UR6][R138.64] ;  /* 0x000000068a9b8981 */ /* 0x000ea2000c1e1500 */
[----:B------:R-:W-:-:S03]  /*a870*/  VIADD R7, R4, 0xffffffda ;  /* 0xffffffda04077836 */ /* 0x000fc60000000000 */
[----:B------:R0:W-:Y:S01]  /*a880*/  STL.64 [R1+0xfb0], R138 ;  /* 0x000fb08a01007387 */ /* 0x0001e20000100a00 */
[----:B------:R-:W-:Y:S01]  /*a890*/  VIADD R12, R4, 0xffffffdb ;  /* 0xffffffdb040c7836 */ /* 0x000fe20000000000 */
[----:B------:R-:W-:Y:S02]  /*a8a0*/  ISETP.GE.U32.AND P1, PT, R7, 0x7ffffedb, PT ;  /* 0x7ffffedb0700780c */ /* 0x000fe40003f26070 */
[----:B------:R1:W-:Y:S01]  /*a8b0*/  STL.64 [R1+0xfa8], R164 ;  /* 0x000fa8a401007387 */ /* 0x0003e20000100a00 */
[----:B------:R-:W-:Y:S01]  /*a8c0*/  IMAD R7, R162, 0x23, RZ ;  /* 0x00000023a2077824 */ /* 0x000fe200078e02ff */
[----:B------:R-:W-:Y:S02]  /*a8d0*/  ISETP.GE.U32.AND P0, PT, R12, 0x7ffffedc, PT ;  /* 0x7ffffedc0c00780c */ /* 0x000fe40003f06070 */
[----:B0-----:R-:W4:Y:S04]  /*a8e0*/  LDL.LU.64 R138, [R1+0x24e0] ;  /* 0x0024e000018a7983 */ /* 0x001f280000300a00 */
[----:B-1----:R-:W4:Y:S04]  /*a8f0*/  LDL.LU.64 R164, [R1+0x24d8] ;  /* 0x0024d80001a47983 */ /* 0x002f280000300a00 */
[----:B------:R0:W-:Y:S04]  /*a900*/  STL.64 [R1+0xfa0], R152 ;  /* 0x000fa09801007387 */ /* 0x0001e80000100a00 */
[----:B------:R1:W-:Y:S01]  /*a910*/  STL.64 [R1+0xf98], R150 ;  /* 0x000f989601007387 */ /* 0x0003e20000100a00 */
[----:B------:R-:W-:-:S02]  /*a920*/  PRMT R69, RZ, 0x7610, R69 ;  /* 0x00007610ff457816 */ /* 0x000fc40000000045 */
[----:B------:R-:W-:Y:S01]  /*a930*/  PRMT R68, RZ, 0x7610, R68 ;  /* 0x00007610ff447816 */ /* 0x000fe20000000044 */
[----:B------:R-:W-:Y:S02]  /*a940*/  IMAD R10, R162, 0x24, RZ ;  /* 0x00000024a20a7824 */ /* 0x000fe400078e02ff */
[C---:B0-----:R-:W-:Y:S01]  /*a950*/  IMAD.WIDE R152, R7.reuse, 0x2, R158 ;  /* 0x0000000207987825 */ /* 0x041fe200078e029e */
[----:B------:R-:W-:Y:S02]  /*a960*/  PRMT R121, RZ, 0x7610, R121 ;  /* 0x00007610ff797816 */ /* 0x000fe40000000079 */
[----:B------:R-:W-:Y:S01]  /*a970*/  PRMT R120, RZ, 0x7610, R120 ;  /* 0x00007610ff787816 */ /* 0x000fe20000000078 */
[--C-:B-1----:R-:W-:Y:S01]  /*a980*/  IMAD.WIDE R150, R10, 0x2, R160.reuse ;  /* 0x000000020a967825 */ /* 0x102fe200078e02a0 */
[----:B------:R-:W4:Y:S04]  /*a990*/  @!P3 LDG.E.U16 R68, desc[UR6][R152.64] ;  /* 0x000000069844b981 */ /* 0x000f28000c1e1500 */
[----:B------:R-:W4:Y:S04]  /*a9a0*/  @!P0 LDG.E.U16 R121, desc[UR6][R150.64] ;  /* 0x0000000696798981 */ /* 0x000f28000c1e1500 */
[----:B---3--:R-:W-:Y:S04]  /*a9b0*/  STL [R1+0xbc], R154 ;  /* 0x0000bc9a01007387 */ /* 0x008fe80000100800 */
[----:B--2---:R0:W-:Y:S02]  /*a9c0*/  STL [R1+0xc0], R155 ;  /* 0x0000c09b01007387 */ /* 0x0041e40000100800 */
[----:B0-----:R-:W-:-:S05]  /*a9d0*/  IMAD.WIDE R154, R7, 0x2, R160 ;  /* 0x00000002079a7825 */ /* 0x001fca00078e02a0 */
[----:B------:R-:W-:Y:S04]  /*a9e0*/  STL.64 [R1+0xf60], R154 ;  /* 0x000f609a01007387 */ /* 0x000fe80000100a00 */
[----:B----4-:R-:W-:Y:S04]  /*a9f0*/  STL [R1+0x1354], R80 ;  /* 0x0013545001007387 */ /* 0x010fe80000100800 */
[----:B------:R0:W-:Y:S04]  /*aa00*/  STL [R1+0x1358], R81 ;  /* 0x0013585101007387 */ /* 0x0001e80000100800 */
[----:B------:R1:W2:Y:S01]  /*aa10*/  @!P3 LDG.E.U16 R69, desc[UR6][R154.64] ;  /* 0x000000069a45b981 */ /* 0x0002a2000c1e1500 */
[----:B0-----:R-:W-:-:S05]  /*aa20*/  IMAD.WIDE R80, R10, 0x2, R158 ;  /* 0x000000020a507825 */ /* 0x001fca00078e029e */
[----:B------:R-:W3:Y:S01]  /*aa30*/  @!P0 LDG.E.U16 R120, desc[UR6][R80.64] ;  /* 0x0000000650788981 */ /* 0x000ee2000c1e1500 */
[C---:B------:R-:W-:Y:S02]  /*aa40*/  VIADD R12, R4.reuse, 0xffffffd9 ;  /* 0xffffffd9040c7836 */ /* 0x040fe40000000000 */
[----:B------:R-:W-:-:S03]  /*aa50*/  VIADD R7, R4, 0xffffffd8 ;  /* 0xffffffd804077836 */ /* 0x000fc60000000000 */
[----:B------:R-:W-:Y:S01]  /*aa60*/  ISETP.GE.U32.AND P3, PT, R12, 0x7ffffeda, PT ;  /* 0x7ffffeda0c00780c */ /* 0x000fe20003f66070 */
[----:B------:R0:W-:Y:S01]  /*aa70*/  STL.64 [R1+0xf58], R152 ;  /* 0x000f589801007387 */ /* 0x0001e20000100a00 */
[----:B------:R-:W-:Y:S01]  /*aa80*/  ISETP.GE.U32.AND P0, PT, R7, 0x7ffffed9, PT ;  /* 0x7ffffed90700780c */ /* 0x000fe20003f06070 */
[C---:B------:R-:W-:Y:S02]  /*aa90*/  IMAD R7, R162.reuse, 0x25, RZ ;  /* 0x00000025a2077824 */ /* 0x040fe400078e02ff */
[----:B------:R-:W-:Y:S01]  /*aaa0*/  IMAD R10, R162, 0x26, RZ ;  /* 0x00000026a20a7824 */ /* 0x000fe200078e02ff */
[----:B------:R4:W-:Y:S01]  /*aab0*/  STL.64 [R1+0xf50], R150 ;  /* 0x000f509601007387 */ /* 0x0009e20000100a00 */
[----:B------:R-:W-:Y:S01]  /*aac0*/  PRMT R138, RZ, 0x7610, R138 ;  /* 0x00007610ff8a7816 */ /* 0x000fe2000000008a */
[----:B-1----:R-:W-:Y:S01]  /*aad0*/  IMAD.WIDE R154, R7, 0x2, R158 ;  /* 0x00000002079a7825 */ /* 0x002fe200078e029e */
[----:B------:R-:W-:Y:S02]  /*aae0*/  PRMT R165, RZ, 0x7610, R165 ;  /* 0x00007610ffa57816 */ /* 0x000fe400000000a5 */
[----:B------:R-:W-:-:S02]  /*aaf0*/  PRMT R139, RZ, 0x7610, R139 ;  /* 0x00007610ff8b7816 */ /* 0x000fc4000000008b */
[----:B------:R-:W-:Y:S01]  /*ab00*/  PRMT R164, RZ, 0x7610, R164 ;  /* 0x00007610ffa47816 */ /* 0x000fe200000000a4 */
[----:B0-----:R-:W-:-:S04]  /*ab10*/  IMAD.WIDE R152, R10, 0x2, R160 ;  /* 0x000000020a987825 */ /* 0x001fc800078e02a0 */
[----:B----4-:R-:W-:Y:S01]  /*ab20*/  IMAD.WIDE R150, R10, 0x2, R158 ;  /* 0x000000020a967825 */ /* 0x010fe200078e029e */
[----:B------:R-:W4:Y:S04]  /*ab30*/  @!P3 LDG.E.U16 R139, desc[UR6][R152.64] ;  /* 0x00000006988bb981 */ /* 0x000f28000c1e1500 */
[----:B------:R-:W4:Y:S04]  /*ab40*/  @!P3 LDG.E.U16 R138, desc[UR6][R150.64] ;  /* 0x00000006968ab981 */ /* 0x000f28000c1e1500 */
[----:B------:R-:W4:Y:S04]  /*ab50*/  @!P1 LDG.E.U16 R164, desc[UR6][R154.64] ;  /* 0x000000069aa49981 */ /* 0x000f28000c1e1500 */
[----:B--2---:R-:W-:Y:S04]  /*ab60*/  STL.64 [R1+0x22c0], R68 ;  /* 0x0022c04401007387 */ /* 0x004fe80000100a00 */
[----:B------:R0:W-:Y:S04]  /*ab70*/  STL.64 [R1+0xf48], R80 ;  /* 0x000f485001007387 */ /* 0x0001e80000100a00 */
[----:B---3--:R-:W-:Y:S01]  /*ab80*/  STL.64 [R1+0x22c8], R120 ;  /* 0x0022c87801007387 */ /* 0x008fe20000100a00 */
[----:B0-----:R-:W-:-:S05]  /*ab90*/  IMAD.WIDE R80, R7, 0x2, R160 ;  /* 0x0000000207507825 */ /* 0x001fca00078e02a0 */
[----:B------:R0:W-:Y:S04]  /*aba0*/  STL.64 [R1+0xf40], R80 ;  /* 0x000f405001007387 */ /* 0x0001e80000100a00 */
[----:B------:R1:W-:Y:S04]  /*abb0*/  STL.64 [R1+0xf38], R154 ;  /* 0x000f389a01007387 */ /* 0x0003e80000100a00 */
[----:B------:R-:W2:Y:S04]  /*abc0*/  @!P1 LDG.E.U16 R165, desc[UR6][R80.64] ;  /* 0x0000000650a59981 */ /* 0x000ea8000c1e1500 */
[----:B0-----:R-:W3:Y:S04]  /*abd0*/  LDL.LU.64 R80, [R1+0x24d0] ;  /* 0x0024d00001507983 */ /* 0x001ee80000300a00 */
[----:B-1----:R-:W3:Y:S01]  /*abe0*/  LDL.LU.64 R154, [R1+0x24c8] ;  /* 0x0024c800019a7983 */ /* 0x002ee20000300a00 */
[----:B------:R-:W-:-:S02]  /*abf0*/  VIADD R12, R4, 0xffffffd4 ;  /* 0xffffffd4040c7836 */ /* 0x000fc40000000000 */
[----:B------:R-:W-:-:S03]  /*ac00*/  VIADD R7, R4, 0xffffffd3 ;  /* 0xffffffd304077836 */ /* 0x000fc60000000000 */
[----:B------:R-:W-:Y:S01]  /*ac10*/  ISETP.GE.U32.AND P1, PT, R12, 0x7ffffed5, PT ;  /* 0x7ffffed50c00780c */ /* 0x000fe20003f26070 */
[----:B------:R0:W-:Y:S01]  /*ac20*/  STL.64 [R1+0xf30], R152 ;  /* 0x000f309801007387 */ /* 0x0001e20000100a00 */
[----:B------:R-:W-:Y:S01]  /*ac30*/  ISETP.GE.U32.AND P3, PT, R7, 0x7ffffed4, PT ;  /* 0x7ffffed40700780c */ /* 0x000fe20003f66070 */
[C---:B------:R-:W-:Y:S02]  /*ac40*/  IMAD R10, R162.reuse, 0x2b, RZ ;  /* 0x0000002ba20a7824 */ /* 0x040fe400078e02ff */
[----:B------:R1:W-:Y:S01]  /*ac50*/  STL.64 [R1+0xf28], R150 ;  /* 0x000f289601007387 */ /* 0x0003e20000100a00 */
[----:B------:R-:W-:Y:S01]  /*ac60*/  IMAD R7, R162, 0x27, RZ ;  /* 0x00000027a2077824 */ /* 0x000fe200078e02ff */
[----:B------:R-:W-:Y:S02]  /*ac70*/  PRMT R67, RZ, 0x7610, R67 ;  /* 0x00007610ff437816 */ /* 0x000fe40000000043 */
[----:B----4-:R-:W-:Y:S01]  /*ac80*/  STL [R1+0xb4], R138 ;  /* 0x0000b48a01007387 */ /* 0x010fe20000100800 */
[----:B------:R-:W-:-:S03]  /*ac90*/  PRMT R66, RZ, 0x7610, R66 ;  /* 0x00007610ff427816 */ /* 0x000fc60000000042 */
[----:B------:R4:W-:Y:S01]  /*aca0*/  STL [R1+0xb8], R139 ;  /* 0x0000b88b01007387 */ /* 0x0009e20000100800 */
[----:B0-----:R-:W-:-:S03]  /*acb0*/  IMAD.WIDE R152, R10, 0x2, R160 ;  /* 0x000000020a987825 */ /* 0x001fc600078e02a0 */
[----:B------:R-:W-:Y:S01]  /*acc0*/  STL [R1+0x78], R164 ;  /* 0x000078a401007387 */ /* 0x000fe20000100800 */
[----:B-1----:R-:W-:-:S03]  /*acd0*/  IMAD.WIDE R150, R10, 0x2, R158 ;  /* 0x000000020a967825 */ /* 0x002fc600078e029e */
[----:B------:R-:W3:Y:S01]  /*ace0*/  @!P1 LDG.E.U16 R67, desc[UR6][R152.64] ;  /* 0x0000000698439981 */ /* 0x000ee2000c1e1500 */
[----:B----4-:R-:W-:-:S03]  /*acf0*/  IMAD.WIDE R138, R7, 0x2, R160 ;  /* 0x00000002078a7825 */ /* 0x010fc600078e02a0 */
[----:B------:R-:W4:Y:S04]  /*ad00*/  @!P1 LDG.E.U16 R66, desc[UR6][R150.64] ;  /* 0x0000000696429981 */ /* 0x000f28000c1e1500 */
[----:B--2---:R0:W-:Y:S04]  /*ad10*/  STL [R1+0x7c], R165 ;  /* 0x00007ca501007387 */ /* 0x0041e80000100800 */
[----:B------:R1:W-:Y:S01]  /*ad20*/  STL.64 [R1+0xf20], R138 ;  /* 0x000f208a01007387 */ /* 0x0003e20000100a00 */
[----:B0-----:R-:W-:Y:S01]  /*ad30*/  IMAD.WIDE R164, R7, 0x2, R158 ;  /* 0x0000000207a47825 */ /* 0x001fe200078e029e */
[----:B---3--:R-:W-:-:S02]  /*ad40*/  PRMT R154, RZ, 0x7610, R154 ;  /* 0x00007610ff9a7816 */ /* 0x008fc4000000009a */
[----:B------:R-:W-:Y:S02]  /*ad50*/  PRMT R155, RZ, 0x7610, R155 ;  /* 0x00007610ff9b7816 */ /* 0x000fe4000000009b */
[----:B------:R0:W-:Y:S04]  /*ad60*/  STL.64 [R1+0xf18], R164 ;  /* 0x000f18a401007387 */ /* 0x0001e80000100a00 */
[----:B------:R0:W2:Y:S04]  /*ad70*/  @!P0 LDG.E.U16 R154, desc[UR6][R164.64] ;  /* 0x00000006a49a8981 */ /* 0x0000a8000c1e1500 */
[----:B------:R-:W3:Y:S04]  /*ad80*/  @!P0 LDG.E.U16 R155, desc[UR6][R138.64] ;  /* 0x000000068a9b8981 */ /* 0x000ee8000c1e1500 */
[----:B-1----:R-:W3:Y:S01]  /*ad90*/  LDL.LU.64 R138, [R1+0x24c0] ;  /* 0x0024c000018a7983 */ /* 0x002ee20000300a00 */
[----:B------:R-:W-:-:S02]  /*ada0*/  VIADD R12, R4, 0xffffffd2 ;  /* 0xffffffd2040c7836 */ /* 0x000fc40000000000 */
[----:B------:R-:W-:Y:S01]  /*adb0*/  VIADD R7, R4, 0xffffffd1 ;  /* 0xffffffd104077836 */ /* 0x000fe20000000000 */
[----:B------:R1:W-:Y:S02]  /*adc0*/  STL.64 [R1+0xee0], R152 ;  /* 0x000ee09801007387 */ /* 0x0003e40000100a00 */
[----:B------:R-:W-:Y:S02]  /*add0*/  ISETP.GE.U32.AND P0, PT, R12, 0x7ffffed3, PT ;  /* 0x7ffffed30c00780c */ /* 0x000fe40003f06070 */
[----:B------:R-:W-:Y:S01]  /*ade0*/  ISETP.GE.U32.AND P1, PT, R7, 0x7ffffed2, PT ;  /* 0x7ffffed20700780c */ /* 0x000fe20003f26070 */
[----:B------:R1:W-:Y:S01]  /*adf0*/  STL.64 [R1+0xed8], R150 ;  /* 0x000ed89601007387 */ /* 0x0003e20000100a00 */
[C---:B------:R-:W-:Y:S02]  /*ae00*/  IMAD R7, R162.reuse, 0x2c, RZ ;  /* 0x0000002ca2077824 */ /* 0x040fe400078e02ff */
[----:B------:R-:W-:Y:S01]  /*ae10*/  IMAD R10, R162, 0x2d, RZ ;  /* 0x0000002da20a7824 */ /* 0x000fe200078e02ff */
[----:B----4-:R-:W-:Y:S01]  /*ae20*/  STL.64 [R1+0x22e0], R66 ;  /* 0x0022e04201007387 */ /* 0x010fe20000100a00 */
[----:B------:R-:W-:Y:S01]  /*ae30*/  PRMT R119, RZ, 0x7610, R119 ;  /* 0x00007610ff777816 */ /* 0x000fe20000000077 */
[----:B0-----:R-:W-:-:S04]  /*ae40*/  IMAD.WIDE R164, R7, 0x2, R158 ;  /* 0x0000000207a47825 */ /* 0x001fc800078e029e */
[----:B-1----:R-:W-:-:S04]  /*ae50*/  IMAD.WIDE R152, R10, 0x2, R160 ;  /* 0x000000020a987825 */ /* 0x002fc800078e02a0 */
[----:B------:R-:W-:Y:S01]  /*ae60*/  IMAD.WIDE R150, R10, 0x2, R158 ;  /* 0x000000020a967825 */ /* 0x000fe200078e029e */
[----:B--2---:R-:W-:Y:S04]  /*ae70*/  STL [R1+0x134c], R154 ;  /* 0x00134c9a01007387 */ /* 0x004fe80000100800 */
[----:B---3--:R0:W-:Y:S02]  /*ae80*/  STL [R1+0x1350], R155 ;  /* 0x0013509b01007387 */ /* 0x0081e40000100800 */
[----:B0-----:R-:W-:Y:S01]  /*ae90*/  IMAD.WIDE R154, R7, 0x2, R160 ;  /* 0x00000002079a7825 */ /* 0x001fe200078e02a0 */
[----:B------:R-:W-:Y:S02]  /*aea0*/  PRMT R138, RZ, 0x7610, R138 ;  /* 0x00007610ff8a7816 */ /* 0x000fe4000000008a */
[----:B------:R-:W-:-:S02]  /*aeb0*/  PRMT R139, RZ, 0x7610, R139 ;  /* 0x00007610ff8b7816 */ /* 0x000fc4000000008b */
[----:B------:R0:W-:Y:S04]  /*aec0*/  STL.64 [R1+0xed0], R154 ;  /* 0x000ed09a01007387 */ /* 0x0001e80000100a00 */
[----:B------:R1:W-:Y:S04]  /*aed0*/  STL.64 [R1+0xec8], R164 ;  /* 0x000ec8a401007387 */ /* 0x0003e80000100a00 */
[----:B------:R-:W2:Y:S04]  /*aee0*/  @!P3 LDG.E.U16 R119, desc[UR6][R154.64] ;  /* 0x000000069a77b981 */ /* 0x000ea8000c1e1500 */
[----:B------:R-:W3:Y:S04]  /*aef0*/  @!P0 LDG.E.U16 R138, desc[UR6][R150.64] ;  /* 0x00000006968a8981 */ /* 0x000ee8000c1e1500 */
[----:B------:R-:W4:Y:S04]  /*af00*/  @!P0 LDG.E.U16 R139, desc[UR6][R152.64] ;  /* 0x00000006988b8981 */ /* 0x000f28000c1e1500 */
[----:B0-----:R-:W2:Y:S01]  /*af10*/  LDL.LU.64 R154, [R1+0x24b8] ;  /* 0x0024b800019a7983 */ /* 0x001ea20000300a00 */
[C---:B------:R-:W-:Y:S01]  /*af20*/  VIADD R7, R4.reuse, 0xffffffcc ;  /* 0xffffffcc04077836 */ /* 0x040fe20000000000 */
[----:B------:R-:W-:Y:S01]  /*af30*/  PRMT R118, RZ, 0x7610, R118 ;  /* 0x00007610ff767816 */ /* 0x000fe20000000076 */
[----:B------:R-:W-:Y:S01]  /*af40*/  VIADD R12, R4, 0xffffffd0 ;  /* 0xffffffd0040c7836 */ /* 0x000fe20000000000 */
[----:B------:R-:W-:Y:S02]  /*af50*/  STL.64 [R1+0xec0], R152 ;  /* 0x000ec09801007387 */ /* 0x000fe40000100a00 */
[----:B------:R-:W-:Y:S01]  /*af60*/  ISETP.GE.U32.AND P0, PT, R7, 0x7ffffecd, PT ;  /* 0x7ffffecd0700780c */ /* 0x000fe20003f06070 */
[----:B------:R-:W-:Y:S01]  /*af70*/  IMAD R7, R162, 0x2e, RZ ;  /* 0x0000002ea2077824 */ /* 0x000fe200078e02ff */
[----:B------:R0:W-:Y:S04]  /*af80*/  STL.64 [R1+0xeb8], R150 ;  /* 0x000eb89601007387 */ /* 0x0001e80000100a00 */
[----:B------:R1:W2:Y:S01]  /*af90*/  @!P3 LDG.E.U16 R118, desc[UR6][R164.64] ;  /* 0x00000006a476b981 */ /* 0x0002a2000c1e1500 */
[----:B------:R-:W-:Y:S01]  /*afa0*/  ISETP.GE.U32.AND P3, PT, R12, 0x7ffffed1, PT ;  /* 0x7ffffed10c00780c */ /* 0x000fe20003f66070 */
[----:B------:R-:W-:Y:S01]  /*afb0*/  IMAD R10, R162, 0x2f, RZ ;  /* 0x0000002fa20a7824 */ /* 0x000fe200078e02ff */
[----:B------:R-:W-:Y:S01]  /*afc0*/  PRMT R80, RZ, 0x7610, R80 ;  /* 0x00007610ff507816 */ /* 0x000fe20000000050 */
[----:B-1----:R-:W-:Y:S01]  /*afd0*/  IMAD.WIDE R164, R7, 0x2, R158 ;  /* 0x0000000207a47825 */ /* 0x002fe200078e029e */
[----:B------:R-:W-:-:S03]  /*afe0*/  PRMT R81, RZ, 0x7610, R81 ;  /* 0x00007610ff517816 */ /* 0x000fc60000000051 */
[----:B0-----:R-:W-:-:S04]  /*aff0*/  IMAD.WIDE R150, R10, 0x2, R158 ;  /* 0x000000020a967825 */ /* 0x001fc800078e029e */
[----:B------:R-:W-:Y:S02]  /*b000*/  IMAD.WIDE R152, R10, 0x2, R160 ;  /* 0x000000020a987825 */ /* 0x000fe400078e02a0 */
[----:B------:R-:W2:Y:S04]  /*b010*/  @!P3 LDG.E.U16 R80, desc[UR6][R150.64] ;  /* 0x000000069650b981 */ /* 0x000ea8000c1e1500 */
[----:B------:R0:W2:Y:S04]  /*b020*/  @!P3 LDG.E.U16 R81, desc[UR6][R152.64] ;  /* 0x000000069851b981 */ /* 0x0000a8000c1e1500 */
[----:B---3--:R-:W-:Y:S04]  /*b030*/  STL [R1+0x70], R138 ;  /* 0x0000708a01007387 */ /* 0x008fe80000100800 */
[----:B----4-:R1:W-:Y:S01]  /*b040*/  STL [R1+0x74], R139 ;  /* 0x0000748b01007387 */ /* 0x0103e20000100800 */
[----:B--2---:R-:W-:-:S02]  /*b050*/  PRMT R154, RZ, 0x7610, R154 ;  /* 0x00007610ff9a7816 */ /* 0x004fc4000000009a */
[----:B------:R-:W-:Y:S01]  /*b060*/  PRMT R155, RZ, 0x7610, R155 ;  /* 0x00007610ff9b7816 */ /* 0x000fe2000000009b */
[----:B-1----:R-:W-:-:S03]  /*b070*/  IMAD.WIDE R138, R7, 0x2, R160 ;  /* 0x00000002078a7825 */ /* 0x002fc600078e02a0 */
[----:B------:R-:W2:Y:S04]  /*b080*/  @!P1 LDG.E.U16 R154, desc[UR6][R164.64] ;  /* 0x00000006a49a9981 */ /* 0x000ea8000c1e1500 */
[----:B------:R-:W3:Y:S04]  /*b090*/  @!P1 LDG.E.U16 R155, desc[UR6][R138.64] ;  /* 0x000000068a9b9981 */ /* 0x000ee8000c1e1500 */
[----:B------:R1:W-:Y:S04]  /*b0a0*/  STL.64 [R1+0xeb0], R138 ;  /* 0x000eb08a01007387 */ /* 0x0003e80000100a00 */
[----:B------:R4:W-:Y:S04]  /*b0b0*/  STL.64 [R1+0xea8], R164 ;  /* 0x000ea8a401007387 */ /* 0x0009e80000100a00 */
[----:B-1----:R-:W3:Y:S04]  /*b0c0*/  LDL.LU.64 R138, [R1+0x24b0] ;  /* 0x0024b000018a7983 */ /* 0x002ee80000300a00 */
[----:B----4-:R-:W4:Y:S01]  /*b0d0*/  LDL.LU.64 R164, [R1+0x24a8] ;  /* 0x0024a80001a47983 */ /* 0x010f220000300a00 */
[----:B------:R-:W-:-:S02]  /*b0e0*/  VIADD R7, R4, 0xffffffca ;  /* 0xffffffca04077836 */ /* 0x000fc40000000000 */
[----:B------:R-:W-:Y:S01]  /*b0f0*/  VIADD R12, R4, 0xffffffcb ;  /* 0xffffffcb040c7836 */ /* 0x000fe20000000000 */
[----:B------:R0:W-:Y:S02]  /*b100*/  STL.64 [R1+0xea0], R152 ;  /* 0x000ea09801007387 */ /* 0x0001e40000100a00 */
[----:B------:R-:W-:Y:S01]  /*b110*/  ISETP.GE.U32.AND P3, PT, R7, 0x7ffffecb, PT ;  /* 0x7ffffecb0700780c */ /* 0x000fe20003f66070 */
[----:B------:R-:W-:Y:S01]  /*b120*/  IMAD R7, R162, 0x33, RZ ;  /* 0x00000033a2077824 */ /* 0x000fe200078e02ff */
[----:B------:R1:W-:Y:S01]  /*b130*/  STL.64 [R1+0xe98], R150 ;  /* 0x000e989601007387 */ /* 0x0003e20000100a00 */
[----:B------:R-:W-:Y:S01]  /*b140*/  ISETP.GE.U32.AND P1, PT, R12, 0x7ffffecc, PT ;  /* 0x7ffffecc0c00780c */ /* 0x000fe20003f26070 */
[----:B------:R-:W-:Y:S01]  /*b150*/  IMAD R10, R162, 0x34, RZ ;  /* 0x00000034a20a7824 */ /* 0x000fe200078e02ff */
[----:B------:R-:W-:Y:S02]  /*b160*/  PRMT R65, RZ, 0x7610, R65 ;  /* 0x00007610ff417816 */ /* 0x000fe40000000041 */
[----:B------:R-:W-:Y:S01]  /*b170*/  PRMT R64, RZ, 0x7610, R64 ;  /* 0x00007610ff407816 */ /* 0x000fe20000000040 */
[----:B------:R-:W-:-:S02]  /*b180*/  VIADD R12, R4, 0xffffffc9 ;  /* 0xffffffc9040c7836 */ /* 0x000fc40000000000 */
[C---:B0-----:R-:W-:Y:S01]  /*b190*/  IMAD.WIDE R152, R7.reuse, 0x2, R158 ;  /* 0x0000000207987825 */ /* 0x041fe200078e029e */
[----:B------:R-:W-:Y:S02]  /*b1a0*/  PRMT R117, RZ, 0x7610, R117 ;  /* 0x00007610ff757816 */ /* 0x000fe40000000075 */
[----:B------:R-:W-:Y:S01]  /*b1b0*/  PRMT R116, RZ, 0x7610, R116 ;  /* 0x00007610ff747816 */ /* 0x000fe20000000074 */
[--C-:B-1----:R-:W-:Y:S01]  /*b1c0*/  IMAD.WIDE R150, R10, 0x2, R160.reuse ;  /* 0x000000020a967825 */ /* 0x102fe200078e02a0 */
[----:B------:R-:W4:Y:S04]  /*b1d0*/  @!P0 LDG.E.U16 R64, desc[UR6][R152.64] ;  /* 0x0000000698408981 */ /* 0x000f28000c1e1500 */
[----:B------:R-:W4:Y:S04]  /*b1e0*/  @!P1 LDG.E.U16 R117, desc[UR6][R150.64] ;  /* 0x0000000696759981 */ /* 0x000f28000c1e1500 */
[----:B--2---:R-:W-:Y:S04]  /*b1f0*/  STL [R1+0xac], R154 ;  /* 0x0000ac9a01007387 */ /* 0x004fe80000100800 */
[----:B---3--:R0:W-:Y:S02]  /*b200*/  STL [R1+0xb0], R155 ;  /* 0x0000b09b01007387 */ /* 0x0081e40000100800 */
[----:B0-----:R-:W-:-:S05]  /*b210*/  IMAD.WIDE R154, R7, 0x2, R160 ;  /* 0x00000002079a7825 */ /* 0x001fca00078e02a0 */
[----:B------:R-:W-:Y:S01]  /*b220*/  STL.64 [R1+0xe60], R154 ;  /* 0x000e609a01007387 */ /* 0x000fe20000100a00 */
[----:B------:R-:W-:-:S03]  /*b230*/  VIADD R7, R4, 0xffffffc8 ;  /* 0xffffffc804077836 */ /* 0x000fc60000000000 */
[----:B------:R-:W-:Y:S04]  /*b240*/  STL [R1+0x1344], R80 ;  /* 0x0013445001007387 */ /* 0x000fe80000100800 */
[----:B------:R0:W-:Y:S04]  /*b250*/  STL [R1+0x1348], R81 ;  /* 0x0013485101007387 */ /* 0x0001e80000100800 */
[----:B------:R1:W2:Y:S01]  /*b260*/  @!P0 LDG.E.U16 R65, desc[UR6][R154.64] ;  /* 0x000000069a418981 */ /* 0x0002a2000c1e1500 */
[----:B------:R-:W-:Y:S01]  /*b270*/  ISETP.GE.U32.AND P0, PT, R12, 0x7ffffeca, PT ;  /* 0x7ffffeca0c00780c */ /* 0x000fe20003f06070 */
[----:B0-----:R-:W-:-:S02]  /*b280*/  IMAD.WIDE R80, R10, 0x2, R158 ;  /* 0x000000020a507825 */ /* 0x001fc400078e029e */
[----:B------:R0:W-:Y:S04]  /*b290*/  STL.64 [R1+0xe58], R152 ;  /* 0x000e589801007387 */ /* 0x0001e80000100a00 */
[----:B------:R3:W2:Y:S01]  /*b2a0*/  @!P1 LDG.E.U16 R116, desc[UR6][R80.64] ;  /* 0x0000000650749981 */ /* 0x0006a2000c1e1500 */
[----:B------:R-:W-:Y:S01]  /*b2b0*/  ISETP.GE.U32.AND P1, PT, R7, 0x7ffffec9, PT ;  /* 0x7ffffec90700780c */ /* 0x000fe20003f26070 */
[C---:B------:R-:W-:Y:S02]  /*b2c0*/  IMAD R7, R162.reuse, 0x35, RZ ;  /* 0x00000035a2077824 */ /* 0x040fe400078e02ff */
[----:B------:R-:W-:Y:S01]  /*b2d0*/  IMAD R10, R162, 0x36, RZ ;  /* 0x00000036a20a7824 */ /* 0x000fe200078e02ff */
[----:B------:R3:W-:Y:S01]  /*b2e0*/  STL.64 [R1+0xe50], R150 ;  /* 0x000e509601007387 */ /* 0x0007e20000100a00 */
[----:B------:R-:W-:Y:S01]  /*b2f0*/  PRMT R138, RZ, 0x7610, R138 ;  /* 0x00007610ff8a7816 */ /* 0x000fe2000000008a */
[----:B-1----:R-:W-:Y:S01]  /*b300*/  IMAD.WIDE R154, R7, 0x2, R158 ;  /* 0x00000002079a7825 */ /* 0x002fe200078e029e */
[----:B----4-:R-:W-:Y:S01]  /*b310*/  PRMT R165, RZ, 0x7610, R165 ;  /* 0x00007610ffa57816 */ /* 0x010fe200000000a5 */
[----:B------:R1:W-:Y:S01]  /*b320*/  STL.64 [R1+0xe48], R80 ;  /* 0x000e485001007387 */ /* 0x0003e20000100a00 */
[----:B------:R-:W-:Y:S01]  /*b330*/  PRMT R139, RZ, 0x7610, R139 ;  /* 0x00007610ff8b7816 */ /* 0x000fe2000000008b */
[----:B0-----:R-:W-:Y:S01]  /*b340*/  IMAD.WIDE R152, R10, 0x2, R160 ;  /* 0x000000020a987825 */ /* 0x001fe200078e02a0 */
[----:B------:R-:W-:-:S04]  /*b350*/  PRMT R164, RZ, 0x7610, R164 ;  /* 0x00007610ffa47816 */ /* 0x000fc800000000a4 */
[----:B------:R-:W4:Y:S01]  /*b360*/  @!P0 LDG.E.U16 R139, desc[UR6][R152.64] ;  /* 0x00000006988b8981 */ /* 0x000f22000c1e1500 */
[----:B---3--:R-:W-:-:S03]  /*b370*/  IMAD.WIDE R150, R10, 0x2, R158 ;  /* 0x000000020a967825 */ /* 0x008fc600078e029e */
[----:B------:R-:W3:Y:S01]  /*b380*/  @!P3 LDG.E.U16 R164, desc[UR6][R154.64] ;  /* 0x000000069aa4b981 */ /* 0x000ee2000c1e1500 */
[----:B-1----:R-:W-:-:S03]  /*b390*/  IMAD.WIDE R80, R7, 0x2, R160 ;  /* 0x0000000207507825 */ /* 0x002fc600078e02a0 */
[----:B------:R-:W2:Y:S04]  /*b3a0*/  @!P0 LDG.E.U16 R138, desc[UR6][R150.64] ;  /* 0x00000006968a8981 */ /* 0x000ea8000c1e1500 */
[----:B------:R0:W-:Y:S04]  /*b3b0*/  STL.64 [R1+0xe40], R80 ;  /* 0x000e405001007387 */ /* 0x0001e80000100a00 */
[----:B------:R1:W-:Y:S04]  /*b3c0*/  STL.64 [R1+0xe38], R154 ;  /* 0x000e389a01007387 */ /* 0x0003e80000100a00 */
[----:B------:R-:W3:Y:S04]  /*b3d0*/  @!P3 LDG.E.U16 R165, desc[UR6][R80.64] ;  /* 0x0000000650a5b981 */ /* 0x000ee8000c1e1500 */
[----:B0-----:R-:W3:Y:S04]  /*b3e0*/  LDL.LU.64 R80, [R1+0x24a0] ;  /* 0x0024a00001507983 */ /* 0x001ee80000300a00 */
[----:B-1----:R-:W3:Y:S01]  /*b3f0*/  LDL.LU.64 R154, [R1+0x2498] ;  /* 0x00249800019a7983 */ /* 0x002ee20000300a00 */
[----:B------:R-:W-:-:S03]  /*b400*/  VIADD R7, R4, 0xffffffc3 ;  /* 0xffffffc304077836 */ /* 0x000fc60000000000 */
[----:B------:R-:W-:Y:S02]  /*b410*/  STL.64 [R1+0xe30], R152 ;  /* 0x000e309801007387 */ /* 0x000fe40000100a00 */
[----:B------:R-:W-:Y:S01]  /*b420*/  ISETP.GE.U32.AND P0, PT, R7, 0x7ffffec4, PT ;  /* 0x7ffffec40700780c */ /* 0x000fe20003f06070 */
[----:B------:R-:W-:Y:S01]  /*b430*/  IMAD R7, R162, 0x37, RZ ;  /* 0x00000037a2077824 */ /* 0x000fe200078e02ff */
[----:B------:R-:W-:Y:S04]  /*b440*/  STL.64 [R1+0xe28], R150 ;  /* 0x000e289601007387 */ /* 0x000fe80000100a00 */
[----:B--2---:R-:W-:Y:S04]  /*b450*/  STL [R1+0xa4], R138 ;  /* 0x0000a48a01007387 */ /* 0x004fe80000100800 */
[----:B----4-:R0:W-:Y:S04]  /*b460*/  STL [R1+0xa8], R139 ;  /* 0x0000a88b01007387 */ /* 0x0101e80000100800 */
[----:B---3--:R-:W-:Y:S04]  /*b470*/  STL [R1+0x68], R164 ;  /* 0x000068a401007387 */ /* 0x008fe80000100800 */
[----:B------:R1:W-:Y:S01]  /*b480*/  STL [R1+0x6c], R165 ;  /* 0x00006ca501007387 */ /* 0x0003e20000100800 */
[----:B0-----:R-:W-:-:S04]  /*b490*/  IMAD.WIDE R138, R7, 0x2, R160 ;  /* 0x00000002078a7825 */ /* 0x001fc800078e02a0 */
[----:B-1----:R-:W-:Y:S01]  /*b4a0*/  IMAD.WIDE R164, R7, 0x2, R158 ;  /* 0x0000000207a47825 */ /* 0x002fe200078e029e */
[----:B------:R-:W-:Y:S02]  /*b4b0*/  PRMT R154, RZ, 0x7610, R154 ;  /* 0x00007610ff9a7816 */ /* 0x000fe4000000009a */
[----:B------:R-:W-:Y:S01]  /*b4c0*/  PRMT R155, RZ, 0x7610, R155 ;  /* 0x00007610ff9b7816 */ /* 0x000fe2000000009b */
[----:B------:R0:W-:Y:S04]  /*b4d0*/  STL.64 [R1+0xe20], R138 ;  /* 0x000e208a01007387 */ /* 0x0001e80000100a00 */
[----:B------:R1:W2:Y:S04]  /*b4e0*/  @!P1 LDG.E.U16 R154, desc[UR6][R164.64] ;  /* 0x00000006a49a9981 */ /* 0x0002a8000c1e1500 */
[----:B------:R-:W3:Y:S04]  /*b4f0*/  @!P1 LDG.E.U16 R155, desc[UR6][R138.64] ;  /* 0x000000068a9b9981 */ /* 0x000ee8000c1e1500 */
[----:B------:R1:W-:Y:S04]  /*b500*/  STL.64 [R1+0xe18], R164 ;  /* 0x000e18a401007387 */ /* 0x0003e80000100a00 */
[----:B0-----:R-:W4:Y:S01]  /*b510*/  LDL.LU.64 R138, [R1+0x2490] ;  /* 0x00249000018a7983 */ /* 0x001f220000300a00 */
[----:B------:R-:W-:-:S05]  /*b520*/  VIADD R12, R4, 0xffffffc4 ;  /* 0xffffffc4040c7836 */ /* 0x000fca0000000000 */
[----:B------:R-:W-:Y:S01]  /*b530*/  ISETP.GE.U32.AND P3, PT, R12, 0x7ffffec5, PT ;  /* 0x7ffffec50c00780c */ /* 0x000fe20003f66070 */
[----:B------:R-:W-:Y:S01]  /*b540*/  IMAD R10, R162, 0x3b, RZ ;  /* 0x0000003ba20a7824 */ /* 0x000fe200078e02ff */
[----:B------:R-:W-:Y:S01]  /*b550*/  PRMT R63, RZ, 0x7610, R63 ;  /* 0x00007610ff3f7816 */ /* 0x000fe2000000003f */
[----:B------:R-:W-:Y:S01]  /*b560*/  VIADD R12, R4, 0xffffffc2 ;  /* 0xffffffc2040c7836 */ /* 0x000fe20000000000 */
[----:B------:R-:W-:Y:S01]  /*b570*/  PRMT R62, RZ, 0x7610, R62 ;  /* 0x00007610ff3e7816 */ /* 0x000fe2000000003e */
[----:B------:R-:W-:-:S04]  /*b580*/  IMAD.WIDE R152, R10, 0x2, R160 ;  /* 0x000000020a987825 */ /* 0x000fc800078e02a0 */
[----:B------:R-:W-:-:S04]  /*b590*/  IMAD.WIDE R150, R10, 0x2, R158 ;  /* 0x000000020a967825 */ /* 0x000fc800078e029e */
[----:B------:R-:W-:Y:S01]  /*b5a0*/  VIADD R7, R4, 0xffffffc1 ;  /* 0xffffffc104077836 */ /* 0x000fe20000000000 */
[----:B------:R-:W-:Y:S01]  /*b5b0*/  ISETP.GE.U32.AND P1, PT, R12, 0x7ffffec3, PT ;  /* 0x7ffffec30c00780c */ /* 0x000fe20003f26070 */
[----:B------:R0:W4:Y:S04]  /*b5c0*/  @!P3 LDG.E.U16 R63, desc[UR6][R152.64] ;  /* 0x00000006983fb981 */ /* 0x000128000c1e1500 */
[----:B------:R0:W4:Y:S01]  /*b5d0*/  @!P3 LDG.E.U16 R62, desc[UR6][R150.64] ;  /* 0x00000006963eb981 */ /* 0x000122000c1e1500 */
[----:B------:R-:W-:Y:S01]  /*b5e0*/  ISETP.GE.U32.AND P3, PT, R7, 0x7ffffec2, PT ;  /* 0x7ffffec20700780c */ /* 0x000fe20003f66070 */
[C---:B------:R-:W-:Y:S02]  /*b5f0*/  IMAD R7, R162.reuse, 0x3c, RZ ;  /* 0x0000003ca2077824 */ /* 0x040fe400078e02ff */
[----:B------:R0:W-:Y:S01]  /*b600*/  STL.64 [R1+0xde0], R152 ;  /* 0x000de09801007387 */ /* 0x0001e20000100a00 */
[----:B------:R-:W-:-:S03]  /*b610*/  IMAD R10, R162, 0x3d, RZ ;  /* 0x0000003da20a7824 */ /* 0x000fc600078e02ff */
[----:B------:R0:W-:Y:S01]  /*b620*/  STL.64 [R1+0xdd8], R150 ;  /* 0x000dd89601007387 */ /* 0x0001e20000100a00 */
[----:B------:R-:W-:Y:S01]  /*b630*/  PRMT R115, RZ, 0x7610, R115 ;  /* 0x00007610ff737816 */ /* 0x000fe20000000073 */
[----:B-1----:R-:W-:-:S04]  /*b640*/  IMAD.WIDE R164, R7, 0x2, R158 ;  /* 0x0000000207a47825 */ /* 0x002fc800078e029e */
[----:B0-----:R-:W-:-:S04]  /*b650*/  IMAD.WIDE R152, R10, 0x2, R160 ;  /* 0x000000020a987825 */ /* 0x001fc800078e02a0 */
[----:B------:R-:W-:Y:S01]  /*b660*/  IMAD.WIDE R150, R10, 0x2, R158 ;  /* 0x000000020a967825 */ /* 0x000fe200078e029e */
[----:B--2---:R-:W-:Y:S04]  /*b670*/  STL [R1+0x133c], R154 ;  /* 0x00133c9a01007387 */ /* 0x004fe80000100800 */
[----:B---3--:R0:W-:Y:S02]  /*b680*/  STL [R1+0x1340], R155 ;  /* 0x0013409b01007387 */ /* 0x0081e40000100800 */
[----:B0-----:R-:W-:Y:S01]  /*b690*/  IMAD.WIDE R154, R7, 0x2, R160 ;  /* 0x00000002079a7825 */ /* 0x001fe200078e02a0 */
[----:B----4-:R-:W-:Y:S02]  /*b6a0*/  PRMT R138, RZ, 0x7610, R138 ;  /* 0x00007610ff8a7816 */ /* 0x010fe4000000008a */
        /* <DEDUP_REMOVED lines=173> */
[----:B0-----:R-:W-:-:S04]  /*c180*/  IMAD.WIDE R152, R7, 0x2, R158 ;  /* 0x0000000207987825 */ /* 0x001fc800078e029e */
[----:B-1----:R-:W-:Y:S01]  /*c190*/  IMAD.WIDE R150, R10, 0x2, R160 ;  /* 0x000000020a967825 */ /* 0x002fe200078e02a0 */
[----:B------:R-:W-:-:S04]  /*c1a0*/  PRMT R57, RZ, 0x7610, R57 ;  /* 0x00007610ff397816 */ /* 0x000fc80000000039 */
[----:B------:R-:W4:Y:S04]  /*c1b0*/  @!P0 LDG.E.U16 R109, desc[UR6][R150.64] ;  /* 0x00000006966d8981 */ /* 0x000f28000c1e1500 */
[----:B--2---:R-:W-:Y:S04]  /*c1c0*/  STL [R1+0x178], R154 ;  /* 0x0001789a01007387 */ /* 0x004fe80000100800 */
[----:B---3--:R0:W-:Y:S02]  /*c1d0*/  STL [R1+0x17c], R155 ;  /* 0x00017c9b01007387 */ /* 0x0081e40000100800 */
[----:B0-----:R-:W-:-:S05]  /*c1e0*/  IMAD.WIDE R154, R7, 0x2, R160 ;  /* 0x00000002079a7825 */ /* 0x001fca00078e02a0 */
[----:B------:R-:W-:Y:S01]  /*c1f0*/  STL.64 [R1+0xc60], R154 ;  /* 0x000c609a01007387 */ /* 0x000fe20000100a00 */
[----:B------:R-:W-:-:S03]  /*c200*/  VIADD R7, R4, 0xffffffa8 ;  /* 0xffffffa804077836 */ /* 0x000fc60000000000 */
[----:B------:R-:W-:Y:S04]  /*c210*/  STL [R1+0x1324], R80 ;  /* 0x0013245001007387 */ /* 0x000fe80000100800 */
[----:B------:R0:W-:Y:S01]  /*c220*/  STL [R1+0x1328], R81 ;  /* 0x0013285101007387 */ /* 0x0001e20000100800 */
[----:B----4-:R-:W-:Y:S02]  /*c230*/  PRMT R165, RZ, 0x7610, R165 ;  /* 0x00007610ffa57816 */ /* 0x010fe400000000a5 */
[----:B------:R-:W-:Y:S01]  /*c240*/  PRMT R164, RZ, 0x7610, R164 ;  /* 0x00007610ffa47816 */ /* 0x000fe200000000a4 */
[----:B------:R1:W2:Y:S01]  /*c250*/  @!P3 LDG.E.U16 R57, desc[UR6][R154.64] ;  /* 0x000000069a39b981 */ /* 0x0002a2000c1e1500 */
[----:B0-----:R-:W-:-:S03]  /*c260*/  IMAD.WIDE R80, R10, 0x2, R158 ;  /* 0x000000020a507825 */ /* 0x001fc600078e029e */
[----:B------:R-:W-:Y:S04]  /*c270*/  STL.64 [R1+0xc58], R152 ;  /* 0x000c589801007387 */ /* 0x000fe80000100a00 */
[----:B------:R0:W3:Y:S01]  /*c280*/  @!P0 LDG.E.U16 R108, desc[UR6][R80.64] ;  /* 0x00000006506c8981 */ /* 0x0000e2000c1e1500 */
[----:B------:R-:W-:Y:S01]  /*c290*/  ISETP.GE.U32.AND P0, PT, R7, 0x7ffffea9, PT ;  /* 0x7ffffea90700780c */ /* 0x000fe20003f06070 */
[----:B------:R-:W-:Y:S02]  /*c2a0*/  IMAD R7, R162, 0x55, RZ ;  /* 0x00000055a2077824 */ /* 0x000fe400078e02ff */
[----:B------:R-:W-:Y:S02]  /*c2b0*/  STL.64 [R1+0xc50], R150 ;  /* 0x000c509601007387 */ /* 0x000fe40000100a00 */
[----:B-1----:R-:W-:-:S02]  /*c2c0*/  IMAD.WIDE R154, R7, 0x2, R158 ;  /* 0x00000002079a7825 */ /* 0x002fc400078e029e */
[----:B------:R0:W-:Y:S04]  /*c2d0*/  STL.64 [R1+0xc48], R80 ;  /* 0x000c485001007387 */ /* 0x0001e80000100a00 */
[----:B------:R-:W4:Y:S01]  /*c2e0*/  @!P1 LDG.E.U16 R164, desc[UR6][R154.64] ;  /* 0x000000069aa49981 */ /* 0x000f22000c1e1500 */
[----:B0-----:R-:W-:-:S05]  /*c2f0*/  IMAD.WIDE R80, R7, 0x2, R160 ;  /* 0x0000000207507825 */ /* 0x001fca00078e02a0 */
[----:B------:R0:W-:Y:S04]  /*c300*/  STL.64 [R1+0xc40], R80 ;  /* 0x000c405001007387 */ /* 0x0001e80000100a00 */
[----:B------:R1:W-:Y:S04]  /*c310*/  STL.64 [R1+0xc38], R154 ;  /* 0x000c389a01007387 */ /* 0x0003e80000100a00 */
[----:B------:R-:W2:Y:S04]  /*c320*/  @!P1 LDG.E.U16 R165, desc[UR6][R80.64] ;  /* 0x0000000650a59981 */ /* 0x000ea8000c1e1500 */
[----:B0-----:R-:W3:Y:S04]  /*c330*/  LDL.LU.64 R80, [R1+0x2440] ;  /* 0x0024400001507983 */ /* 0x001ee80000300a00 */
[----:B-1----:R-:W3:Y:S01]  /*c340*/  LDL.LU.64 R154, [R1+0x2438] ;  /* 0x00243800019a7983 */ /* 0x002ee20000300a00 */
[----:B------:R-:W-:Y:S01]  /*c350*/  PRMT R56, RZ, 0x7610, R56 ;  /* 0x00007610ff387816 */ /* 0x000fe20000000038 */
[----:B------:R-:W-:-:S05]  /*c360*/  VIADD R12, R4, 0xffffffa9 ;  /* 0xffffffa9040c7836 */ /* 0x000fca0000000000 */
[----:B------:R0:W3:Y:S01]  /*c370*/  @!P3 LDG.E.U16 R56, desc[UR6][R152.64] ;  /* 0x000000069838b981 */ /* 0x0000e2000c1e1500 */
[----:B------:R-:W-:Y:S01]  /*c380*/  ISETP.GE.U32.AND P3, PT, R12, 0x7ffffeaa, PT ;  /* 0x7ffffeaa0c00780c */ /* 0x000fe20003f66070 */
[----:B------:R-:W-:Y:S01]  /*c390*/  IMAD R10, R162, 0x56, RZ ;  /* 0x00000056a20a7824 */ /* 0x000fe200078e02ff */
[----:B------:R-:W-:Y:S02]  /*c3a0*/  PRMT R138, RZ, 0x7610, R138 ;  /* 0x00007610ff8a7816 */ /* 0x000fe4000000008a */
[----:B------:R-:W-:Y:S01]  /*c3b0*/  PRMT R139, RZ, 0x7610, R139 ;  /* 0x00007610ff8b7816 */ /* 0x000fe2000000008b */
[----:B------:R-:W-:-:S04]  /*c3c0*/  IMAD.WIDE R150, R10, 0x2, R158 ;  /* 0x000000020a967825 */ /* 0x000fc800078e029e */
[----:B0-----:R-:W-:-:S04]  /*c3d0*/  IMAD.WIDE R152, R10, 0x2, R160 ;  /* 0x000000020a987825 */ /* 0x001fc800078e02a0 */
[----:B------:R-:W-:Y:S01]  /*c3e0*/  VIADD R7, R4, 0xffffffa3 ;  /* 0xffffffa304077836 */ /* 0x000fe20000000000 */
[----:B------:R0:W3:Y:S04]  /*c3f0*/  @!P3 LDG.E.U16 R138, desc[UR6][R150.64] ;  /* 0x00000006968ab981 */ /* 0x0000e8000c1e1500 */
[----:B------:R1:W3:Y:S01]  /*c400*/  @!P3 LDG.E.U16 R139, desc[UR6][R152.64] ;  /* 0x00000006988bb981 */ /* 0x0002e2000c1e1500 */
[----:B------:R-:W-:Y:S01]  /*c410*/  ISETP.GE.U32.AND P3, PT, R7, 0x7ffffea4, PT ;  /* 0x7ffffea40700780c */ /* 0x000fe20003f66070 */
[----:B------:R-:W-:Y:S02]  /*c420*/  IMAD R7, R162, 0x57, RZ ;  /* 0x00000057a2077824 */ /* 0x000fe400078e02ff */
[----:B------:R-:W-:Y:S04]  /*c430*/  STL.64 [R1+0xc30], R152 ;  /* 0x000c309801007387 */ /* 0x000fe80000100a00 */
[----:B------:R0:W-:Y:S02]  /*c440*/  STL.64 [R1+0xc28], R150 ;  /* 0x000c289601007387 */ /* 0x0001e40000100a00 */
[----:B0-----:R-:W-:-:S02]  /*c450*/  IMAD.WIDE R150, R7, 0x2, R160 ;  /* 0x0000000207967825 */ /* 0x001fc400078e02a0 */
[----:B----4-:R-:W-:Y:S04]  /*c460*/  STL [R1+0x48], R164 ;  /* 0x000048a401007387 */ /* 0x010fe80000100800 */
[----:B--2---:R0:W-:Y:S02]  /*c470*/  STL [R1+0x4c], R165 ;  /* 0x00004ca501007387 */ /* 0x0041e40000100800 */
[----:B0-----:R-:W-:Y:S01]  /*c480*/  IMAD.WIDE R164, R7, 0x2, R158 ;  /* 0x0000000207a47825 */ /* 0x001fe200078e029e */
[----:B---3--:R-:W-:Y:S02]  /*c490*/  PRMT R154, RZ, 0x7610, R154 ;  /* 0x00007610ff9a7816 */ /* 0x008fe4000000009a */
[----:B------:R-:W-:-:S04]  /*c4a0*/  PRMT R155, RZ, 0x7610, R155 ;  /* 0x00007610ff9b7816 */ /* 0x000fc8000000009b */
[----:B------:R0:W2:Y:S04]  /*c4b0*/  @!P0 LDG.E.U16 R154, desc[UR6][R164.64] ;  /* 0x00000006a49a8981 */ /* 0x0000a8000c1e1500 */
[----:B------:R-:W3:Y:S01]  /*c4c0*/  @!P0 LDG.E.U16 R155, desc[UR6][R150.64] ;  /* 0x00000006969b8981 */ /* 0x000ee2000c1e1500 */
[----:B------:R-:W-:-:S05]  /*c4d0*/  VIADD R12, R4, 0xffffffa4 ;  /* 0xffffffa4040c7836 */ /* 0x000fca0000000000 */
[----:B------:R-:W-:Y:S01]  /*c4e0*/  ISETP.GE.U32.AND P1, PT, R12, 0x7ffffea5, PT ;  /* 0x7ffffea50c00780c */ /* 0x000fe20003f26070 */
[----:B------:R-:W-:Y:S01]  /*c4f0*/  IMAD R10, R162, 0x5b, RZ ;  /* 0x0000005ba20a7824 */ /* 0x000fe200078e02ff */
[----:B------:R-:W-:Y:S01]  /*c500*/  STL.64 [R1+0xc20], R150 ;  /* 0x000c209601007387 */ /* 0x000fe20000100a00 */
[----:B------:R-:W-:Y:S01]  /*c510*/  PRMT R55, RZ, 0x7610, R55 ;  /* 0x00007610ff377816 */ /* 0x000fe20000000037 */
[----:B------:R-:W-:Y:S01]  /*c520*/  VIADD R12, R4, 0xffffffa2 ;  /* 0xffffffa2040c7836 */ /* 0x000fe20000000000 */
[----:B------:R-:W-:Y:S01]  /*c530*/  PRMT R54, RZ, 0x7610, R54 ;  /* 0x00007610ff367816 */ /* 0x000fe20000000036 */
[----:B------:R-:W-:Y:S01]  /*c540*/  STL [R1+0xc8], R138 ;  /* 0x0000c88a01007387 */ /* 0x000fe20000100800 */
[----:B-1----:R-:W-:-:S03]  /*c550*/  IMAD.WIDE R152, R10, 0x2, R160 ;  /* 0x000000020a987825 */ /* 0x002fc600078e02a0 */
[----:B------:R1:W-:Y:S01]  /*c560*/  STL [R1+0x174], R139 ;  /* 0x0001748b01007387 */ /* 0x0003e20000100800 */
[----:B------:R-:W-:Y:S01]  /*c570*/  VIADD R7, R4, 0xffffffa1 ;  /* 0xffffffa104077836 */ /* 0x000fe20000000000 */
[----:B------:R-:W-:Y:S02]  /*c580*/  ISETP.GE.U32.AND P0, PT, R12, 0x7ffffea3, PT ;  /* 0x7ffffea30c00780c */ /* 0x000fe40003f06070 */
[----:B------:R4:W3:Y:S01]  /*c590*/  @!P1 LDG.E.U16 R55, desc[UR6][R152.64] ;  /* 0x0000000698379981 */ /* 0x0008e2000c1e1500 */
[----:B-1----:R-:W-:-:S03]  /*c5a0*/  IMAD.WIDE R138, R10, 0x2, R158 ;  /* 0x000000020a8a7825 */ /* 0x002fc600078e029e */
[----:B------:R0:W-:Y:S04]  /*c5b0*/  STL.64 [R1+0xc18], R164 ;  /* 0x000c18a401007387 */ /* 0x0001e80000100a00 */
[----:B------:R1:W3:Y:S01]  /*c5c0*/  @!P1 LDG.E.U16 R54, desc[UR6][R138.64] ;  /* 0x000000068a369981 */ /* 0x0002e2000c1e1500 */
[----:B------:R-:W-:Y:S01]  /*c5d0*/  ISETP.GE.U32.AND P1, PT, R7, 0x7ffffea2, PT ;  /* 0x7ffffea20700780c */ /* 0x000fe20003f26070 */
[C---:B------:R-:W-:Y:S02]  /*c5e0*/  IMAD R7, R162.reuse, 0x5c, RZ ;  /* 0x0000005ca2077824 */ /* 0x040fe400078e02ff */
[----:B------:R-:W3:Y:S01]  /*c5f0*/  LDL.LU.64 R150, [R1+0x2430] ;  /* 0x0024300001967983 */ /* 0x000ee20000300a00 */
[----:B------:R-:W-:-:S03]  /*c600*/  IMAD R10, R162, 0x5d, RZ ;  /* 0x0000005da20a7824 */ /* 0x000fc600078e02ff */
[----:B------:R4:W-:Y:S01]  /*c610*/  STL.64 [R1+0xbe0], R152 ;  /* 0x000be09801007387 */ /* 0x0009e20000100a00 */
[----:B------:R-:W-:Y:S01]  /*c620*/  PRMT R107, RZ, 0x7610, R107 ;  /* 0x00007610ff6b7816 */ /* 0x000fe2000000006b */
[----:B0-----:R-:W-:Y:S02]  /*c630*/  IMAD.WIDE R164, R7, 0x2, R160 ;  /* 0x0000000207a47825 */ /* 0x001fe400078e02a0 */
[----:B------:R1:W-:Y:S01]  /*c640*/  STL.64 [R1+0xbd8], R138 ;  /* 0x000bd88a01007387 */ /* 0x0003e20000100a00 */
[----:B------:R-:W-:Y:S02]  /*c650*/  PRMT R80, RZ, 0x7610, R80 ;  /* 0x00007610ff507816 */ /* 0x000fe40000000050 */
[----:B------:R-:W-:Y:S01]  /*c660*/  PRMT R81, RZ, 0x7610, R81 ;  /* 0x00007610ff517816 */ /* 0x000fe20000000051 */
[----:B------:R-:W3:Y:S01]  /*c670*/  @!P3 LDG.E.U16 R107, desc[UR6][R164.64] ;  /* 0x00000006a46bb981 */ /* 0x000ee2000c1e1500 */
[----:B----4-:R-:W-:-:S04]  /*c680*/  IMAD.WIDE R152, R10, 0x2, R160 ;  /* 0x000000020a987825 */ /* 0x010fc800078e02a0 */
[--C-:B-1----:R-:W-:Y:S01]  /*c690*/  IMAD.WIDE R138, R10, 0x2, R158.reuse ;  /* 0x000000020a8a7825 */ /* 0x102fe200078e029e */
[----:B------:R-:W4:Y:S04]  /*c6a0*/  @!P0 LDG.E.U16 R81, desc[UR6][R152.64] ;  /* 0x0000000698518981 */ /* 0x000f28000c1e1500 */
[----:B------:R0:W4:Y:S04]  /*c6b0*/  @!P0 LDG.E.U16 R80, desc[UR6][R138.64] ;  /* 0x000000068a508981 */ /* 0x000128000c1e1500 */
[----:B--2---:R-:W-:Y:S04]  /*c6c0*/  STL [R1+0x131c], R154 ;  /* 0x00131c9a01007387 */ /* 0x004fe80000100800 */
[----:B---3--:R1:W-:Y:S04]  /*c6d0*/  STL [R1+0x1320], R155 ;  /* 0x0013209b01007387 */ /* 0x0083e80000100800 */
[----:B------:R2:W-:Y:S01]  /*c6e0*/  STL.64 [R1+0xbd0], R164 ;  /* 0x000bd0a401007387 */ /* 0x0005e20000100a00 */
[----:B-1----:R-:W-:-:S05]  /*c6f0*/  IMAD.WIDE R154, R7, 0x2, R158 ;  /* 0x00000002079a7825 */ /* 0x002fca00078e029e */
[----:B------:R-:W-:Y:S04]  /*c700*/  STL.64 [R1+0xbc8], R154 ;  /* 0x000bc89a01007387 */ /* 0x000fe80000100a00 */
[----:B--2---:R-:W2:Y:S01]  /*c710*/  LDL.LU.64 R164, [R1+0x2428] ;  /* 0x0024280001a47983 */ /* 0x004ea20000300a00 */
[C---:B------:R-:W-:Y:S01]  /*c720*/  VIADD R7, R4.reuse, 0xffffff9c ;  /* 0xffffff9c04077836 */ /* 0x040fe20000000000 */
[----:B------:R-:W-:Y:S01]  /*c730*/  PRMT R106, RZ, 0x7610, R106 ;  /* 0x00007610ff6a7816 */ /* 0x000fe2000000006a */
[----:B------:R-:W-:Y:S01]  /*c740*/  VIADD R12, R4, 0xffffffa0 ;  /* 0xffffffa0040c7836 */ /* 0x000fe20000000000 */
[----:B------:R-:W-:Y:S02]  /*c750*/  STL.64 [R1+0xbc0], R152 ;  /* 0x000bc09801007387 */ /* 0x000fe40000100a00 */
[----:B------:R-:W-:Y:S01]  /*c760*/  ISETP.GE.U32.AND P0, PT, R7, 0x7ffffe9d, PT ;  /* 0x7ffffe9d0700780c */ /* 0x000fe20003f06070 */
[----:B------:R-:W-:Y:S01]  /*c770*/  IMAD R7, R162, 0x5e, RZ ;  /* 0x0000005ea2077824 */ /* 0x000fe200078e02ff */
[----:B------:R0:W-:Y:S04]  /*c780*/  STL.64 [R1+0xbb8], R138 ;  /* 0x000bb88a01007387 */ /* 0x0001e80000100a00 */
[----:B------:R1:W3:Y:S01]  /*c790*/  @!P3 LDG.E.U16 R106, desc[UR6][R154.64] ;  /* 0x000000069a6ab981 */ /* 0x0002e2000c1e1500 */
[----:B------:R-:W-:Y:S01]  /*c7a0*/  ISETP.GE.U32.AND P3, PT, R12, 0x7ffffea1, PT ;  /* 0x7ffffea10c00780c */ /* 0x000fe20003f66070 */
[----:B------:R-:W-:-:S02]  /*c7b0*/  IMAD R10, R162, 0x5f, RZ ;  /* 0x0000005fa20a7824 */ /* 0x000fc400078e02ff */
[----:B0-----:R-:W-:Y:S01]  /*c7c0*/  IMAD.WIDE R138, R7, 0x2, R158 ;  /* 0x00000002078a7825 */ /* 0x001fe200078e029e */
[----:B------:R-:W-:Y:S02]  /*c7d0*/  PRMT R150, RZ, 0x7610, R150 ;  /* 0x00007610ff967816 */ /* 0x000fe40000000096 */
[----:B------:R-:W-:Y:S01]  /*c7e0*/  PRMT R151, RZ, 0x7610, R151 ;  /* 0x00007610ff977816 */ /* 0x000fe20000000097 */
[----:B------:R-:W-:-:S04]  /*c7f0*/  IMAD.WIDE R152, R10, 0x2, R158 ;  /* 0x000000020a987825 */ /* 0x000fc800078e029e */
[--C-:B-1----:R-:W-:Y:S02]  /*c800*/  IMAD.WIDE R154, R10, 0x2, R160.reuse ;  /* 0x000000020a9a7825 */ /* 0x102fe400078e02a0 */
[----:B------:R-:W3:Y:S04]  /*c810*/  @!P3 LDG.E.U16 R150, desc[UR6][R152.64] ;  /* 0x000000069896b981 */ /* 0x000ee8000c1e1500 */
[----:B------:R0:W3:Y:S04]  /*c820*/  @!P3 LDG.E.U16 R151, desc[UR6][R154.64] ;  /* 0x000000069a97b981 */ /* 0x0000e8000c1e1500 */
[----:B----4-:R-:W-:Y:S04]  /*c830*/  STL [R1+0x40], R80 ;  /* 0x0000405001007387 */ /* 0x010fe80000100800 */
[----:B------:R1:W-:Y:S02]  /*c840*/  STL [R1+0x44], R81 ;  /* 0x0000445101007387 */ /* 0x0003e40000100800 */
[----:B-1----:R-:W-:-:S05]  /*c850*/  IMAD.WIDE R80, R7, 0x2, R160 ;  /* 0x0000000207507825 */ /* 0x002fca00078e02a0 */
[----:B------:R1:W-:Y:S04]  /*c860*/  STL.64 [R1+0xbb0], R80 ;  /* 0x000bb05001007387 */ /* 0x0003e80000100a00 */
[----:B------:R4:W-:Y:S01]  /*c870*/  STL.64 [R1+0xba8], R138 ;  /* 0x000ba88a01007387 */ /* 0x0009e20000100a00 */
[----:B--2---:R-:W-:Y:S02]  /*c880*/  PRMT R164, RZ, 0x7610, R164 ;  /* 0x00007610ffa47816 */ /* 0x004fe400000000a4 */
[----:B------:R-:W-:-:S04]  /*c890*/  PRMT R165, RZ, 0x7610, R165 ;  /* 0x00007610ffa57816 */ /* 0x000fc800000000a5 */
[----:B------:R-:W2:Y:S04]  /*c8a0*/  @!P1 LDG.E.U16 R164, desc[UR6][R138.64] ;  /* 0x000000068aa49981 */ /* 0x000ea8000c1e1500 */
[----:B------:R-:W3:Y:S04]  /*c8b0*/  @!P1 LDG.E.U16 R165, desc[UR6][R80.64] ;  /* 0x0000000650a59981 */ /* 0x000ee8000c1e1500 */
        /* <DEDUP_REMOVED lines=11> */
[----:B------:R-:W-:-:S02]  /*c970*/  PRMT R104, RZ, 0x7610, R104 ;  /* 0x00007610ff687816 */ /* 0x000fc40000000068 */
[----:B------:R-:W-:Y:S01]  /*c980*/  PRMT R53, RZ, 0x7610, R53 ;  /* 0x00007610ff357816 */ /* 0x000fe20000000035 */
[----:B0-----:R-:W-:Y:S01]  /*c990*/  IMAD.WIDE R154, R7, 0x2, R158 ;  /* 0x00000002079a7825 */ /* 0x001fe200078e029e */
[----:B------:R-:W-:-:S03]  /*c9a0*/  PRMT R52, RZ, 0x7610, R52 ;  /* 0x00007610ff347816 */ /* 0x000fc60000000034 */
[----:B-1----:R-:W-:-:S03]  /*c9b0*/  IMAD.WIDE R152, R10, 0x2, R160 ;  /* 0x000000020a987825 */ /* 0x002fc600078e02a0 */
[----:B------:R-:W4:Y:S01]  /*c9c0*/  @!P0 LDG.E.U16 R52, desc[UR6][R154.64] ;  /* 0x000000069a348981 */ /* 0x000f22000c1e1500 */
[----:B------:R-:W-:-:S03]  /*c9d0*/  VIADD R12, R4, 0xffffff99 ;  /* 0xffffff99040c7836 */ /* 0x000fc60000000000 */
[----:B------:R-:W4:Y:S01]  /*c9e0*/  @!P1 LDG.E.U16 R105, desc[UR6][R152.64] ;  /* 0x0000000698699981 */ /* 0x000f22000c1e1500 */
[----:B------:R-:W-:Y:S02]  /*c9f0*/  PRMT R11, RZ, 0x7610, R11 ;  /* 0x00007610ff0b7816 */ /* 0x000fe4000000000b */
[----:B------:R-:W-:Y:S01]  /*ca00*/  PRMT R163, RZ, 0x7610, R163 ;  /* 0x00007610ffa37816 */ /* 0x000fe200000000a3 */
        /* <DEDUP_REMOVED lines=8> */
[----:B0-----:R-:W-:Y:S01]  /*ca90*/  IMAD.WIDE R150, R10, 0x2, R158 ;  /* 0x000000020a967825 */ /* 0x001fe200078e029e */
[----:B------:R-:W-:-:S04]  /*caa0*/  ISETP.GE.U32.AND P0, PT, R12, 0x7ffffe9a, PT ;  /* 0x7ffffe9a0c00780c */ /* 0x000fc80003f06070 */
[----:B------:R0:W3:Y:S01]  /*cab0*/  @!P1 LDG.E.U16 R104, desc[UR6][R150.64] ;  /* 0x0000000696689981 */ /* 0x0000e2000c1e1500 */
[----:B------:R-:W-:Y:S01]  /*cac0*/  ISETP.GE.U32.AND P1, PT, R7, 0x7ffffe99, PT ;  /* 0x7ffffe990700780c */ /* 0x000fe20003f26070 */
[C---:B------:R-:W-:Y:S02]  /*cad0*/  IMAD R7, R162.reuse, 0x65, RZ ;  /* 0x00000065a2077824 */ /* 0x040fe400078e02ff */
[----:B------:R0:W-:Y:S01]  /*cae0*/  STL.64 [R1+0xb58], R154 ;  /* 0x000b589a01007387 */ /* 0x0001e20000100a00 */
[----:B------:R-:W-:Y:S01]  /*caf0*/  IMAD R10, R162, 0x66, RZ ;  /* 0x00000066a20a7824 */ /* 0x000fe200078e02ff */
[----:B----4-:R-:W-:Y:S01]  /*cb00*/  PRMT R138, RZ, 0x7610, R138 ;  /* 0x00007610ff8a7816 */ /* 0x010fe2000000008a */
[----:B-1----:R-:W-:Y:S01]  /*cb10*/  IMAD.WIDE R164, R7, 0x2, R158 ;  /* 0x0000000207a47825 */ /* 0x002fe200078e029e */
[----:B------:R1:W-:Y:S01]  /*cb20*/  STL.64 [R1+0xb50], R152 ;  /* 0x000b509801007387 */ /* 0x0003e20000100a00 */
[----:B------:R-:W-:-:S03]  /*cb30*/  PRMT R139, RZ, 0x7610, R139 ;  /* 0x00007610ff8b7816 */ /* 0x000fc6000000008b */
[----:B------:R4:W-:Y:S01]  /*cb40*/  STL.64 [R1+0xb48], R150 ;  /* 0x000b489601007387 */ /* 0x0009e20000100a00 */
[----:B0-----:R-:W-:-:S03]  /*cb50*/  IMAD.WIDE R154, R7, 0x2, R160 ;  /* 0x00000002079a7825 */ /* 0x001fc600078e02a0 */
[----:B------:R0:W2:Y:S01]  /*cb60*/  @!P3 LDG.E.U16 R139, desc[UR6][R164.64] ;  /* 0x00000006a48bb981 */ /* 0x0000a2000c1e1500 */
[----:B-1----:R-:W-:-:S03]  /*cb70*/  IMAD.WIDE R152, R10, 0x2, R160 ;  /* 0x000000020a987825 */ /* 0x002fc600078e02a0 */
[----:B------:R-:W2:Y:S01]  /*cb80*/  @!P3 LDG.E.U16 R11, desc[UR6][R154.64] ;  /* 0x000000069a0bb981 */ /* 0x000ea2000c1e1500 */
[----:B----4-:R-:W-:-:S03]  /*cb90*/  IMAD.WIDE R150, R10, 0x2, R158 ;  /* 0x000000020a967825 */ /* 0x010fc600078e029e */
[----:B------:R1:W-:Y:S04]  /*cba0*/  STL.64 [R1+0xb40], R154 ;  /* 0x000b409a01007387 */ /* 0x0003e80000100a00 */
[----:B------:R0:W-:Y:S04]  /*cbb0*/  STL.64 [R1+0xb38], R164 ;  /* 0x000b38a401007387 */ /* 0x0001e80000100a00 */
[----:B------:R-:W4:Y:S04]  /*cbc0*/  @!P0 LDG.E.U16 R163, desc[UR6][R152.64] ;  /* 0x0000000698a38981 */ /* 0x000f28000c1e1500 */
[----:B-1----:R-:W3:Y:S04]  /*cbd0*/  LDL.LU.64 R154, [R1+0x2410] ;  /* 0x00241000019a7983 */ /* 0x002ee80000300a00 */
[----:B------:R-:W4:Y:S01]  /*cbe0*/  @!P0 LDG.E.U16 R138, desc[UR6][R150.64] ;  /* 0x00000006968a8981 */ /* 0x000f22000c1e1500 */
[----:B------:R-:W-:-:S05]  /*cbf0*/  VIADD R7, R4, 0xffffff93 ;  /* 0xffffff9304077836 */ /* 0x000fca0000000000 */
[----:B------:R-:W-:Y:S01]  /*cc00*/  ISETP.GE.U32.AND P0, PT, R7, 0x7ffffe94, PT ;  /* 0x7ffffe940700780c */ /* 0x000fe20003f06070 */
[----:B------:R-:W-:-:S04]  /*cc10*/  IMAD R7, R162, 0x67, RZ ;  /* 0x00000067a2077824 */ /* 0x000fc800078e02ff */
[----:B0-----:R-:W-:Y:S01]  /*cc20*/  IMAD.WIDE R164, R7, 0x2, R158 ;  /* 0x0000000207a47825 */ /* 0x001fe200078e029e */
[----:B--2---:R0:W-:Y:S04]  /*cc30*/  STL [R1+0x3c], R11 ;  /* 0x00003c0b01007387 */ /* 0x0041e80000100800 */
[----:B0-----:R-:W2:Y:S04]  /*cc40*/  LDL.LU R11, [R1+0x2408] ;  /* 0x00240800010b7983 */ /* 0x001ea80000300800 */
[----:B------:R-:W-:Y:S01]  /*cc50*/  STL.64 [R1+0xb30], R152 ;  /* 0x000b309801007387 */ /* 0x000fe20000100a00 */
[----:B---3--:R-:W-:-:S03]  /*cc60*/  PRMT R154, RZ, 0x7610, R154 ;  /* 0x00007610ff9a7816 */ /* 0x008fc6000000009a */
[----:B------:R-:W-:Y:S01]  /*cc70*/  STL.64 [R1+0xb28], R150 ;  /* 0x000b289601007387 */ /* 0x000fe20000100a00 */
[----:B------:R-:W-:-:S03]  /*cc80*/  PRMT R155, RZ, 0x7610, R155 ;  /* 0x00007610ff9b7816 */ /* 0x000fc6000000009b */
[----:B----4-:R-:W-:Y:S04]  /*cc90*/  STL [R1+0x22a8], R163 ;  /* 0x0022a8a301007387 */ /* 0x010fe80000100800 */
[----:B------:R-:W-:Y:S04]  /*cca0*/  STL [R1+0x194], R138 ;  /* 0x0001948a01007387 */ /* 0x000fe80000100800 */
[----:B------:R0:W-:Y:S04]  /*ccb0*/  STL [R1+0x38], R139 ;  /* 0x0000388b01007387 */ /* 0x0001e80000100800 */
[----:B------:R1:W3:Y:S01]  /*ccc0*/  @!P1 LDG.E.U16 R154, desc[UR6][R164.64] ;  /* 0x00000006a49a9981 */ /* 0x0002e2000c1e1500 */
[----:B0-----:R-:W-:-:S05]  /*ccd0*/  IMAD.WIDE R138, R7, 0x2, R160 ;  /* 0x00000002078a7825 */ /* 0x001fca00078e02a0 */
[----:B------:R-:W4:Y:S01]  /*cce0*/  @!P1 LDG.E.U16 R155, desc[UR6][R138.64] ;  /* 0x000000068a9b9981 */ /* 0x000f22000c1e1500 */
        /* <DEDUP_REMOVED lines=9> */
[----:B------:R0:W-:Y:S01]  /*cd80*/  STL.64 [R1+0xb20], R138 ;  /* 0x000b208a01007387 */ /* 0x0001e20000100a00 */
[----:B------:R-:W-:-:S03]  /*cd90*/  ISETP.GE.U32.AND P1, PT, R12, 0x7ffffe93, PT ;  /* 0x7ffffe930c00780c */ /* 0x000fc60003f26070 */
[----:B------:R0:W2:Y:S04]  /*cda0*/  @!P3 LDG.E.U16 R51, desc[UR6][R152.64] ;  /* 0x000000069833b981 */ /* 0x0000a8000c1e1500 */
[----:B------:R1:W2:Y:S01]  /*cdb0*/  @!P3 LDG.E.U16 R50, desc[UR6][R150.64] ;  /* 0x000000069632b981 */ /* 0x0002a2000c1e1500 */
[----:B------:R-:W-:Y:S01]  /*cdc0*/  ISETP.GE.U32.AND P3, PT, R7, 0x7ffffe92, PT ;  /* 0x7ffffe920700780c */ /* 0x000fe20003f66070 */
[C---:B------:R-:W-:Y:S02]  /*cdd0*/  IMAD R7, R162.reuse, 0x6c, RZ ;  /* 0x0000006ca2077824 */ /* 0x040fe400078e02ff */
[----:B------:R1:W-:Y:S01]  /*cde0*/  STL.64 [R1+0xb18], R164 ;  /* 0x000b18a401007387 */ /* 0x0003e20000100a00 */
[----:B------:R-:W-:-:S03]  /*cdf0*/  IMAD R10, R162, 0x6d, RZ ;  /* 0x0000006da20a7824 */ /* 0x000fc600078e02ff */
[----:B0-----:R-:W2:Y:S01]  /*ce00*/  LDL.LU.64 R138, [R1+0x2400] ;  /* 0x00240000018a7983 */ /* 0x001ea20000300a00 */
[----:B------:R-:W-:-:S03]  /*ce10*/  PRMT R103, RZ, 0x7610, R103 ;  /* 0x00007610ff677816 */ /* 0x000fc60000000067 */
[----:B------:R0:W-:Y:S01]  /*ce20*/  STL.64 [R1+0xae0], R152 ;  /* 0x000ae09801007387 */ /* 0x0001e20000100a00 */
[----:B------:R-:W-:-:S03]  /*ce30*/  PRMT R80, RZ, 0x7610, R80 ;  /* 0x00007610ff507816 */ /* 0x000fc60000000050 */
[----:B------:R0:W-:Y:S01]  /*ce40*/  STL.64 [R1+0xad8], R150 ;  /* 0x000ad89601007387 */ /* 0x0001e20000100a00 */
[----:B-1----:R-:W-:Y:S01]  /*ce50*/  IMAD.WIDE R164, R7, 0x2, R160 ;  /* 0x0000000207a47825 */ /* 0x002fe200078e02a0 */
[----:B------:R-:W-:-:S04]  /*ce60*/  PRMT R81, RZ, 0x7610, R81 ;  /* 0x00007610ff517816 */ /* 0x000fc80000000051 */
[----:B------:R-:W2:Y:S01]  /*ce70*/  @!P0 LDG.E.U16 R103, desc[UR6][R164.64] ;  /* 0x00000006a4678981 */ /* 0x000ea2000c1e1500 */
[----:B0-----:R-:W-:-:S04]  /*ce80*/  IMAD.WIDE R152, R10, 0x2, R160 ;  /* 0x000000020a987825 */ /* 0x001fc800078e02a0 */
[--C-:B------:R-:W-:Y:S01]  /*ce90*/  IMAD.WIDE R150, R10, 0x2, R158.reuse ;  /* 0x000000020a967825 */ /* 0x100fe200078e029e */
[----:B------:R-:W2:Y:S04]  /*cea0*/  @!P1 LDG.E.U16 R81, desc[UR6][R152.64] ;  /* 0x0000000698519981 */ /* 0x000ea8000c1e1500 */
[----:B------:R-:W2:Y:S04]  /*ceb0*/  @!P1 LDG.E.U16 R80, desc[UR6][R150.64] ;  /* 0x0000000696509981 */ /* 0x000ea8000c1e1500 */
[----:B---3--:R-:W-:Y:S04]  /*cec0*/  STL [R1+0x130c], R154 ;  /* 0x00130c9a01007387 */ /* 0x008fe80000100800 */
[----:B----4-:R0:W-:Y:S04]  /*ced0*/  STL [R1+0x1310], R155 ;  /* 0x0013109b01007387 */ /* 0x0101e80000100800 */
[----:B------:R1:W-:Y:S01]  /*cee0*/  STL.64 [R1+0xad0], R164 ;  /* 0x000ad0a401007387 */ /* 0x0003e20000100a00 */
[----:B0-----:R-:W-:-:S05]  /*cef0*/  IMAD.WIDE R154, R7, 0x2, R158 ;  /* 0x00000002079a7825 */ /* 0x001fca00078e029e */
[----:B------:R0:W-:Y:S04]  /*cf00*/  STL.64 [R1+0xac8], R154 ;  /* 0x000ac89a01007387 */ /* 0x0001e80000100a00 */
[----:B-1----:R-:W3:Y:S01]  /*cf10*/  LDL.LU.64 R164, [R1+0x23f8] ;  /* 0x0023f80001a47983 */ /* 0x002ee20000300a00 */
[C---:B------:R-:W-:Y:S01]  /*cf20*/  VIADD R7, R4.reuse, 0xffffff8c ;  /* 0xffffff8c04077836 */ /* 0x040fe20000000000 */
[----:B------:R-:W-:Y:S01]  /*cf30*/  PRMT R102, RZ, 0x7610, R102 ;  /* 0x00007610ff667816 */ /* 0x000fe20000000066 */
[----:B------:R-:W-:Y:S01]  /*cf40*/  VIADD R12, R4, 0xffffff90 ;  /* 0xffffff90040c7836 */ /* 0x000fe20000000000 */
[----:B------:R-:W-:Y:S02]  /*cf50*/  STL.64 [R1+0xac0], R152 ;  /* 0x000ac09801007387 */ /* 0x000fe40000100a00 */
[----:B------:R-:W-:Y:S01]  /*cf60*/  ISETP.GE.U32.AND P1, PT, R7, 0x7ffffe8d, PT ;  /* 0x7ffffe8d0700780c */ /* 0x000fe20003f26070 */
[----:B------:R-:W-:Y:S01]  /*cf70*/  IMAD R7, R162, 0x6e, RZ ;  /* 0x0000006ea2077824 */ /* 0x000fe200078e02ff */
[----:B------:R1:W-:Y:S04]  /*cf80*/  STL.64 [R1+0xab8], R150 ;  /* 0x000ab89601007387 */ /* 0x0003e80000100a00 */
[----:B------:R0:W4:Y:S01]  /*cf90*/  @!P0 LDG.E.U16 R102, desc[UR6][R154.64] ;  /* 0x000000069a668981 */ /* 0x000122000c1e1500 */
[----:B------:R-:W-:Y:S01]  /*cfa0*/  ISETP.GE.U32.AND P0, PT, R12, 0x7ffffe91, PT ;  /* 0x7ffffe910c00780c */ /* 0x000fe20003f06070 */
[----:B------:R-:W-:-:S02]  /*cfb0*/  IMAD R10, R162, 0x6f, RZ ;  /* 0x0000006fa20a7824 */ /* 0x000fc400078e02ff */
[----:B0-----:R-:W-:Y:S01]  /*cfc0*/  IMAD.WIDE R154, R7, 0x2, R158 ;  /* 0x00000002079a7825 */ /* 0x001fe200078e029e */
[----:B--2---:R-:W-:Y:S02]  /*cfd0*/  PRMT R138, RZ, 0x7610, R138 ;  /* 0x00007610ff8a7816 */ /* 0x004fe4000000008a */
[----:B------:R-:W-:Y:S01]  /*cfe0*/  PRMT R139, RZ, 0x7610, R139 ;  /* 0x00007610ff8b7816 */ /* 0x000fe2000000008b */
[----:B-1----:R-:W-:-:S04]  /*cff0*/  IMAD.WIDE R150, R10, 0x2, R158 ;  /* 0x000000020a967825 */ /* 0x002fc800078e029e */
[--C-:B------:R-:W-:Y:S02]  /*d000*/  IMAD.WIDE R152, R10, 0x2, R160.reuse ;  /* 0x000000020a987825 */ /* 0x100fe400078e02a0 */
[----:B------:R-:W2:Y:S04]  /*d010*/  @!P0 LDG.E.U16 R138, desc[UR6][R150.64] ;  /* 0x00000006968a8981 */ /* 0x000ea8000c1e1500 */
[----:B------:R0:W2:Y:S04]  /*d020*/  @!P0 LDG.E.U16 R139, desc[UR6][R152.64] ;  /* 0x00000006988b8981 */ /* 0x0000a8000c1e1500 */
[----:B------:R-:W-:Y:S04]  /*d030*/  STL [R1+0x30], R80 ;  /* 0x0000305001007387 */ /* 0x000fe80000100800 */
[----:B------:R1:W-:Y:S02]  /*d040*/  STL [R1+0x34], R81 ;  /* 0x0000345101007387 */ /* 0x0003e40000100800 */
[----:B-1----:R-:W-:-:S05]  /*d050*/  IMAD.WIDE R80, R7, 0x2, R160 ;  /* 0x0000000207507825 */ /* 0x002fca00078e02a0 */
[----:B------:R1:W-:Y:S04]  /*d060*/  STL.64 [R1+0xab0], R80 ;  /* 0x000ab05001007387 */ /* 0x0003e80000100a00 */
[----:B------:R0:W-:Y:S01]  /*d070*/  STL.64 [R1+0xaa8], R154 ;  /* 0x000aa89a01007387 */ /* 0x0001e20000100a00 */
[----:B---3--:R-:W-:Y:S02]  /*d080*/  PRMT R164, RZ, 0x7610, R164 ;  /* 0x00007610ffa47816 */ /* 0x008fe400000000a4 */
[----:B------:R-:W-:-:S04]  /*d090*/  PRMT R165, RZ, 0x7610, R165 ;  /* 0x00007610ffa57816 */ /* 0x000fc800000000a5 */
[----:B------:R-:W3:Y:S04]  /*d0a0*/  @!P3 LDG.E.U16 R164, desc[UR6][R154.64] ;  /* 0x000000069aa4b981 */ /* 0x000ee8000c1e1500 */
[----:B------:R-:W2:Y:S04]  /*d0b0*/  @!P3 LDG.E.U16 R165, desc[UR6][R80.64] ;  /* 0x0000000650a5b981 */ /* 0x000ea8000c1e1500 */
[----:B-1----:R-:W4:Y:S04]  /*d0c0*/  LDL.LU.64 R80, [R1+0x23f0] ;  /* 0x0023f00001507983 */ /* 0x002f280000300a00 */
[----:B0-----:R-:W4:Y:S01]  /*d0d0*/  LDL.LU.64 R154, [R1+0x23e8] ;  /* 0x0023e800019a7983 */ /* 0x001f220000300a00 */
        /* <DEDUP_REMOVED lines=10> */
[----:B------:R-:W-:Y:S01]  /*d180*/  VIADD R12, R4, 0xffffff89 ;  /* 0xffffff89040c7836 */ /* 0x000fe20000000000 */
[----:B------:R-:W-:Y:S01]  /*d190*/  PRMT R101, RZ, 0x7610, R101 ;  /* 0x00007610ff657816 */ /* 0x000fe20000000065 */
[----:B0-----:R-:W-:Y:S01]  /*d1a0*/  IMAD.WIDE R152, R7, 0x2, R158 ;  /* 0x0000000207987825 */ /* 0x001fe200078e029e */
[----:B------:R-:W-:-:S03]  /*d1b0*/  PRMT R100, RZ, 0x7610, R100 ;  /* 0x00007610ff647816 */ /* 0x000fc60000000064 */
[--C-:B-1----:R-:W-:Y:S01]  /*d1c0*/  IMAD.WIDE R150, R10, 0x2, R160.reuse ;  /* 0x000000020a967825 */ /* 0x102fe200078e02a0 */
[----:B------:R-:W4:Y:S04]  /*d1d0*/  @!P1 LDG.E.U16 R48, desc[UR6][R152.64] ;  /* 0x0000000698309981 */ /* 0x000f28000c1e1500 */
[----:B------:R-:W4:Y:S04]  /*d1e0*/  @!P3 LDG.E.U16 R101, desc[UR6][R150.64] ;  /* 0x000000069665b981 */ /* 0x000f28000c1e1500 */
[----:B---3--:R-:W-:Y:S04]  /*d1f0*/  STL [R1+0x18c], R164 ;  /* 0x00018ca401007387 */ /* 0x008fe80000100800 */
[----:B--2---:R0:W-:Y:S02]  /*d200*/  STL [R1+0x190], R165 ;  /* 0x000190a501007387 */ /* 0x0041e40000100800 */
[----:B0-----:R-:W-:-:S05]  /*d210*/  IMAD.WIDE R164, R7, 0x2, R160 ;  /* 0x0000000207a47825 */ /* 0x001fca00078e02a0 */
[----:B------:R-:W-:Y:S01]  /*d220*/  STL.64 [R1+0xa60], R164 ;  /* 0x000a60a401007387 */ /* 0x000fe20000100a00 */
[----:B------:R-:W-:-:S03]  /*d230*/  VIADD R7, R4, 0xffffff88 ;  /* 0xffffff8804077836 */ /* 0x000fc60000000000 */
[----:B------:R-:W-:Y:S04]  /*d240*/  STL [R1+0x1304], R138 ;  /* 0x0013048a01007387 */ /* 0x000fe80000100800 */
[----:B------:R0:W-:Y:S04]  /*d250*/  STL [R1+0x1308], R139 ;  /* 0x0013088b01007387 */ /* 0x0001e80000100800 */
[----:B------:R1:W2:Y:S01]  /*d260*/  @!P1 LDG.E.U16 R49, desc[UR6][R164.64] ;  /* 0x00000006a4319981 */ /* 0x0002a2000c1e1500 */
[----:B------:R-:W-:Y:S01]  /*d270*/  ISETP.GE.U32.AND P1, PT, R12, 0x7ffffe8a, PT ;  /* 0x7ffffe8a0c00780c */ /* 0x000fe20003f26070 */
[----:B0-----:R-:W-:-:S05]  /*d280*/  IMAD.WIDE R138, R10, 0x2, R158 ;  /* 0x000000020a8a7825 */ /* 0x001fca00078e029e */
[----:B------:R0:W3:Y:S01]  /*d290*/  @!P3 LDG.E.U16 R100, desc[UR6][R138.64] ;  /* 0x000000068a64b981 */ /* 0x0000e2000c1e1500 */
[----:B------:R-:W-:Y:S01]  /*d2a0*/  ISETP.GE.U32.AND P3, PT, R7, 0x7ffffe89, PT ;  /* 0x7ffffe890700780c */ /* 0x000fe20003f66070 */
[C---:B------:R-:W-:Y:S02]  /*d2b0*/  IMAD R7, R162.reuse, 0x75, RZ ;  /* 0x00000075a2077824 */ /* 0x040fe400078e02ff */
[----:B------:R-:W-:Y:S01]  /*d2c0*/  IMAD R10, R162, 0x76, RZ ;  /* 0x00000076a20a7824 */ /* 0x000fe200078e02ff */
[----:B------:R0:W-:Y:S01]  /*d2d0*/  STL.64 [R1+0xa58], R152 ;  /* 0x000a589801007387 */ /* 0x0001e20000100a00 */
[----:B----4-:R-:W-:Y:S01]  /*d2e0*/  PRMT R155, RZ, 0x7610, R155 ;  /* 0x00007610ff9b7816 */ /* 0x010fe2000000009b */
[----:B-1----:R-:W-:Y:S01]  /*d2f0*/  IMAD.WIDE R164, R7, 0x2, R158 ;  /* 0x0000000207a47825 */ /* 0x002fe200078e029e */
[----:B------:R-:W-:Y:S01]  /*d300*/  PRMT R154, RZ, 0x7610, R154 ;  /* 0x00007610ff9a7816 */ /* 0x000fe2000000009a */
[----:B------:R1:W-:Y:S01]  /*d310*/  STL.64 [R1+0xa50], R150 ;  /* 0x000a509601007387 */ /* 0x0003e20000100a00 */
[----:B------:R-:W-:-:S02]  /*d320*/  PRMT R80, RZ, 0x7610, R80 ;  /* 0x00007610ff507816 */ /* 0x000fc40000000050 */
[----:B------:R-:W-:Y:S01]  /*d330*/  PRMT R81, RZ, 0x7610, R81 ;  /* 0x00007610ff517816 */ /* 0x000fe20000000051 */
[----:B------:R4:W-:Y:S01]  /*d340*/  STL.64 [R1+0xa48], R138 ;  /* 0x000a488a01007387 */ /* 0x0009e20000100a00 */
[----:B0-----:R-:W-:-:S03]  /*d350*/  IMAD.WIDE R152, R7, 0x2, R160 ;  /* 0x0000000207987825 */ /* 0x001fc600078e02a0 */
[----:B------:R0:W2:Y:S01]  /*d360*/  @!P0 LDG.E.U16 R154, desc[UR6][R164.64] ;  /* 0x00000006a49a8981 */ /* 0x0000a2000c1e1500 */
[----:B-1----:R-:W-:-:S03]  /*d370*/  IMAD.WIDE R150, R10, 0x2, R160 ;  /* 0x000000020a967825 */ /* 0x002fc600078e02a0 */
[----:B------:R1:W-:Y:S01]  /*d380*/  STL.64 [R1+0xa40], R152 ;  /* 0x000a409801007387 */ /* 0x0003e20000100a00 */
[----:B----4-:R-:W-:-:S03]  /*d390*/  IMAD.WIDE R138, R10, 0x2, R158 ;  /* 0x000000020a8a7825 */ /* 0x010fc600078e029e */
[----:B------:R4:W-:Y:S04]  /*d3a0*/  STL.64 [R1+0xa38], R164 ;  /* 0x000a38a401007387 */ /* 0x0009e80000100a00 */
[----:B------:R0:W2:Y:S04]  /*d3b0*/  @!P0 LDG.E.U16 R155, desc[UR6][R152.64] ;  /* 0x00000006989b8981 */ /* 0x0000a8000c1e1500 */
[----:B------:R-:W2:Y:S04]  /*d3c0*/  @!P1 LDG.E.U16 R80, desc[UR6][R138.64] ;  /* 0x000000068a509981 */ /* 0x000ea8000c1e1500 */
[----:B------:R-:W3:Y:S04]  /*d3d0*/  @!P1 LDG.E.U16 R81, desc[UR6][R150.64] ;  /* 0x0000000696519981 */ /* 0x000ee8000c1e1500 */
[----:B-1----:R-:W3:Y:S04]  /*d3e0*/  LDL.LU.64 R152, [R1+0x23e0] ;  /* 0x0023e00001987983 */ /* 0x002ee80000300a00 */
[----:B----4-:R-:W0:Y:S01]  /*d3f0*/  LDL.LU R164, [R1+0x23d8] ;  /* 0x0023d80001a47983 */ /* 0x010e220000300800 */
[----:B------:R-:W-:-:S03]  /*d400*/  VIADD R7, R4, 0xffffff83 ;  /* 0xffffff8304077836 */ /* 0x000fc60000000000 */
[----:B------:R-:W-:Y:S02]  /*d410*/  STL.64 [R1+0xa30], R150 ;  /* 0x000a309601007387 */ /* 0x000fe40000100a00 */
[----:B------:R-:W-:Y:S01]  /*d420*/  ISETP.GE.U32.AND P1, PT, R7, 0x7ffffe84, PT ;  /* 0x7ffffe840700780c */ /* 0x000fe20003f26070 */
[----:B------:R-:W-:Y:S01]  /*d430*/  IMAD R7, R162, 0x77, RZ ;  /* 0x00000077a2077824 */ /* 0x000fe200078e02ff */
[----:B------:R-:W-:Y:S04]  /*d440*/  STL.64 [R1+0xa28], R138 ;  /* 0x000a288a01007387 */ /* 0x000fe80000100a00 */
[----:B--2---:R-:W-:Y:S04]  /*d450*/  STL [R1+0x184], R80 ;  /* 0x0001845001007387 */ /* 0x004fe80000100800 */
[----:B---3--:R1:W-:Y:S01]  /*d460*/  STL [R1+0x188], R81 ;  /* 0x0001885101007387 */ /* 0x0083e20000100800 */
[----:B0-----:R-:W-:Y:S01]  /*d470*/  PRMT R164, RZ, 0x7610, R164 ;  /* 0x00007610ffa47816 */ /* 0x001fe200000000a4 */
[----:B-1----:R-:W-:-:S05]  /*d480*/  IMAD.WIDE R80, R7, 0x2, R160 ;  /* 0x0000000207507825 */ /* 0x002fca00078e02a0 */
[----:B------:R-:W2:Y:S01]  /*d490*/  @!P3 LDG.E.U16 R164, desc[UR6][R80.64] ;  /* 0x0000000650a4b981 */ /* 0x000ea2000c1e1500 */
[----:B------:R-:W-:Y:S01]  /*d4a0*/  VIADD R12, R4, 0xffffff84 ;  /* 0xffffff84040c7836 */ /* 0x000fe20000000000 */
[----:B------:R-:W-:Y:S02]  /*d4b0*/  PRMT R153, RZ, 0x7610, R153 ;  /* 0x00007610ff997816 */ /* 0x000fe40000000099 */
[----:B------:R-:W-:Y:S02]  /*d4c0*/  STL [R1+0x28], R154 ;  /* 0x0000289a01007387 */ /* 0x000fe40000100800 */
[----:B------:R-:W-:Y:S02]  /*d4d0*/  ISETP.GE.U32.AND P0, PT, R12, 0x7ffffe85, PT ;  /* 0x7ffffe850c00780c */ /* 0x000fe40003f06070 */
[----:B------:R0:W-:Y:S01]  /*d4e0*/  STL [R1+0x2c], R155 ;  /* 0x00002c9b01007387 */ /* 0x0001e20000100800 */
[----:B------:R-:W-:Y:S02]  /*d4f0*/  VIADD R12, R4, 0xffffff82 ;  /* 0xffffff82040c7836 */ /* 0x000fe40000000000 */
[----:B------:R-:W-:-:S02]  /*d500*/  IMAD R10, R162, 0x7b, RZ ;  /* 0x0000007ba20a7824 */ /* 0x000fc400078e02ff */
[----:B0-----:R-:W-:Y:S01]  /*d510*/  IMAD.WIDE R154, R7, 0x2, R158 ;  /* 0x00000002079a7825 */ /* 0x001fe200078e029e */
[----:B------:R-:W-:Y:S02]  /*d520*/  PRMT R47, RZ, 0x7610, R47 ;  /* 0x00007610ff2f7816 */ /* 0x000fe4000000002f */
[----:B------:R-:W-:Y:S02]  /*d530*/  PRMT R46, RZ, 0x7610, R46 ;  /* 0x00007610ff2e7816 */ /* 0x000fe4000000002e */
[----:B------:R0:W3:Y:S01]  /*d540*/  @!P3 LDG.E.U16 R153, desc[UR6][R154.64] ;  /* 0x000000069a99b981 */ /* 0x0000e2000c1e1500 */
[----:B------:R-:W-:Y:S01]  /*d550*/  ISETP.GE.U32.AND P3, PT, R12, 0x7ffffe83, PT ;  /* 0x7ffffe830c00780c */ /* 0x000fe20003f66070 */
[----:B------:R-:W-:-:S04]  /*d560*/  IMAD.WIDE R150, R10, 0x2, R160 ;  /* 0x000000020a967825 */ /* 0x000fc800078e02a0 */
[----:B------:R-:W-:Y:S01]  /*d570*/  IMAD.WIDE R138, R10, 0x2, R158 ;  /* 0x000000020a8a7825 */ /* 0x000fe200078e029e */
[----:B------:R1:W-:Y:S03]  /*d580*/  STL.64 [R1+0xa20], R80 ;  /* 0x000a205001007387 */ /* 0x0003e60000100a00 */
[----:B------:R-:W-:Y:S01]  /*d590*/  VIADD R7, R4, 0xffffff81 ;  /* 0xffffff8104077836 */ /* 0x000fe20000000000 */
[----:B------:R4:W3:Y:S01]  /*d5a0*/  @!P0 LDG.E.U16 R47, desc[UR6][R150.64] ;  /* 0x00000006962f8981 */ /* 0x0008e2000c1e1500 */
[C---:B------:R-:W-:Y:S01]  /*d5b0*/  IMAD R10, R162.reuse, 0x7d, RZ ;  /* 0x0000007da20a7824 */ /* 0x040fe200078e02ff */
[----:B------:R-:W-:Y:S02]  /*d5c0*/  PRMT R152, RZ, 0x7610, R152 ;  /* 0x00007610ff987816 */ /* 0x000fe40000000098 */
[----:B------:R0:W-:Y:S04]  /*d5d0*/  STL.64 [R1+0xa18], R154 ;  /* 0x000a189a01007387 */ /* 0x0001e80000100a00 */
[----:B------:R4:W3:Y:S01]  /*d5e0*/  @!P0 LDG.E.U16 R46, desc[UR6][R138.64] ;  /* 0x000000068a2e8981 */ /* 0x0008e2000c1e1500 */
[----:B------:R-:W-:Y:S01]  /*d5f0*/  ISETP.GE.U32.AND P0, PT, R7, 0x7ffffe82, PT ;  /* 0x7ffffe820700780c */ /* 0x000fe20003f06070 */
[----:B------:R-:W-:-:S02]  /*d600*/  IMAD R7, R162, 0x7c, RZ ;  /* 0x0000007ca2077824 */ /* 0x000fc400078e02ff */
[----:B-1----:R-:W3:Y:S01]  /*d610*/  LDL.LU.64 R80, [R1+0x23d0] ;  /* 0x0023d00001507983 */ /* 0x002ee20000300a00 */
[----:B0-----:R-:W-:-:S03]  /*d620*/  IMAD.WIDE R154, R10, 0x2, R160 ;  /* 0x000000020a9a7825 */ /* 0x001fc600078e02a0 */
[----:B------:R4:W-:Y:S01]  /*d630*/  STL.64 [R1+0x9e0], R150 ;  /* 0x0009e09601007387 */ /* 0x0009e20000100a00 */
[----:B------:R-:W-:-:S03]  /*d640*/  PRMT R5, RZ, 0x7610, R5 ;  /* 0x00007610ff057816 */ /* 0x000fc60000000005 */
[----:B------:R0:W-:Y:S04]  /*d650*/  STL.64 [R1+0x9d8], R138 ;  /* 0x0009d88a01007387 */ /* 0x0001e80000100a00 */
[----:B------:R-:W3:Y:S01]  /*d660*/  @!P3 LDG.E.U16 R152, desc[UR6][R154.64] ;  /* 0x000000069a98b981 */ /* 0x000ee2000c1e1500 */
[----:B----4-:R-:W-:-:S04]  /*d670*/  IMAD.WIDE R150, R7, 0x2, R160 ;  /* 0x0000000207967825 */ /* 0x010fc800078e02a0 */
[----:B0-----:R-:W-:Y:S01]  /*d680*/  IMAD.WIDE R138, R10, 0x2, R158 ;  /* 0x000000020a8a7825 */ /* 0x001fe200078e029e */
[----:B------:R-:W-:-:S04]  /*d690*/  PRMT R98, RZ, 0x7610, R98 ;  /* 0x00007610ff627816 */ /* 0x000fc80000000062 */
[----:B------:R-:W4:Y:S01]  /*d6a0*/  @!P3 LDG.E.U16 R5, desc[UR6][R138.64] ;  /* 0x000000068a05b981 */ /* 0x000f22000c1e1500 */
[----:B------:R-:W-:Y:S02]  /*d6b0*/  PRMT R11, RZ, 0x7610, R11 ;  /* 0x00007610ff0b7816 */ /* 0x000fe4000000000b */
[----:B------:R-:W-:-:S06]  /*d6c0*/  PRMT R99, RZ, 0x7610, R99 ;  /* 0x00007610ff637816 */ /* 0x000fcc0000000063 */
[----:B------:R-:W4:Y:S04]  /*d6d0*/  @!P1 LDG.E.U16 R99, desc[UR6][R150.64] ;  /* 0x0000000696639981 */ /* 0x000f28000c1e1500 */
[----:B--2---:R0:W-:Y:S02]  /*d6e0*/  STL [R1+0x1300], R164 ;  /* 0x001300a401007387 */ /* 0x0041e40000100800 */
[----:B0-----:R-:W-:-:S04]  /*d6f0*/  IMAD.WIDE R164, R7, 0x2, R158 ;  /* 0x0000000207a47825 */ /* 0x001fc800078e029e */
[----:B------:R-:W-:Y:S01]  /*d700*/  VIADD R7, R4, 0xffffff7c ;  /* 0xffffff7c04077836 */ /* 0x000fe20000000000 */
[----:B------:R0:W-:Y:S04]  /*d710*/  STL.64 [R1+0x9d0], R150 ;  /* 0x0009d09601007387 */ /* 0x0001e80000100a00 */
[----:B------:R-:W-:Y:S01]  /*d720*/  ISETP.GE.U32.AND P3, PT, R7, 0x7ffffe7d, PT ;  /* 0x7ffffe7d0700780c */ /* 0x000fe20003f66070 */
[----:B------:R-:W-:Y:S01]  /*d730*/  IMAD R7, R162, 0x7e, RZ ;  /* 0x0000007ea2077824 */ /* 0x000fe200078e02ff */
[----:B------:R1:W-:Y:S04]  /*d740*/  STL.64 [R1+0x9c8], R164 ;  /* 0x0009c8a401007387 */ /* 0x0003e80000100a00 */
[----:B------:R1:W2:Y:S04]  /*d750*/  @!P1 LDG.E.U16 R98, desc[UR6][R164.64] ;  /* 0x00000006a4629981 */ /* 0x0002a8000c1e1500 */
[----:B0-----:R-:W2:Y:S01]  /*d760*/  LDL.LU.64 R150, [R1+0x23c8] ;  /* 0x0023c80001967983 */ /* 0x001ea20000300a00 */
[----:B-1----:R-:W-:-:S05]  /*d770*/  IMAD.WIDE R164, R7, 0x2, R160 ;  /* 0x0000000207a47825 */ /* 0x002fca00078e02a0 */
[----:B------:R-:W4:Y:S01]  /*d780*/  @!P0 LDG.E.U16 R11, desc[UR6][R164.64] ;  /* 0x00000006a40b8981 */ /* 0x000f22000c1e1500 */
[----:B------:R-:W-:-:S05]  /*d790*/  VIADD R12, R4, 0xffffff80 ;  /* 0xffffff80040c7836 */ /* 0x000fca0000000000 */
[----:B------:R-:W-:Y:S01]  /*d7a0*/  ISETP.GE.U32.AND P1, PT, R12, 0x7ffffe81, PT ;  /* 0x7ffffe810c00780c */ /* 0x000fe20003f26070 */
[----:B------:R-:W-:Y:S01]  /*d7b0*/  IMAD R10, R162, 0x7f, RZ ;  /* 0x0000007fa20a7824 */ /* 0x000fe200078e02ff */
[----:B------:R-:W-:Y:S01]  /*d7c0*/  STL.64 [R1+0x9c0], R154 ;  /* 0x0009c09a01007387 */ /* 0x000fe20000100a00 */
[----:B------:R-:W-:-:S03]  /*d7d0*/  PRMT R76, RZ, 0x7610, R76 ;  /* 0x00007610ff4c7816 */ /* 0x000fc6000000004c */
[----:B------:R0:W-:Y:S01]  /*d7e0*/  STL.64 [R1+0x9b8], R138 ;  /* 0x0009b88a01007387 */ /* 0x0001e20000100a00 */
[----:B------:R-:W-:-:S03]  /*d7f0*/  PRMT R77, RZ, 0x7610, R77 ;  /* 0x00007610ff4d7816 */ /* 0x000fc6000000004d */
[----:B---3--:R-:W-:Y:S04]  /*d800*/  STL [R1+0x12fc], R153 ;  /* 0x0012fc9901007387 */ /* 0x008fe80000100800 */
[----:B------:R1:W-:Y:S01]  /*d810*/  STL [R1+0x24], R152 ;  /* 0x0000249801007387 */ /* 0x0003e20000100800 */
[----:B0-----:R-:W-:-:S05]  /*d820*/  IMAD.WIDE R138, R10, 0x2, R158 ;  /* 0x000000020a8a7825 */ /* 0x001fca00078e029e */
[----:B------:R-:W3:Y:S01]  /*d830*/  @!P1 LDG.E.U16 R76, desc[UR6][R138.64] ;  /* 0x000000068a4c9981 */ /* 0x000ee2000c1e1500 */
[----:B-1----:R-:W-:-:S05]  /*d840*/  IMAD.WIDE R152, R10, 0x2, R160 ;  /* 0x000000020a987825 */ /* 0x002fca00078e02a0 */
[----:B------:R-:W3:Y:S01]  /*d850*/  @!P1 LDG.E.U16 R77, desc[UR6][R152.64] ;  /* 0x00000006984d9981 */ /* 0x000ee2000c1e1500 */
[----:B------:R-:W-:-:S03]  /*d860*/  IMAD.WIDE R154, R7, 0x2, R158 ;  /* 0x00000002079a7825 */ /* 0x000fc600078e029e */
[----:B------:R0:W-:Y:S04]  /*d870*/  STL.64 [R1+0x9b0], R164 ;  /* 0x0009b0a401007387 */ /* 0x0001e80000100a00 */
[----:B------:R-:W-:Y:S04]  /*d880*/  STL.64 [R1+0x9a8], R154 ;  /* 0x0009a89a01007387 */ /* 0x000fe80000100a00 */
[----:B0-----:R-:W3:Y:S01]  /*d890*/  LDL.LU.64 R164, [R1+0x23c0] ;  /* 0x0023c00001a47983 */ /* 0x001ee20000300a00 */
[----:B--2---:R-:W-:-:S06]  /*d8a0*/  PRMT R151, RZ, 0x7610, R151 ;  /* 0x00007610ff977816 */ /* 0x004fcc0000000097 */
[----:B------:R0:W2:Y:S04]  /*d8b0*/  @!P0 LDG.E.U16 R151, desc[UR6][R154.64] ;  /* 0x000000069a978981 */ /* 0x0000a8000c1e1500 */
[----:B----4-:R1:W-:Y:S04]  /*d8c0*/  STL [R1+0x180], R11 ;  /* 0x0001800b01007387 */ /* 0x0103e80000100800 */
[----:B-1----:R-:W4:Y:S01]  /*d8d0*/  LDL.LU R11, [R1+0x23b8] ;  /* 0x0023b800010b7983 */ /* 0x002f220000300800 */
[C---:B------:R-:W-:Y:S02]  /*d8e0*/  VIADD R7, R4.reuse, 0xffffff7a ;  /* 0xffffff7a04077836 */ /* 0x040fe40000000000 */
[----:B------:R-:W-:-:S03]  /*d8f0*/  VIADD R12, R4, 0xffffff7b ;  /* 0xffffff7b040c7836 */ /* 0x000fc60000000000 */
[----:B------:R-:W-:Y:S01]  /*d900*/  ISETP.GE.U32.AND P1, PT, R7, 0x7ffffe7b, PT ;  /* 0x7ffffe7b0700780c */ /* 0x000fe20003f26070 */
[----:B------:R-:W-:Y:S01]  /*d910*/  IMAD R7, R162, 0x83, RZ ;  /* 0x00000083a2077824 */ /* 0x000fe200078e02ff */
[----:B------:R-:W-:-:S03]  /*d920*/  ISETP.GE.U32.AND P0, PT, R12, 0x7ffffe7c, PT ;  /* 0x7ffffe7c0c00780c */ /* 0x000fc60003f06070 */
[C---:B0-----:R-:W-:Y:S01]  /*d930*/  IMAD.WIDE R154, R7.reuse, 0x2, R160 ;  /* 0x00000002079a7825 */ /* 0x041fe200078e02a0 */
[----:B------:R0:W-:Y:S01]  /*d940*/  STL.64 [R1+0x9a0], R152 ;  /* 0x0009a09801007387 */ /* 0x0001e20000100a00 */
[----:B------:R-:W-:Y:S02]  /*d950*/  PRMT R45, RZ, 0x7610, R45 ;  /* 0x00007610ff2d7816 */ /* 0x000fe4000000002d */
[----:B------:R-:W-:Y:S01]  /*d960*/  PRMT R44, RZ, 0x7610, R44 ;  /* 0x00007610ff2c7816 */ /* 0x000fe2000000002c */
[----:B------:R1:W-:Y:S01]  /*d970*/  STL.64 [R1+0x998], R138 ;  /* 0x0009988a01007387 */ /* 0x0003e20000100a00 */
[----:B------:R-:W-:Y:S01]  /*d980*/  IMAD R10, R162, 0x84, RZ ;  /* 0x00000084a20a7824 */ /* 0x000fe200078e02ff */
[----:B------:R-:W-:Y:S01]  /*d990*/  PRMT R97, RZ, 0x7610, R97 ;  /* 0x00007610ff617816 */ /* 0x000fe20000000061 */
[----:B------:R-:W-:Y:S01]  /*d9a0*/  VIADD R12, R4, 0xffffff79 ;  /* 0xffffff79040c7836 */ /* 0x000fe20000000000 */
[----:B------:R-:W-:Y:S01]  /*d9b0*/  STL.64 [R1+0x960], R154 ;  /* 0x0009609a01007387 */ /* 0x000fe20000100a00 */
[----:B------:R-:W-:Y:S01]  /*d9c0*/  PRMT R96, RZ, 0x7610, R96 ;  /* 0x00007610ff607816 */ /* 0x000fe20000000060 */
[----:B0-----:R-:W-:-:S02]  /*d9d0*/  IMAD.WIDE R152, R7, 0x2, R158 ;  /* 0x0000000207987825 */ /* 0x001fc400078e029e */
[----:B---3--:R-:W-:Y:S02]  /*d9e0*/  STL [R1+0x12f4], R76 ;  /* 0x0012f44c01007387 */ /* 0x008fe40000100800 */
[----:B-1----:R-:W-:Y:S02]  /*d9f0*/  IMAD.WIDE R138, R10, 0x2, R160 ;  /* 0x000000020a8a7825 */ /* 0x002fe400078e02a0 */
[----:B------:R0:W-:Y:S02]  /*da00*/  STL [R1+0x12f8], R77 ;  /* 0x0012f84d01007387 */ /* 0x0001e40000100800 */
[----:B------:R-:W-:Y:S02]  /*da10*/  VIADD R7, R4, 0xffffff78 ;  /* 0xffffff7804077836 */ /* 0x000fe40000000000 */
[----:B------:R1:W3:Y:S04]  /*da20*/  @!P3 LDG.E.U16 R45, desc[UR6][R154.64] ;  /* 0x000000069a2db981 */ /* 0x0002e8000c1e1500 */
[----:B------:R1:W3:Y:S01]  /*da30*/  @!P3 LDG.E.U16 R44, desc[UR6][R152.64] ;  /* 0x00000006982cb981 */ /* 0x0002e2000c1e1500 */
[----:B0-----:R-:W-:Y:S01]  /*da40*/  IMAD.WIDE R76, R10, 0x2, R158 ;  /* 0x000000020a4c7825 */ /* 0x001fe200078e029e */
[----:B------:R-:W-:-:S02]  /*da50*/  ISETP.GE.U32.AND P3, PT, R12, 0x7ffffe7a, PT ;  /* 0x7ffffe7a0c00780c */ /* 0x000fc40003f66070 */
[----:B------:R0:W3:Y:S01]  /*da60*/  @!P0 LDG.E.U16 R97, desc[UR6][R138.64] ;  /* 0x000000068a618981 */ /* 0x0000e2000c1e1500 */
[----:B------:R-:W-:-:S03]  /*da70*/  IMAD R10, R162, 0x86, RZ ;  /* 0x00000086a20a7824 */ /* 0x000fc600078e02ff */
[----:B------:R0:W3:Y:S01]  /*da80*/  @!P0 LDG.E.U16 R96, desc[UR6][R76.64] ;  /* 0x000000064c608981 */ /* 0x0000e2000c1e1500 */
[----:B------:R-:W-:Y:S01]  /*da90*/  ISETP.GE.U32.AND P0, PT, R7, 0x7ffffe79, PT ;  /* 0x7ffffe790700780c */ /* 0x000fe20003f06070 */
[----:B------:R-:W-:Y:S02]  /*daa0*/  IMAD R7, R162, 0x85, RZ ;  /* 0x00000085a2077824 */ /* 0x000fe400078e02ff */
[----:B------:R0:W-:Y:S01]  /*dab0*/  STL.64 [R1+0x958], R152 ;  /* 0x0009589801007387 */ /* 0x0001e20000100a00 */
[----:B------:R-:W-:Y:S01]  /*dac0*/  PRMT R164, RZ, 0x7610, R164 ;  /* 0x00007610ffa47816 */ /* 0x000fe200000000a4 */
[C---:B-1----:R-:W-:Y:S02]  /*dad0*/  IMAD.WIDE R154, R7.reuse, 0x2, R160 ;  /* 0x00000002079a7825 */ /* 0x042fe400078e02a0 */
[----:B------:R1:W-:Y:S04]  /*dae0*/  STL.64 [R1+0x950], R138 ;  /* 0x0009508a01007387 */ /* 0x0003e80000100a00 */
[----:B------:R1:W-:Y:S01]  /*daf0*/  STL.64 [R1+0x948], R76 ;  /* 0x0009484c01007387 */ /* 0x0003e20000100a00 */
[----:B0-----:R-:W-:-:S04]  /*db00*/  IMAD.WIDE R152, R7, 0x2, R158 ;  /* 0x0000000207987825 */ /* 0x001fc800078e029e */
[----:B-1----:R-:W-:-:S04]  /*db10*/  IMAD.WIDE R138, R10, 0x2, R160 ;  /* 0x000000020a8a7825 */ /* 0x002fc800078e02a0 */
[----:B------:R-:W-:Y:S01]  /*db20*/  IMAD.WIDE R76, R10, 0x2, R158 ;  /* 0x000000020a4c7825 */ /* 0x000fe200078e029e */
[----:B------:R-:W-:-:S03]  /*db30*/  PRMT R157, RZ, 0x7610, R157 ;  /* 0x00007610ff9d7816 */ /* 0x000fc6000000009d */
[----:B------:R-:W-:Y:S01]  /*db40*/  VIADD R7, R4, 0xffffff73 ;  /* 0xffffff7304077836 */ /* 0x000fe20000000000 */
[----:B------:R-:W-:Y:S01]  /*db50*/  PRMT R156, RZ, 0x7610, R156 ;  /* 0x00007610ff9c7816 */ /* 0x000fe2000000009c */
[----:B------:R-:W3:Y:S01]  /*db60*/  @!P3 LDG.E.U16 R164, desc[UR6][R76.64] ;  /* 0x000000064ca4b981 */ /* 0x000ee2000c1e1500 */
[----:B------:R-:W-:Y:S02]  /*db70*/  PRMT R141, RZ, 0x7610, R141 ;  /* 0x00007610ff8d7816 */ /* 0x000fe4000000008d */
[----:B------:R-:W-:Y:S01]  /*db80*/  PRMT R140, RZ, 0x7610, R140 ;  /* 0x00007610ff8c7816 */ /* 0x000fe2000000008c */
[----:B------:R0:W3:Y:S04]  /*db90*/  @!P1 LDG.E.U16 R157, desc[UR6][R154.64] ;  /* 0x000000069a9d9981 */ /* 0x0000e8000c1e1500 */
[----:B------:R1:W3:Y:S04]  /*dba0*/  @!P1 LDG.E.U16 R156, desc[UR6][R152.64] ;  /* 0x00000006989c9981 */ /* 0x0002e8000c1e1500 */
[----:B--2---:R-:W-:Y:S04]  /*dbb0*/  STL [R1+0x1a4], R151 ;  /* 0x0001a49701007387 */ /* 0x004fe80000100800 */
[----:B------:R0:W-:Y:S01]  /*dbc0*/  STL.64 [R1+0x940], R154 ;  /* 0x0009409a01007387 */ /* 0x0001e20000100a00 */
[----:B----4-:R-:W-:-:S06]  /*dbd0*/  PRMT R11, RZ, 0x7610, R11 ;  /* 0x00007610ff0b7816 */ /* 0x010fcc000000000b */
[----:B------:R2:W4:Y:S01]  /*dbe0*/  @!P3 LDG.E.U16 R11, desc[UR6][R138.64] ;  /* 0x000000068a0bb981 */ /* 0x000522000c1e1500 */
[----:B------:R-:W-:Y:S01]  /*dbf0*/  ISETP.GE.U32.AND P3, PT, R7, 0x7ffffe74, PT ;  /* 0x7ffffe740700780c */ /* 0x000fe20003f66070 */
[----:B------:R-:W-:Y:S02]  /*dc00*/  IMAD R7, R162, 0x87, RZ ;  /* 0x00000087a2077824 */ /* 0x000fe400078e02ff */
[----:B------:R1:W-:Y:S02]  /*dc10*/  STL.64 [R1+0x938], R152 ;  /* 0x0009389801007387 */ /* 0x0003e40000100a00 */
[C---:B0-----:R-:W-:Y:S02]  /*dc20*/  IMAD.WIDE R154, R7.reuse, 0x2, R160 ;  /* 0x00000002079a7825 */ /* 0x041fe400078e02a0 */
[----:B------:R-:W-:Y:S04]  /*dc30*/  STL.64 [R1+0x930], R138 ;  /* 0x0009308a01007387 */ /* 0x000fe80000100a00 */
[----:B------:R-:W-:Y:S01]  /*dc40*/  STL.64 [R1+0x928], R76 ;  /* 0x0009284c01007387 */ /* 0x000fe20000100a00 */
[----:B-1----:R-:W-:-:S03]  /*dc50*/  IMAD.WIDE R152, R7, 0x2, R158 ;  /* 0x0000000207987825 */ /* 0x002fc600078e029e */
[----:B------:R0:W-:Y:S04]  /*dc60*/  STL.64 [R1+0x920], R154 ;  /* 0x0009209a01007387 */ /* 0x0001e80000100a00 */
[----:B------:R1:W-:Y:S04]  /*dc70*/  STL.64 [R1+0x918], R152 ;  /* 0x0009189801007387 */ /* 0x0003e80000100a00 */
[----:B------:R-:W3:Y:S04]  /*dc80*/  @!P0 LDG.E.U16 R141, desc[UR6][R154.64] ;  /* 0x000000069a8d8981 */ /* 0x000ee8000c1e1500 */
[----:B------:R1:W3:Y:S04]  /*dc90*/  @!P0 LDG.E.U16 R140, desc[UR6][R152.64] ;  /* 0x00000006988c8981 */ /* 0x0002e8000c1e1500 */
[----:B0-----:R-:W4:Y:S01]  /*dca0*/  LDL.LU.64 R154, [R1+0x23b0] ;  /* 0x0023b000019a7983 */ /* 0x001f220000300a00 */
[----:B------:R-:W-:-:S05]  /*dcb0*/  VIADD R12, R4, 0xffffff74 ;  /* 0xffffff74040c7836 */ /* 0x000fca0000000000 */
[----:B------:R-:W-:Y:S01]  /*dcc0*/  ISETP.GE.U32.AND P1, PT, R12, 0x7ffffe75, PT ;  /* 0x7ffffe750c00780c */ /* 0x000fe20003f26070 */
[----:B------:R-:W-:Y:S01]  /*dcd0*/  IMAD R10, R162, 0x8b, RZ ;  /* 0x0000008ba20a7824 */ /* 0x000fe200078e02ff */
[----:B------:R-:W-:Y:S01]  /*dce0*/  PRMT R43, RZ, 0x7610, R43 ;  /* 0x00007610ff2b7816 */ /* 0x000fe2000000002b */
[----:B------:R-:W-:Y:S01]  /*dcf0*/  VIADD R12, R4, 0xffffff72 ;  /* 0xffffff72040c7836 */ /* 0x000fe20000000000 */
[----:B------:R-:W-:Y:S01]  /*dd00*/  PRMT R42, RZ, 0x7610, R42 ;  /* 0x00007610ff2a7816 */ /* 0x000fe2000000002a */
[----:B--2---:R-:W-:-:S04]  /*dd10*/  IMAD.WIDE R138, R10, 0x2, R160 ;  /* 0x000000020a8a7825 */ /* 0x004fc800078e02a0 */
[----:B------:R-:W-:Y:S01]  /*dd20*/  IMAD.WIDE R76, R10, 0x2, R158 ;  /* 0x000000020a4c7825 */ /* 0x000fe200078e029e */
[----:B------:R-:W-:-:S03]  /*dd30*/  ISETP.GE.U32.AND P0, PT, R12, 0x7ffffe73, PT ;  /* 0x7ffffe730c00780c */ /* 0x000fc60003f06070 */
[----:B------:R-:W-:Y:S01]  /*dd40*/  VIADD R7, R4, 0xffffff71 ;  /* 0xffffff7104077836 */ /* 0x000fe20000000000 */
[----:B------:R0:W2:Y:S01]  /*dd50*/  @!P1 LDG.E.U16 R43, desc[UR6][R138.64] ;  /* 0x000000068a2b9981 */ /* 0x0000a2000c1e1500 */
[----:B------:R-:W-:-:S03]  /*dd60*/  IMAD R10, R162, 0x8d, RZ ;  /* 0x0000008da20a7824 */ /* 0x000fc600078e02ff */
[----:B------:R0:W2:Y:S01]  /*dd70*/  @!P1 LDG.E.U16 R42, desc[UR6][R76.64] ;  /* 0x000000064c2a9981 */ /* 0x0000a2000c1e1500 */
[----:B------:R-:W-:Y:S01]  /*dd80*/  ISETP.GE.U32.AND P1, PT, R7, 0x7ffffe72, PT ;  /* 0x7ffffe720700780c */ /* 0x000fe20003f26070 */
[----:B------:R-:W-:Y:S02]  /*dd90*/  IMAD R7, R162, 0x8c, RZ ;  /* 0x0000008ca2077824 */ /* 0x000fe400078e02ff */
[----:B------:R0:W-:Y:S04]  /*dda0*/  STL.64 [R1+0x8e0], R138 ;  /* 0x0008e08a01007387 */ /* 0x0001e80000100a00 */
[----:B------:R0:W-:Y:S01]  /*ddb0*/  STL.64 [R1+0x8d8], R76 ;  /* 0x0008d84c01007387 */ /* 0x0001e20000100a00 */
[----:B-1----:R-:W-:Y:S01]  /*ddc0*/  IMAD.WIDE R152, R7, 0x2, R160 ;  /* 0x0000000207987825 */ /* 0x002fe200078e02a0 */
[----:B------:R-:W-:-:S02]  /*ddd0*/  PRMT R95, RZ, 0x7610, R95 ;  /* 0x00007610ff5f7816 */ /* 0x000fc4000000005f */
[----:B------:R-:W-:Y:S01]  /*dde0*/  PRMT R94, RZ, 0x7610, R94 ;  /* 0x00007610ff5e7816 */ /* 0x000fe2000000005e */
[----:B0-----:R-:W-:-:S03]  /*ddf0*/  IMAD.WIDE R138, R10, 0x2, R160 ;  /* 0x000000020a8a7825 */ /* 0x001fc600078e02a0 */
[----:B------:R0:W2:Y:S01]  /*de00*/  @!P3 LDG.E.U16 R95, desc[UR6][R152.64] ;  /* 0x00000006985fb981 */ /* 0x0000a2000c1e1500 */
[----:B------:R-:W-:-:S04]  /*de10*/  IMAD.WIDE R76, R10, 0x2, R158 ;  /* 0x000000020a4c7825 */ /* 0x000fc800078e029e */
[----:B------:R-:W-:Y:S01]  /*de20*/  VIADD R12, R4, 0xffffff70 ;  /* 0xffffff70040c7836 */ /* 0x000fe20000000000 */
[----:B------:R-:W-:Y:S01]  /*de30*/  PRMT R150, RZ, 0x7610, R150 ;  /* 0x00007610ff967816 */ /* 0x000fe20000000096 */
[----:B------:R-:W-:Y:S01]  /*de40*/  IMAD R10, R162, 0x8f, RZ ;  /* 0x0000008fa20a7824 */ /* 0x000fe200078e02ff */
[----:B------:R-:W-:Y:S02]  /*de50*/  PRMT R80, RZ, 0x7610, R80 ;  /* 0x00007610ff507816 */ /* 0x000fe40000000050 */
[----:B------:R-:W-:Y:S02]  /*de60*/  PRMT R81, RZ, 0x7610, R81 ;  /* 0x00007610ff517816 */ /* 0x000fe40000000051 */
[----:B------:R-:W-:Y:S01]  /*de70*/  PRMT R165, RZ, 0x7610, R165 ;  /* 0x00007610ffa57816 */ /* 0x000fe200000000a5 */
[----:B---3--:R-:W-:Y:S04]  /*de80*/  STL [R1+0x12ec], R140 ;  /* 0x0012ec8c01007387 */ /* 0x008fe80000100800 */
[----:B------:R1:W-:Y:S01]  /*de90*/  STL [R1+0x12f0], R141 ;  /* 0x0012f08d01007387 */ /* 0x0003e20000100800 */
[----:B----4-:R-:W-:-:S02]  /*dea0*/  PRMT R155, RZ, 0x7610, R155 ;  /* 0x00007610ff9b7816 */ /* 0x010fc4000000009b */
[----:B------:R-:W-:-:S04]  /*deb0*/  PRMT R154, RZ, 0x7610, R154 ;  /* 0x00007610ff9a7816 */ /* 0x000fc8000000009a */
[----:B------:R-:W3:Y:S01]  /*dec0*/  @!P0 LDG.E.U16 R155, desc[UR6][R138.64] ;  /* 0x000000068a9b8981 */ /* 0x000ee2000c1e1500 */
[----:B-1----:R-:W-:-:S03]  /*ded0*/  IMAD.WIDE R140, R7, 0x2, R158 ;  /* 0x00000002078c7825 */ /* 0x002fc600078e029e */
[----:B------:R-:W4:Y:S01]  /*dee0*/  @!P0 LDG.E.U16 R154, desc[UR6][R76.64] ;  /* 0x000000064c9a8981 */ /* 0x000f22000c1e1500 */
[----:B------:R-:W-:-:S03]  /*def0*/  VIADD R7, R4, 0xffffff6c ;  /* 0xffffff6c04077836 */ /* 0x000fc60000000000 */
[----:B------:R1:W2:Y:S02]  /*df00*/  @!P3 LDG.E.U16 R94, desc[UR6][R140.64] ;  /* 0x000000068c5eb981 */ /* 0x0002a4000c1e1500 */
[----:B------:R-:W-:Y:S01]  /*df10*/  ISETP.GE.U32.AND P0, PT, R7, 0x7ffffe6d, PT ;  /* 0x7ffffe6d0700780c */ /* 0x000fe20003f06070 */
[----:B------:R-:W-:Y:S01]  /*df20*/  IMAD R7, R162, 0x8e, RZ ;  /* 0x0000008ea2077824 */ /* 0x000fe200078e02ff */
[----:B------:R0:W-:Y:S01]  /*df30*/  STL.64 [R1+0x8d0], R152 ;  /* 0x0008d09801007387 */ /* 0x0001e20000100a00 */
[----:B------:R-:W-:-:S03]  /*df40*/  ISETP.GE.U32.AND P3, PT, R12, 0x7ffffe71, PT ;  /* 0x7ffffe710c00780c */ /* 0x000fc60003f66070 */
[----:B------:R1:W-:Y:S01]  /*df50*/  STL.64 [R1+0x8c8], R140 ;  /* 0x0008c88c01007387 */ /* 0x0003e20000100a00 */
[----:B0-----:R-:W-:-:S03]  /*df60*/  IMAD.WIDE R152, R7, 0x2, R158 ;  /* 0x0000000207987825 */ /* 0x001fc600078e029e */
[----:B------:R0:W-:Y:S04]  /*df70*/  STL.64 [R1+0x8c0], R138 ;  /* 0x0008c08a01007387 */ /* 0x0001e80000100a00 */
[----:B------:R-:W2:Y:S01]  /*df80*/  @!P1 LDG.E.U16 R150, desc[UR6][R152.64] ;  /* 0x0000000698969981 */ /* 0x000ea2000c1e1500 */
[----:B-1----:R-:W-:-:S05]  /*df90*/  IMAD.WIDE R140, R10, 0x2, R160 ;  /* 0x000000020a8c7825 */ /* 0x002fca00078e02a0 */
[----:B------:R1:W3:Y:S01]  /*dfa0*/  @!P3 LDG.E.U16 R81, desc[UR6][R140.64] ;  /* 0x000000068c51b981 */ /* 0x0002e2000c1e1500 */
[----:B0-----:R-:W-:-:S05]  /*dfb0*/  IMAD.WIDE R138, R10, 0x2, R158 ;  /* 0x000000020a8a7825 */ /* 0x001fca00078e029e */
[----:B------:R0:W3:Y:S04]  /*dfc0*/  @!P3 LDG.E.U16 R80, desc[UR6][R138.64] ;  /* 0x000000068a50b981 */ /* 0x0000e8000c1e1500 */
[----:B------:R0:W-:Y:S02]  /*dfd0*/  STL.64 [R1+0x8b8], R76 ;  /* 0x0008b84c01007387 */ /* 0x0001e40000100a00 */
[----:B0-----:R-:W-:-:S05]  /*dfe0*/  IMAD.WIDE R76, R7, 0x2, R160 ;  /* 0x00000002074c7825 */ /* 0x001fca00078e02a0 */
[----:B------:R0:W-:Y:S04]  /*dff0*/  STL.64 [R1+0x8b0], R76 ;  /* 0x0008b04c01007387 */ /* 0x0001e80000100a00 */
[----:B------:R0:W-:Y:S04]  /*e000*/  STL.64 [R1+0x8a8], R152 ;  /* 0x0008a89801007387 */ /* 0x0001e80000100a00 */
[----:B------:R-:W4:Y:S04]  /*e010*/  @!P1 LDG.E.U16 R165, desc[UR6][R76.64] ;  /* 0x000000064ca59981 */ /* 0x000f28000c1e1500 */
[----:B0-----:R-:W4:Y:S04]  /*e020*/  LDL.LU.64 R76, [R1+0x23a8] ;  /* 0x0023a800014c7983 */ /* 0x001f280000300a00 */
[----:B------:R-:W4:Y:S01]  /*e030*/  LDL.LU.64 R152, [R1+0x23a0] ;  /* 0x0023a00001987983 */ /* 0x000f220000300a00 */
        /* <DEDUP_REMOVED lines=10> */
[----:B-1----:R-:W-:Y:S01]  /*e0e0*/  IMAD.WIDE R140, R7, 0x2, R158 ;  /* 0x00000002078c7825 */ /* 0x002fe200078e029e */
[----:B------:R-:W-:-:S03]  /*e0f0*/  PRMT R41, RZ, 0x7610, R41 ;  /* 0x00007610ff297816 */ /* 0x000fc60000000029 */
[----:B0-----:R-:W-:Y:S01]  /*e100*/  IMAD.WIDE R138, R10, 0x2, R160 ;  /* 0x000000020a8a7825 */ /* 0x001fe200078e02a0 */
[----:B------:R-:W-:-:S03]  /*e110*/  PRMT R40, RZ, 0x7610, R40 ;  /* 0x00007610ff287816 */ /* 0x000fc60000000028 */
[----:B------:R-:W-:Y:S01]  /*e120*/  VIADD R12, R4, 0xffffff69 ;  /* 0xffffff69040c7836 */ /* 0x000fe20000000000 */
[----:B------:R-:W4:Y:S04]  /*e130*/  @!P1 LDG.E.U16 R93, desc[UR6][R138.64] ;  /* 0x000000068a5d9981 */ /* 0x000f28000c1e1500 */
[----:B------:R-:W4:Y:S04]  /*e140*/  @!P0 LDG.E.U16 R40, desc[UR6][R140.64] ;  /* 0x000000068c288981 */ /* 0x000f28000c1e1500 */
[----:B--2---:R0:W-:Y:S02]  /*e150*/  STL [R1+0x1288], R150 ;  /* 0x0012889601007387 */ /* 0x0041e40000100800 */
[----:B0-----:R-:W-:-:S05]  /*e160*/  IMAD.WIDE R150, R7, 0x2, R160 ;  /* 0x0000000207967825 */ /* 0x001fca00078e02a0 */
[----:B------:R-:W-:Y:S01]  /*e170*/  STL.64 [R1+0x860], R150 ;  /* 0x0008609601007387 */ /* 0x000fe20000100a00 */
[----:B------:R-:W-:-:S03]  /*e180*/  VIADD R7, R4, 0xffffff68 ;  /* 0xffffff6804077836 */ /* 0x000fc60000000000 */
[----:B---3--:R-:W-:Y:S04]  /*e190*/  STL [R1+0x12e4], R80 ;  /* 0x0012e45001007387 */ /* 0x008fe80000100800 */
[----:B------:R0:W-:Y:S04]  /*e1a0*/  STL [R1+0x12e8], R81 ;  /* 0x0012e85101007387 */ /* 0x0001e80000100800 */
[----:B------:R1:W2:Y:S01]  /*e1b0*/  @!P0 LDG.E.U16 R41, desc[UR6][R150.64] ;  /* 0x0000000696298981 */ /* 0x0002a2000c1e1500 */
[----:B0-----:R-:W-:-:S03]  /*e1c0*/  IMAD.WIDE R80, R10, 0x2, R158 ;  /* 0x000000020a507825 */ /* 0x001fc600078e029e */
[----:B------:R-:W-:Y:S04]  /*e1d0*/  STL.64 [R1+0x858], R140 ;  /* 0x0008588c01007387 */ /* 0x000fe80000100a00 */
[----:B------:R0:W3:Y:S01]  /*e1e0*/  @!P1 LDG.E.U16 R92, desc[UR6][R80.64] ;  /* 0x00000006505c9981 */ /* 0x0000e2000c1e1500 */
[----:B------:R-:W-:Y:S01]  /*e1f0*/  ISETP.GE.U32.AND P1, PT, R7, 0x7ffffe69, PT ;  /* 0x7ffffe690700780c */ /* 0x000fe20003f26070 */
[----:B------:R-:W-:Y:S01]  /*e200*/  IMAD R7, R162, 0x95, RZ ;  /* 0x00000095a2077824 */ /* 0x000fe200078e02ff */
[----:B------:R-:W-:Y:S01]  /*e210*/  ISETP.GE.U32.AND P0, PT, R12, 0x7ffffe6a, PT ;  /* 0x7ffffe6a0c00780c */ /* 0x000fe20003f06070 */
[----:B------:R0:W-:Y:S01]  /*e220*/  STL.64 [R1+0x850], R138 ;  /* 0x0008508a01007387 */ /* 0x0001e20000100a00 */
[----:B------:R-:W-:Y:S02]  /*e230*/  IMAD R10, R162, 0x96, RZ ;  /* 0x00000096a20a7824 */ /* 0x000fe400078e02ff */
[C---:B-1----:R-:W-:Y:S01]  /*e240*/  IMAD.WIDE R150, R7.reuse, 0x2, R158 ;  /* 0x0000000207967825 */ /* 0x042fe200078e029e */
[----:B------:R1:W-:Y:S03]  /*e250*/  STL.64 [R1+0x848], R80 ;  /* 0x0008485001007387 */ /* 0x0003e60000100a00 */
[----:B0-----:R-:W-:Y:S01]  /*e260*/  IMAD.WIDE R138, R7, 0x2, R160 ;  /* 0x00000002078a7825 */ /* 0x001fe200078e02a0 */
[----:B----4-:R-:W-:-:S02]  /*e270*/  PRMT R153, RZ, 0x7610, R153 ;  /* 0x00007610ff997816 */ /* 0x010fc40000000099 */
[----:B------:R-:W-:Y:S02]  /*e280*/  PRMT R76, RZ, 0x7610, R76 ;  /* 0x00007610ff4c7816 */ /* 0x000fe4000000004c */
[----:B------:R0:W-:Y:S01]  /*e290*/  STL.64 [R1+0x840], R138 ;  /* 0x0008408a01007387 */ /* 0x0001e20000100a00 */
[----:B------:R-:W-:Y:S01]  /*e2a0*/  PRMT R77, RZ, 0x7610, R77 ;  /* 0x00007610ff4d7816 */ /* 0x000fe2000000004d */
[C---:B-1----:R-:W-:Y:S02]  /*e2b0*/  IMAD.WIDE R80, R10.reuse, 0x2, R158 ;  /* 0x000000020a507825 */ /* 0x042fe400078e029e */
[----:B------:R1:W-:Y:S02]  /*e2c0*/  STL.64 [R1+0x838], R150 ;  /* 0x0008389601007387 */ /* 0x0003e40000100a00 */
[----:B------:R-:W-:Y:S02]  /*e2d0*/  IMAD.WIDE R140, R10, 0x2, R160 ;  /* 0x000000020a8c7825 */ /* 0x000fe400078e02a0 */
[----:B------:R-:W4:Y:S04]  /*e2e0*/  @!P3 LDG.E.U16 R153, desc[UR6][R138.64] ;  /* 0x000000068a99b981 */ /* 0x000f28000c1e1500 */
[----:B------:R-:W2:Y:S04]  /*e2f0*/  @!P0 LDG.E.U16 R76, desc[UR6][R80.64] ;  /* 0x00000006504c8981 */ /* 0x000ea8000c1e1500 */
[----:B------:R-:W3:Y:S04]  /*e300*/  @!P0 LDG.E.U16 R77, desc[UR6][R140.64] ;  /* 0x000000068c4d8981 */ /* 0x000ee8000c1e1500 */
[----:B0-----:R-:W3:Y:S01]  /*e310*/  LDL.LU.64 R138, [R1+0x2398] ;  /* 0x00239800018a7983 */ /* 0x001ee20000300a00 */
[----:B------:R-:W-:Y:S01]  /*e320*/  VIADD R7, R4, 0xffffff63 ;  /* 0xffffff6304077836 */ /* 0x000fe20000000000 */
[----:B------:R-:W-:-:S04]  /*e330*/  PRMT R152, RZ, 0x7610, R152 ;  /* 0x00007610ff987816 */ /* 0x000fc80000000098 */
[----:B------:R-:W-:Y:S01]  /*e340*/  ISETP.GE.U32.AND P0, PT, R7, 0x7ffffe64, PT ;  /* 0x7ffffe640700780c */ /* 0x000fe20003f06070 */
[----:B------:R-:W-:Y:S01]  /*e350*/  IMAD R7, R162, 0x97, RZ ;  /* 0x00000097a2077824 */ /* 0x000fe200078e02ff */
[----:B------:R1:W4:Y:S04]  /*e360*/  @!P3 LDG.E.U16 R152, desc[UR6][R150.64] ;  /* 0x000000069698b981 */ /* 0x000328000c1e1500 */
[----:B------:R0:W-:Y:S01]  /*e370*/  STL.64 [R1+0x830], R140 ;  /* 0x0008308c01007387 */ /* 0x0001e20000100a00 */
[----:B-1----:R-:W-:-:S03]  /*e380*/  IMAD.WIDE R150, R7, 0x2, R160 ;  /* 0x0000000207967825 */ /* 0x002fc600078e02a0 */
[----:B------:R-:W-:Y:S01]  /*e390*/  STL.64 [R1+0x828], R80 ;  /* 0x0008285001007387 */ /* 0x000fe20000100a00 */
[----:B0-----:R-:W-:-:S03]  /*e3a0*/  IMAD.WIDE R140, R7, 0x2, R158 ;  /* 0x00000002078c7825 */ /* 0x001fc600078e029e */
[----:B------:R0:W-:Y:S04]  /*e3b0*/  STL.64 [R1+0x820], R150 ;  /* 0x0008209601007387 */ /* 0x0001e80000100a00 */
[----:B--2---:R-:W-:Y:S01]  /*e3c0*/  STL [R1+0x1280], R76 ;  /* 0x0012804c01007387 */ /* 0x004fe20000100800 */
[----:B---3--:R-:W-:Y:S02]  /*e3d0*/  PRMT R139, RZ, 0x7610, R139 ;  /* 0x00007610ff8b7816 */ /* 0x008fe4000000008b */
[----:B------:R-:W-:Y:S01]  /*e3e0*/  PRMT R138, RZ, 0x7610, R138 ;  /* 0x00007610ff8a7816 */ /* 0x000fe2000000008a */
[----:B------:R1:W-:Y:S04]  /*e3f0*/  STL [R1+0x1284], R77 ;  /* 0x0012844d01007387 */ /* 0x0003e80000100800 */
        /* <DEDUP_REMOVED lines=11> */
[----:B-1----:R-:W-:Y:S01]  /*e4b0*/  IMAD.WIDE R76, R10, 0x2, R158 ;  /* 0x000000020a4c7825 */ /* 0x002fe200078e029e */
[----:B------:R-:W-:-:S03]  /*e4c0*/  ISETP.GE.U32.AND P1, PT, R12, 0x7ffffe63, PT ;  /* 0x7ffffe630c00780c */ /* 0x000fc60003f26070 */
[----:B------:R-:W-:Y:S01]  /*e4d0*/  VIADD R7, R4, 0xffffff61 ;  /* 0xffffff6104077836 */ /* 0x000fe20000000000 */
[----:B------:R0:W4:Y:S01]  /*e4e0*/  @!P3 LDG.E.U16 R39, desc[UR6][R80.64] ;  /* 0x000000065027b981 */ /* 0x000122000c1e1500 */
[----:B------:R-:W-:-:S03]  /*e4f0*/  IMAD R10, R162, 0x9d, RZ ;  /* 0x0000009da20a7824 */ /* 0x000fc600078e02ff */
[----:B------:R1:W4:Y:S01]  /*e500*/  @!P3 LDG.E.U16 R38, desc[UR6][R76.64] ;  /* 0x000000064c26b981 */ /* 0x000322000c1e1500 */
[----:B------:R-:W-:Y:S01]  /*e510*/  ISETP.GE.U32.AND P3, PT, R7, 0x7ffffe62, PT ;  /* 0x7ffffe620700780c */ /* 0x000fe20003f66070 */
[----:B------:R-:W-:Y:S02]  /*e520*/  IMAD R7, R162, 0x9c, RZ ;  /* 0x0000009ca2077824 */ /* 0x000fe400078e02ff */
[----:B------:R0:W-:Y:S04]  /*e530*/  STL.64 [R1+0x7e0], R80 ;  /* 0x0007e05001007387 */ /* 0x0001e80000100a00 */
[----:B------:R1:W-:Y:S01]  /*e540*/  STL.64 [R1+0x7d8], R76 ;  /* 0x0007d84c01007387 */ /* 0x0003e20000100a00 */
[----:B--2---:R-:W-:Y:S01]  /*e550*/  IMAD.WIDE R140, R7, 0x2, R160 ;  /* 0x00000002078c7825 */ /* 0x004fe200078e02a0 */
[----:B------:R-:W-:-:S03]  /*e560*/  PRMT R91, RZ, 0x7610, R91 ;  /* 0x00007610ff5b7816 */ /* 0x000fc6000000005b */
[C---:B0-----:R-:W-:Y:S01]  /*e570*/  IMAD.WIDE R80, R10.reuse, 0x2, R160 ;  /* 0x000000020a507825 */ /* 0x041fe200078e02a0 */
[----:B------:R-:W-:Y:S02]  /*e580*/  PRMT R90, RZ, 0x7610, R90 ;  /* 0x00007610ff5a7816 */ /* 0x000fe4000000005a */
[----:B------:R0:W2:Y:S01]  /*e590*/  @!P0 LDG.E.U16 R91, desc[UR6][R140.64] ;  /* 0x000000068c5b8981 */ /* 0x0000a2000c1e1500 */
[----:B-1----:R-:W-:Y:S01]  /*e5a0*/  IMAD.WIDE R76, R10, 0x2, R158 ;  /* 0x000000020a4c7825 */ /* 0x002fe200078e029e */
[----:B------:R-:W-:-:S03]  /*e5b0*/  PRMT R142, RZ, 0x7610, R142 ;  /* 0x00007610ff8e7816 */ /* 0x000fc6000000008e */
[----:B------:R-:W-:Y:S01]  /*e5c0*/  VIADD R12, R4, 0xffffff60 ;  /* 0xffffff60040c7836 */ /* 0x000fe20000000000 */
[----:B------:R-:W-:Y:S01]  /*e5d0*/  PRMT R143, RZ, 0x7610, R143 ;  /* 0x00007610ff8f7816 */ /* 0x000fe2000000008f */
[----:B------:R-:W-:Y:S01]  /*e5e0*/  IMAD R10, R162, 0x9f, RZ ;  /* 0x0000009fa20a7824 */ /* 0x000fe200078e02ff */
[----:B------:R-:W-:Y:S02]  /*e5f0*/  PRMT R18, RZ, 0x7610, R18 ;  /* 0x00007610ff127816 */ /* 0x000fe40000000012 */
[----:B------:R-:W-:Y:S01]  /*e600*/  PRMT R19, RZ, 0x7610, R19 ;  /* 0x00007610ff137816 */ /* 0x000fe20000000013 */
[----:B---3--:R-:W-:Y:S04]  /*e610*/  STL [R1+0x12dc], R138 ;  /* 0x0012dc8a01007387 */ /* 0x008fe80000100800 */
[----:B------:R1:W-:Y:S01]  /*e620*/  STL [R1+0x12e0], R139 ;  /* 0x0012e08b01007387 */ /* 0x0003e20000100800 */
[----:B----4-:R-:W-:-:S02]  /*e630*/  PRMT R151, RZ, 0x7610, R151 ;  /* 0x00007610ff977816 */ /* 0x010fc40000000097 */
[----:B------:R-:W-:Y:S01]  /*e640*/  PRMT R150, RZ, 0x7610, R150 ;  /* 0x00007610ff967816 */ /* 0x000fe20000000096 */
[----:B-1----:R-:W-:-:S03]  /*e650*/  IMAD.WIDE R138, R7, 0x2, R158 ;  /* 0x00000002078a7825 */ /* 0x002fc600078e029e */
[----:B------:R-:W3:Y:S01]  /*e660*/  @!P1 LDG.E.U16 R151, desc[UR6][R80.64] ;  /* 0x0000000650979981 */ /* 0x000ee2000c1e1500 */
[----:B------:R-:W-:-:S03]  /*e670*/  VIADD R7, R4, 0xffffff5c ;  /* 0xffffff5c04077836 */ /* 0x000fc60000000000 */
[----:B------:R1:W4:Y:S02]  /*e680*/  @!P1 LDG.E.U16 R150, desc[UR6][R76.64] ;  /* 0x000000064c969981 */ /* 0x000324000c1e1500 */
[----:B------:R-:W-:Y:S02]  /*e690*/  ISETP.GE.U32.AND P1, PT, R7, 0x7ffffe5d, PT ;  /* 0x7ffffe5d0700780c */ /* 0x000fe40003f26070 */
[----:B------:R0:W-:Y:S01]  /*e6a0*/  STL.64 [R1+0x7d0], R140 ;  /* 0x0007d08c01007387 */ /* 0x0001e20000100a00 */
[----:B------:R-:W-:-:S03]  /*e6b0*/  IMAD R7, R162, 0x9e, RZ ;  /* 0x0000009ea2077824 */ /* 0x000fc600078e02ff */
[----:B------:R-:W-:Y:S04]  /*e6c0*/  STL.64 [R1+0x7c8], R138 ;  /* 0x0007c88a01007387 */ /* 0x000fe80000100a00 */
[----:B------:R-:W-:Y:S04]  /*e6d0*/  STL.64 [R1+0x7c0], R80 ;  /* 0x0007c05001007387 */ /* 0x000fe80000100a00 */
[----:B------:R1:W-:Y:S01]  /*e6e0*/  STL.64 [R1+0x7b8], R76 ;  /* 0x0007b84c01007387 */ /* 0x0003e20000100a00 */
[----:B0-----:R-:W-:-:S03]  /*e6f0*/  IMAD.WIDE R140, R7, 0x2, R160 ;  /* 0x00000002078c7825 */ /* 0x001fc600078e02a0 */
[----:B------:R0:W2:Y:S01]  /*e700*/  @!P0 LDG.E.U16 R90, desc[UR6][R138.64] ;  /* 0x000000068a5a8981 */ /* 0x0000a2000c1e1500 */
[----:B------:R-:W-:-:S03]  /*e710*/  ISETP.GE.U32.AND P0, PT, R12, 0x7ffffe61, PT ;  /* 0x7ffffe610c00780c */ /* 0x000fc60003f06070 */
[----:B------:R-:W2:Y:S01]  /*e720*/  @!P3 LDG.E.U16 R143, desc[UR6][R140.64] ;  /* 0x000000068c8fb981 */ /* 0x000ea2000c1e1500 */
[----:B-1----:R-:W-:-:S05]  /*e730*/  IMAD.WIDE R76, R7, 0x2, R158 ;  /* 0x00000002074c7825 */ /* 0x002fca00078e029e */
[----:B------:R-:W2:Y:S01]  /*e740*/  @!P3 LDG.E.U16 R142, desc[UR6][R76.64] ;  /* 0x000000064c8eb981 */ /* 0x000ea2000c1e1500 */
[----:B------:R-:W-:-:S04]  /*e750*/  IMAD.WIDE R80, R10, 0x2, R158 ;  /* 0x000000020a507825 */ /* 0x000fc800078e029e */
[----:B0-----:R-:W-:Y:S01]  /*e760*/  IMAD.WIDE R138, R10, 0x2, R160 ;  /* 0x000000020a8a7825 */ /* 0x001fe200078e02a0 */
[----:B------:R-:W3:Y:S04]  /*e770*/  @!P0 LDG.E.U16 R18, desc[UR6][R80.64] ;  /* 0x0000000650128981 */ /* 0x000ee8000c1e1500 */
[----:B------:R0:W3:Y:S04]  /*e780*/  @!P0 LDG.E.U16 R19, desc[UR6][R138.64] ;  /* 0x000000068a138981 */ /* 0x0000e8000c1e1500 */
[----:B------:R1:W-:Y:S04]  /*e790*/  STL.64 [R1+0x7b0], R140 ;  /* 0x0007b08c01007387 */ /* 0x0003e80000100a00 */
[----:B------:R0:W-:Y:S04]  /*e7a0*/  STL.64 [R1+0x7a8], R76 ;  /* 0x0007a84c01007387 */ /* 0x0001e80000100a00 */
[----:B-1----:R-:W3:Y:S04]  /*e7b0*/  LDL.LU.64 R140, [R1+0x2388] ;  /* 0x00238800018c7983 */ /* 0x002ee80000300a00 */
[----:B0-----:R-:W4:Y:S01]  /*e7c0*/  LDL.LU.64 R76, [R1+0x2380] ;  /* 0x00238000014c7983 */ /* 0x001f220000300a00 */
[----:B------:R-:W-:-:S02]  /*e7d0*/  VIADD R7, R4, 0xffffff5a ;  /* 0xffffff5a04077836 */ /* 0x000fc40000000000 */
[----:B------:R-:W-:Y:S01]  /*e7e0*/  VIADD R12, R4, 0xffffff5b ;  /* 0xffffff5b040c7836 */ /* 0x000fe20000000000 */
[----:B------:R0:W-:Y:S02]  /*e7f0*/  STL.64 [R1+0x7a0], R138 ;  /* 0x0007a08a01007387 */ /* 0x0001e40000100a00 */
[----:B------:R-:W-:Y:S01]  /*e800*/  ISETP.GE.U32.AND P0, PT, R7, 0x7ffffe5b, PT ;  /* 0x7ffffe5b0700780c */ /* 0x000fe20003f06070 */
[----:B------:R-:W-:Y:S01]  /*e810*/  IMAD R7, R162, 0xa3, RZ ;  /* 0x000000a3a2077824 */ /* 0x000fe200078e02ff */
[----:B------:R1:W-:Y:S01]  /*e820*/  STL.64 [R1+0x798], R80 ;  /* 0x0007985001007387 */ /* 0x0003e20000100a00 */
[----:B------:R-:W-:Y:S02]  /*e830*/  PRMT R37, RZ, 0x7610, R37 ;  /* 0x00007610ff257816 */ /* 0x000fe40000000025 */
[----:B------:R-:W-:Y:S02]  /*e840*/  PRMT R36, RZ, 0x7610, R36 ;  /* 0x00007610ff247816 */ /* 0x000fe40000000024 */
[----:B------:R-:W-:Y:S01]  /*e850*/  ISETP.GE.U32.AND P3, PT, R12, 0x7ffffe5c, PT ;  /* 0x7ffffe5c0c00780c */ /* 0x000fe20003f66070 */
[----:B------:R-:W-:-:S02]  /*e860*/  VIADD R12, R4, 0xffffff59 ;  /* 0xffffff59040c7836 */ /* 0x000fc40000000000 */
[----:B0-----:R-:W-:Y:S01]  /*e870*/  IMAD.WIDE R138, R7, 0x2, R158 ;  /* 0x00000002078a7825 */ /* 0x001fe200078e029e */
[----:B------:R-:W-:-:S03]  /*e880*/  PRMT R89, RZ, 0x7610, R89 ;  /* 0x00007610ff597816 */ /* 0x000fc60000000059 */
[----:B------:R-:W-:Y:S01]  /*e890*/  IMAD R10, R162, 0xa4, RZ ;  /* 0x000000a4a20a7824 */ /* 0x000fe200078e02ff */
[----:B------:R0:W4:Y:S03]  /*e8a0*/  @!P1 LDG.E.U16 R36, desc[UR6][R138.64] ;  /* 0x000000068a249981 */ /* 0x000126000c1e1500 */
[----:B-1----:R-:W-:-:S05]  /*e8b0*/  IMAD.WIDE R80, R10, 0x2, R160 ;  /* 0x000000020a507825 */ /* 0x002fca00078e02a0 */
[----:B------:R1:W4:Y:S04]  /*e8c0*/  @!P3 LDG.E.U16 R89, desc[UR6][R80.64] ;  /* 0x000000065059b981 */ /* 0x000328000c1e1500 */
[----:B--2---:R-:W-:Y:S04]  /*e8d0*/  STL [R1+0x1278], R142 ;  /* 0x0012788e01007387 */ /* 0x004fe80000100800 */
[----:B------:R2:W-:Y:S02]  /*e8e0*/  STL [R1+0x127c], R143 ;  /* 0x00127c8f01007387 */ /* 0x0005e40000100800 */
[----:B--2---:R-:W-:-:S05]  /*e8f0*/  IMAD.WIDE R142, R7, 0x2, R160 ;  /* 0x00000002078e7825 */ /* 0x004fca00078e02a0 */
[----:B------:R2:W2:Y:S01]  /*e900*/  @!P1 LDG.E.U16 R37, desc[UR6][R142.64] ;  /* 0x000000068e259981 */ /* 0x0004a2000c1e1500 */
[----:B------:R-:W-:-:S03]  /*e910*/  ISETP.GE.U32.AND P1, PT, R12, 0x7ffffe5a, PT ;  /* 0x7ffffe5a0c00780c */ /* 0x000fc60003f26070 */
[----:B------:R-:W-:Y:S04]  /*e920*/  STL.64 [R1+0x760], R142 ;  /* 0x0007608e01007387 */ /* 0x000fe80000100a00 */
[----:B---3--:R-:W-:Y:S04]  /*e930*/  STL [R1+0x12d4], R18 ;  /* 0x0012d41201007387 */ /* 0x008fe80000100800 */
[----:B------:R3:W-:Y:S01]  /*e940*/  STL [R1+0x12d8], R19 ;  /* 0x0012d81301007387 */ /* 0x0007e20000100800 */
[----:B----4-:R-:W-:-:S03]  /*e950*/  PRMT R76, RZ, 0x7610, R76 ;  /* 0x00007610ff4c7816 */ /* 0x010fc6000000004c */
[----:B------:R0:W-:Y:S01]  /*e960*/  STL.64 [R1+0x758], R138 ;  /* 0x0007588a01007387 */ /* 0x0001e20000100a00 */
[----:B------:R-:W-:Y:S01]  /*e970*/  PRMT R77, RZ, 0x7610, R77 ;  /* 0x00007610ff4d7816 */ /* 0x000fe2000000004d */
[----:B---3--:R-:W-:Y:S02]  /*e980*/  IMAD.WIDE R18, R10, 0x2, R158 ;  /* 0x000000020a127825 */ /* 0x008fe400078e029e */
[----:B------:R1:W-:Y:S02]  /*e990*/  STL.64 [R1+0x750], R80 ;  /* 0x0007505001007387 */ /* 0x0003e40000100a00 */
[----:B------:R-:W-:-:S04]  /*e9a0*/  IMAD R10, R162, 0xa6, RZ ;  /* 0x000000a6a20a7824 */ /* 0x000fc800078e02ff */
[----:B0-----:R-:W-:-:S04]  /*e9b0*/  IMAD.WIDE R138, R10, 0x2, R160 ;  /* 0x000000020a8a7825 */ /* 0x001fc800078e02a0 */
[----:B-1----:R-:W-:Y:S01]  /*e9c0*/  IMAD.WIDE R80, R10, 0x2, R158 ;  /* 0x000000020a507825 */ /* 0x002fe200078e029e */
[----:B------:R-:W3:Y:S04]  /*e9d0*/  @!P1 LDG.E.U16 R77, desc[UR6][R138.64] ;  /* 0x000000068a4d9981 */ /* 0x000ee8000c1e1500 */
[----:B------:R-:W4:Y:S01]  /*e9e0*/  @!P1 LDG.E.U16 R76, desc[UR6][R80.64] ;  /* 0x00000006504c9981 */ /* 0x000f22000c1e1500 */
[----:B------:R-:W-:Y:S01]  /*e9f0*/  PRMT R88, RZ, 0x7610, R88 ;  /* 0x00007610ff587816 */ /* 0x000fe20000000058 */
[----:B------:R-:W-:-:S05]  /*ea00*/  VIADD R7, R4, 0xffffff58 ;  /* 0xffffff5804077836 */ /* 0x000fca0000000000 */
[----:B------:R0:W3:Y:S01]  /*ea10*/  @!P3 LDG.E.U16 R88, desc[UR6][R18.64] ;  /* 0x000000061258b981 */ /* 0x0000e2000c1e1500 */
[----:B------:R-:W-:Y:S01]  /*ea20*/  ISETP.GE.U32.AND P3, PT, R7, 0x7ffffe59, PT ;  /* 0x7ffffe590700780c */ /* 0x000fe20003f66070 */
[----:B------:R-:W-:Y:S02]  /*ea30*/  IMAD R7, R162, 0xa5, RZ ;  /* 0x000000a5a2077824 */ /* 0x000fe400078e02ff */
[----:B------:R0:W-:Y:S02]  /*ea40*/  STL.64 [R1+0x748], R18 ;  /* 0x0007481201007387 */ /* 0x0001e40000100a00 */
[----:B--2---:R-:W-:Y:S01]  /*ea50*/  IMAD.WIDE R142, R7, 0x2, R158 ;  /* 0x00000002078e7825 */ /* 0x004fe200078e029e */
[----:B------:R-:W-:Y:S02]  /*ea60*/  PRMT R149, RZ, 0x7610, R149 ;  /* 0x00007610ff957816 */ /* 0x000fe40000000095 */
[----:B------:R-:W-:Y:S02]  /*ea70*/  PRMT R148, RZ, 0x7610, R148 ;  /* 0x00007610ff947816 */ /* 0x000fe40000000094 */
[----:B------:R-:W-:-:S02]  /*ea80*/  PRMT R132, RZ, 0x7610, R132 ;  /* 0x00007610ff847816 */ /* 0x000fc40000000084 */
[----:B------:R-:W-:Y:S02]  /*ea90*/  PRMT R133, RZ, 0x7610, R133 ;  /* 0x00007610ff857816 */ /* 0x000fe40000000085 */
[----:B------:R1:W2:Y:S01]  /*eaa0*/  @!P0 LDG.E.U16 R148, desc[UR6][R142.64] ;  /* 0x000000068e948981 */ /* 0x0002a2000c1e1500 */
[----:B0-----:R-:W-:-:S04]  /*eab0*/  IMAD.WIDE R18, R7, 0x2, R160 ;  /* 0x0000000207127825 */ /* 0x001fc800078e02a0 */
[----:B------:R-:W-:Y:S01]  /*eac0*/  VIADD R7, R4, 0xffffff53 ;  /* 0xffffff5304077836 */ /* 0x000fe20000000000 */
[----:B------:R-:W-:Y:S04]  /*ead0*/  STL.64 [R1+0x740], R18 ;  /* 0x0007401201007387 */ /* 0x000fe80000100a00 */
[----:B------:R-:W-:Y:S01]  /*eae0*/  ISETP.GE.U32.AND P1, PT, R7, 0x7ffffe54, PT ;  /* 0x7ffffe540700780c */ /* 0x000fe20003f26070 */
[----:B------:R-:W-:Y:S01]  /*eaf0*/  IMAD R7, R162, 0xa7, RZ ;  /* 0x000000a7a2077824 */ /* 0x000fe200078e02ff */
[----:B------:R1:W-:Y:S04]  /*eb00*/  STL.64 [R1+0x738], R142 ;  /* 0x0007388e01007387 */ /* 0x0003e80000100a00 */
[----:B------:R-:W2:Y:S01]  /*eb10*/  @!P0 LDG.E.U16 R149, desc[UR6][R18.64] ;  /* 0x0000000612958981 */ /* 0x000ea2000c1e1500 */
[----:B-1----:R-:W-:-:S03]  /*eb20*/  IMAD.WIDE R142, R7, 0x2, R158 ;  /* 0x00000002078e7825 */ /* 0x002fc600078e029e */
[----:B------:R-:W2:Y:S04]  /*eb30*/  LDL.LU.64 R18, [R1+0x2378] ;  /* 0x0023780001127983 */ /* 0x000ea80000300a00 */
[----:B------:R0:W-:Y:S04]  /*eb40*/  STL.64 [R1+0x730], R138 ;  /* 0x0007308a01007387 */ /* 0x0001e80000100a00 */
[----:B------:R1:W2:Y:S01]  /*eb50*/  @!P3 LDG.E.U16 R132, desc[UR6][R142.64] ;  /* 0x000000068e84b981 */ /* 0x0002a2000c1e1500 */
[----:B0-----:R-:W-:-:S05]  /*eb60*/  IMAD.WIDE R138, R7, 0x2, R160 ;  /* 0x00000002078a7825 */ /* 0x001fca00078e02a0 */
[----:B------:R-:W2:Y:S04]  /*eb70*/  @!P3 LDG.E.U16 R133, desc[UR6][R138.64] ;  /* 0x000000068a85b981 */ /* 0x000ea8000c1e1500 */
[----:B------:R-:W-:Y:S04]  /*eb80*/  STL.64 [R1+0x728], R80 ;  /* 0x0007285001007387 */ /* 0x000fe80000100a00 */
[----:B------:R0:W-:Y:S04]  /*eb90*/  STL.64 [R1+0x720], R138 ;  /* 0x0007208a01007387 */ /* 0x0001e80000100a00 */
[----:B----4-:R-:W-:Y:S04]  /*eba0*/  STL [R1+0x1270], R76 ;  /* 0x0012704c01007387 */ /* 0x010fe80000100800 */
[----:B---3--:R3:W-:Y:S04]  /*ebb0*/  STL [R1+0x1274], R77 ;  /* 0x0012744d01007387 */ /* 0x0087e80000100800 */
        /* <DEDUP_REMOVED lines=9> */
[----:B---3--:R-:W-:Y:S01]  /*ec50*/  IMAD.WIDE R76, R10, 0x2, R158 ;  /* 0x000000020a4c7825 */ /* 0x008fe200078e029e */
[----:B------:R-:W-:-:S03]  /*ec60*/  ISETP.GE.U32.AND P3, PT, R12, 0x7ffffe53, PT ;  /* 0x7ffffe530c00780c */ /* 0x000fc60003f66070 */
[----:B------:R-:W-:Y:S01]  /*ec70*/  VIADD R7, R4, 0xffffff51 ;  /* 0xffffff5104077836 */ /* 0x000fe20000000000 */
[----:B------:R0:W3:Y:S01]  /*ec80*/  @!P0 LDG.E.U16 R35, desc[UR6][R80.64] ;  /* 0x0000000650238981 */ /* 0x0000e2000c1e1500 */
[----:B------:R-:W-:-:S03]  /*ec90*/  IMAD R10, R162, 0xad, RZ ;  /* 0x000000ada20a7824 */ /* 0x000fc600078e02ff */
[----:B------:R0:W3:Y:S01]  /*eca0*/  @!P0 LDG.E.U16 R34, desc[UR6][R76.64] ;  /* 0x000000064c228981 */ /* 0x0000e2000c1e1500 */
[----:B------:R-:W-:Y:S01]  /*ecb0*/  ISETP.GE.U32.AND P0, PT, R7, 0x7ffffe52, PT ;  /* 0x7ffffe520700780c */ /* 0x000fe20003f06070 */
[----:B------:R-:W-:Y:S02]  /*ecc0*/  IMAD R7, R162, 0xac, RZ ;  /* 0x000000aca2077824 */ /* 0x000fe400078e02ff */
[----:B------:R0:W-:Y:S01]  /*ecd0*/  STL.64 [R1+0x6e0], R80 ;  /* 0x0006e05001007387 */ /* 0x0001e20000100a00 */
[----:B------:R-:W-:-:S03]  /*ece0*/  PRMT R147, RZ, 0x7610, R147 ;  /* 0x00007610ff937816 */ /* 0x000fc60000000093 */
[----:B------:R2:W-:Y:S01]  /*ecf0*/  STL.64 [R1+0x6d8], R76 ;  /* 0x0006d84c01007387 */ /* 0x0005e20000100a00 */
[----:B------:R-:W-:Y:S01]  /*ed00*/  PRMT R146, RZ, 0x7610, R146 ;  /* 0x00007610ff927816 */ /* 0x000fe20000000092 */
[----:B-1----:R-:W-:Y:S01]  /*ed10*/  IMAD.WIDE R142, R7, 0x2, R160 ;  /* 0x00000002078e7825 */ /* 0x002fe200078e02a0 */
[----:B------:R-:W-:-:S03]  /*ed20*/  PRMT R87, RZ, 0x7610, R87 ;  /* 0x00007610ff577816 */ /* 0x000fc60000000057 */
[C---:B0-----:R-:W-:Y:S01]  /*ed30*/  IMAD.WIDE R80, R10.reuse, 0x2, R160 ;  /* 0x000000020a507825 */ /* 0x041fe200078e02a0 */
[----:B------:R-:W-:Y:S02]  /*ed40*/  PRMT R86, RZ, 0x7610, R86 ;  /* 0x00007610ff567816 */ /* 0x000fe40000000056 */
[----:B------:R0:W3:Y:S01]  /*ed50*/  @!P1 LDG.E.U16 R87, desc[UR6][R142.64] ;  /* 0x000000068e579981 */ /* 0x0000e2000c1e1500 */
[----:B--2---:R-:W-:-:S03]  /*ed60*/  IMAD.WIDE R76, R10, 0x2, R158 ;  /* 0x000000020a4c7825 */ /* 0x004fc600078e029e */
[----:B------:R-:W-:Y:S01]  /*ed70*/  STL [R1+0x12cc], R132 ;  /* 0x0012cc8401007387 */ /* 0x000fe20000100800 */
[----:B------:R-:W-:-:S03]  /*ed80*/  VIADD R12, R4, 0xffffff50 ;  /* 0xffffff50040c7836 */ /* 0x000fc60000000000 */
[----:B------:R-:W2:Y:S04]  /*ed90*/  @!P3 LDG.E.U16 R147, desc[UR6][R80.64] ;  /* 0x000000065093b981 */ /* 0x000ea8000c1e1500 */
[----:B------:R1:W2:Y:S04]  /*eda0*/  @!P3 LDG.E.U16 R146, desc[UR6][R76.64] ;  /* 0x000000064c92b981 */ /* 0x0002a8000c1e1500 */
[----:B------:R0:W-:Y:S02]  /*edb0*/  STL [R1+0x12d0], R133 ;  /* 0x0012d08501007387 */ /* 0x0001e40000100800 */
[----:B0-----:R-:W-:-:S04]  /*edc0*/  IMAD.WIDE R132, R7, 0x2, R158 ;  /* 0x0000000207847825 */ /* 0x001fc800078e029e */
[----:B------:R-:W-:Y:S01]  /*edd0*/  VIADD R7, R4, 0xffffff4c ;  /* 0xffffff4c04077836 */ /* 0x000fe20000000000 */
[----:B------:R0:W-:Y:S04]  /*ede0*/  STL.64 [R1+0x6d0], R142 ;  /* 0x0006d08e01007387 */ /* 0x0001e80000100a00 */
[----:B------:R-:W-:Y:S01]  /*edf0*/  ISETP.GE.U32.AND P3, PT, R7, 0x7ffffe4d, PT ;  /* 0x7ffffe4d0700780c */ /* 0x000fe20003f66070 */
[----:B------:R-:W-:Y:S01]  /*ee00*/  IMAD R7, R162, 0xae, RZ ;  /* 0x000000aea2077824 */ /* 0x000fe200078e02ff */
[----:B------:R-:W-:Y:S04]  /*ee10*/  STL.64 [R1+0x6c8], R132 ;  /* 0x0006c88401007387 */ /* 0x000fe80000100a00 */
[----:B------:R-:W-:Y:S01]  /*ee20*/  STL.64 [R1+0x6c0], R80 ;  /* 0x0006c05001007387 */ /* 0x000fe20000100a00 */
[----:B0-----:R-:W-:-:S03]  /*ee30*/  IMAD.WIDE R142, R7, 0x2, R160 ;  /* 0x00000002078e7825 */ /* 0x001fc600078e02a0 */
[----:B------:R1:W-:Y:S04]  /*ee40*/  STL.64 [R1+0x6b8], R76 ;  /* 0x0006b84c01007387 */ /* 0x0003e80000100a00 */
[----:B------:R0:W2:Y:S01]  /*ee50*/  @!P1 LDG.E.U16 R86, desc[UR6][R132.64] ;  /* 0x0000000684569981 */ /* 0x0000a2000c1e1500 */
[----:B------:R-:W-:Y:S01]  /*ee60*/  ISETP.GE.U32.AND P1, PT, R12, 0x7ffffe51, PT ;  /* 0x7ffffe510c00780c */ /* 0x000fe20003f26070 */
[----:B------:R-:W-:Y:S02]  /*ee70*/  IMAD R10, R162, 0xaf, RZ ;  /* 0x000000afa20a7824 */ /* 0x000fe400078e02ff */
[----:B-1----:R-:W-:Y:S01]  /*ee80*/  IMAD.WIDE R76, R7, 0x2, R158 ;  /* 0x00000002074c7825 */ /* 0x002fe200078e029e */
[----:B------:R-:W-:Y:S02]  /*ee90*/  PRMT R18, RZ, 0x7610, R18 ;  /* 0x00007610ff127816 */ /* 0x000fe40000000012 */
[----:B------:R-:W-:Y:S01]  /*eea0*/  PRMT R19, RZ, 0x7610, R19 ;  /* 0x00007610ff137816 */ /* 0x000fe20000000013 */
[----:B------:R-:W-:-:S04]  /*eeb0*/  IMAD.WIDE R80, R10, 0x2, R158 ;  /* 0x000000020a507825 */ /* 0x000fc800078e029e */
[----:B0-----:R-:W-:Y:S02]  /*eec0*/  IMAD.WIDE R132, R10, 0x2, R160 ;  /* 0x000000020a847825 */ /* 0x001fe400078e02a0 */
[----:B------:R-:W2:Y:S04]  /*eed0*/  @!P1 LDG.E.U16 R18, desc[UR6][R80.64] ;  /* 0x0000000650129981 */ /* 0x000ea8000c1e1500 */
[----:B------:R0:W2:Y:S04]  /*eee0*/  @!P1 LDG.E.U16 R19, desc[UR6][R132.64] ;  /* 0x0000000684139981 */ /* 0x0000a8000c1e1500 */
[----:B------:R1:W-:Y:S04]  /*eef0*/  STL.64 [R1+0x6b0], R142 ;  /* 0x0006b08e01007387 */ /* 0x0003e80000100a00 */
[----:B------:R0:W-:Y:S01]  /*ef00*/  STL.64 [R1+0x6a8], R76 ;  /* 0x0006a84c01007387 */ /* 0x0001e20000100a00 */
[----:B----4-:R-:W-:-:S02]  /*ef10*/  PRMT R138, RZ, 0x7610, R138 ;  /* 0x00007610ff8a7816 */ /* 0x010fc4000000008a */
[----:B------:R-:W-:-:S04]  /*ef20*/  PRMT R139, RZ, 0x7610, R139 ;  /* 0x00007610ff8b7816 */ /* 0x000fc8000000008b */
[----:B------:R-:W4:Y:S04]  /*ef30*/  @!P0 LDG.E.U16 R138, desc[UR6][R76.64] ;  /* 0x000000064c8a8981 */ /* 0x000f28000c1e1500 */
[----:B------:R-:W2:Y:S04]  /*ef40*/  @!P0 LDG.E.U16 R139, desc[UR6][R142.64] ;  /* 0x000000068e8b8981 */ /* 0x000ea8000c1e1500 */
[----:B-1----:R-:W3:Y:S04]  /*ef50*/  LDL.LU.64 R142, [R1+0x2368] ;  /* 0x00236800018e7983 */ /* 0x002ee80000300a00 */
[----:B0-----:R-:W3:Y:S01]  /*ef60*/  LDL.LU.64 R76, [R1+0x2360] ;  /* 0x00236000014c7983 */ /* 0x001ee20000300a00 */
        /* <DEDUP_REMOVED lines=13> */
[----:B------:R0:W3:Y:S03]  /*f040*/  @!P3 LDG.E.U16 R32, desc[UR6][R132.64] ;  /* 0x000000068420b981 */ /* 0x0000e6000c1e1500 */
[----:B-1----:R-:W-:-:S05]  /*f050*/  IMAD.WIDE R80, R10, 0x2, R160 ;  /* 0x000000020a507825 */ /* 0x002fca00078e02a0 */
[----:B------:R1:W3:Y:S04]  /*f060*/  @!P0 LDG.E.U16 R85, desc[UR6][R80.64] ;  /* 0x0000000650558981 */ /* 0x0002e8000c1e1500 */
[----:B----4-:R-:W-:Y:S04]  /*f070*/  STL [R1+0x1268], R138 ;  /* 0x0012688a01007387 */ /* 0x010fe80000100800 */
[----:B--2---:R2:W-:Y:S02]  /*f080*/  STL [R1+0x126c], R139 ;  /* 0x00126c8b01007387 */ /* 0x0045e40000100800 */
[----:B--2---:R-:W-:-:S05]  /*f090*/  IMAD.WIDE R138, R7, 0x2, R160 ;  /* 0x00000002078a7825 */ /* 0x004fca00078e02a0 */
[----:B------:R2:W4:Y:S01]  /*f0a0*/  @!P3 LDG.E.U16 R33, desc[UR6][R138.64] ;  /* 0x000000068a21b981 */ /* 0x000522000c1e1500 */
[----:B------:R-:W-:-:S03]  /*f0b0*/  ISETP.GE.U32.AND P3, PT, R12, 0x7ffffe4a, PT ;  /* 0x7ffffe4a0c00780c */ /* 0x000fc60003f66070 */
[----:B------:R-:W-:Y:S04]  /*f0c0*/  STL.64 [R1+0x660], R138 ;  /* 0x0006608a01007387 */ /* 0x000fe80000100a00 */
[----:B------:R-:W-:Y:S04]  /*f0d0*/  STL [R1+0x12c4], R18 ;  /* 0x0012c41201007387 */ /* 0x000fe80000100800 */
[----:B------:R0:W-:Y:S01]  /*f0e0*/  STL [R1+0x12c8], R19 ;  /* 0x0012c81301007387 */ /* 0x0001e20000100800 */
[----:B---3--:R-:W-:-:S03]  /*f0f0*/  PRMT R76, RZ, 0x7610, R76 ;  /* 0x00007610ff4c7816 */ /* 0x008fc6000000004c */
[----:B------:R3:W-:Y:S01]  /*f100*/  STL.64 [R1+0x658], R132 ;  /* 0x0006588401007387 */ /* 0x0007e20000100a00 */
[----:B------:R-:W-:Y:S01]  /*f110*/  PRMT R77, RZ, 0x7610, R77 ;  /* 0x00007610ff4d7816 */ /* 0x000fe2000000004d */
[----:B0-----:R-:W-:Y:S02]  /*f120*/  IMAD.WIDE R18, R10, 0x2, R158 ;  /* 0x000000020a127825 */ /* 0x001fe400078e029e */
[----:B------:R1:W-:Y:S02]  /*f130*/  STL.64 [R1+0x650], R80 ;  /* 0x0006505001007387 */ /* 0x0003e40000100a00 */
[----:B------:R-:W-:-:S04]  /*f140*/  IMAD R10, R162, 0xb6, RZ ;  /* 0x000000b6a20a7824 */ /* 0x000fc800078e02ff */
[----:B---3--:R-:W-:-:S04]  /*f150*/  IMAD.WIDE R132, R10, 0x2, R160 ;  /* 0x000000020a847825 */ /* 0x008fc800078e02a0 */
[----:B-1----:R-:W-:Y:S01]  /*f160*/  IMAD.WIDE R80, R10, 0x2, R158 ;  /* 0x000000020a507825 */ /* 0x002fe200078e029e */
[----:B------:R-:W3:Y:S04]  /*f170*/  @!P3 LDG.E.U16 R77, desc[UR6][R132.64] ;  /* 0x00000006844db981 */ /* 0x000ee8000c1e1500 */
[----:B------:R-:W3:Y:S01]  /*f180*/  @!P3 LDG.E.U16 R76, desc[UR6][R80.64] ;  /* 0x00000006504cb981 */ /* 0x000ee2000c1e1500 */
[----:B------:R-:W-:Y:S01]  /*f190*/  PRMT R84, RZ, 0x7610, R84 ;  /* 0x00007610ff547816 */ /* 0x000fe20000000054 */
[----:B------:R-:W-:-:S05]  /*f1a0*/  VIADD R7, R4, 0xffffff48 ;  /* 0xffffff4804077836 */ /* 0x000fca0000000000 */
[----:B------:R0:W4:Y:S01]  /*f1b0*/  @!P0 LDG.E.U16 R84, desc[UR6][R18.64] ;  /* 0x0000000612548981 */ /* 0x000122000c1e1500 */
        /* <DEDUP_REMOVED lines=11> */
[----:B------:R0:W-:Y:S04]  /*f270*/  STL.64 [R1+0x640], R18 ;  /* 0x0006401201007387 */ /* 0x0001e80000100a00 */
[----:B------:R-:W-:Y:S01]  /*f280*/  ISETP.GE.U32.AND P3, PT, R7, 0x7ffffe44, PT ;  /* 0x7ffffe440700780c */ /* 0x000fe20003f66070 */
[----:B------:R-:W-:Y:S01]  /*f290*/  IMAD R7, R162, 0xb7, RZ ;  /* 0x000000b7a2077824 */ /* 0x000fe200078e02ff */
[----:B------:R1:W-:Y:S04]  /*f2a0*/  STL.64 [R1+0x638], R138 ;  /* 0x0006388a01007387 */ /* 0x0003e80000100a00 */
[----:B------:R-:W2:Y:S04]  /*f2b0*/  @!P1 LDG.E.U16 R145, desc[UR6][R18.64] ;  /* 0x0000000612919981 */ /* 0x000ea8000c1e1500 */
[----:B0-----:R-:W2:Y:S01]  /*f2c0*/  LDL.LU.64 R18, [R1+0x2358] ;  /* 0x0023580001127983 */ /* 0x001ea20000300a00 */
[----:B-1----:R-:W-:-:S03]  /*f2d0*/  IMAD.WIDE R138, R7, 0x2, R160 ;  /* 0x00000002078a7825 */ /* 0x002fc600078e02a0 */
[----:B------:R0:W-:Y:S04]  /*f2e0*/  STL.64 [R1+0x630], R132 ;  /* 0x0006308401007387 */ /* 0x0001e80000100a00 */
[----:B------:R-:W2:Y:S01]  /*f2f0*/  @!P0 LDG.E.U16 R127, desc[UR6][R138.64] ;  /* 0x000000068a7f8981 */ /* 0x000ea2000c1e1500 */
[----:B0-----:R-:W-:-:S05]  /*f300*/  IMAD.WIDE R132, R7, 0x2, R158 ;  /* 0x0000000207847825 */ /* 0x001fca00078e029e */
[----:B------:R0:W2:Y:S04]  /*f310*/  @!P0 LDG.E.U16 R126, desc[UR6][R132.64] ;  /* 0x00000006847e8981 */ /* 0x0000a8000c1e1500 */
[----:B------:R-:W-:Y:S04]  /*f320*/  STL.64 [R1+0x628], R80 ;  /* 0x0006285001007387 */ /* 0x000fe80000100a00 */
[----:B------:R1:W-:Y:S04]  /*f330*/  STL.64 [R1+0x620], R138 ;  /* 0x0006208a01007387 */ /* 0x0003e80000100a00 */
[----:B---3--:R-:W-:Y:S04]  /*f340*/  STL [R1+0x1260], R76 ;  /* 0x0012604c01007387 */ /* 0x008fe80000100800 */
[----:B------:R3:W-:Y:S04]  /*f350*/  STL [R1+0x1264], R77 ;  /* 0x0012644d01007387 */ /* 0x0007e80000100800 */
[----:B------:R0:W-:Y:S04]  /*f360*/  STL.64 [R1+0x618], R132 ;  /* 0x0006188401007387 */ /* 0x0001e80000100a00 */
[----:B-1----:R-:W4:Y:S01]  /*f370*/  LDL.LU.64 R138, [R1+0x2350] ;  /* 0x00235000018a7983 */ /* 0x002f220000300a00 */
        /* <DEDUP_REMOVED lines=19> */
[----:B0-----:R-:W-:Y:S01]  /*f4b0*/  IMAD.WIDE R132, R7, 0x2, R160 ;  /* 0x0000000207847825 */ /* 0x001fe200078e02a0 */
[----:B------:R-:W-:-:S03]  /*f4c0*/  PRMT R83, RZ, 0x7610, R83 ;  /* 0x00007610ff537816 */ /* 0x000fc60000000053 */
[C---:B-1----:R-:W-:Y:S01]  /*f4d0*/  IMAD.WIDE R80, R10.reuse, 0x2, R160 ;  /* 0x000000020a507825 */ /* 0x042fe200078e02a0 */
[----:B------:R-:W-:Y:S02]  /*f4e0*/  PRMT R82, RZ, 0x7610, R82 ;  /* 0x00007610ff527816 */ /* 0x000fe40000000052 */
[----:B------:R-:W3:Y:S01]  /*f4f0*/  @!P3 LDG.E.U16 R83, desc[UR6][R132.64] ;  /* 0x000000068453b981 */ /* 0x000ee2000c1e1500 */
[----:B------:R-:W-:-:S03]  /*f500*/  IMAD.WIDE R76, R10, 0x2, R158 ;  /* 0x000000020a4c7825 */ /* 0x000fc600078e029e */
[----:B------:R0:W3:Y:S01]  /*f510*/  @!P0 LDG.E.U16 R143, desc[UR6][R80.64] ;  /* 0x00000006508f8981 */ /* 0x0000e2000c1e1500 */
[----:B------:R-:W-:-:S03]  /*f520*/  VIADD R12, R4, 0xffffff40 ;  /* 0xffffff40040c7836 */ /* 0x000fc60000000000 */
[----:B------:R1:W3:Y:S04]  /*f530*/  @!P0 LDG.E.U16 R142, desc[UR6][R76.64] ;  /* 0x000000064c8e8981 */ /* 0x0002e8000c1e1500 */
[----:B--2---:R-:W-:Y:S04]  /*f540*/  STL [R1+0x12bc], R126 ;  /* 0x0012bc7e01007387 */ /* 0x004fe80000100800 */
[----:B------:R2:W-:Y:S02]  /*f550*/  STL [R1+0x12c0], R127 ;  /* 0x0012c07f01007387 */ /* 0x0005e40000100800 */
[----:B--2---:R-:W-:-:S04]  /*f560*/  IMAD.WIDE R126, R7, 0x2, R158 ;  /* 0x00000002077e7825 */ /* 0x004fc800078e029e */
[----:B------:R-:W-:Y:S01]  /*f570*/  VIADD R7, R4, 0xffffff3c ;  /* 0xffffff3c04077836 */ /* 0x000fe20000000000 */
[----:B------:R-:W-:Y:S04]  /*f580*/  STL.64 [R1+0x5d0], R132 ;  /* 0x0005d08401007387 */ /* 0x000fe80000100a00 */
[----:B------:R-:W-:Y:S01]  /*f590*/  ISETP.GE.U32.AND P0, PT, R7, 0x7ffffe3d, PT ;  /* 0x7ffffe3d0700780c */ /* 0x000fe20003f06070 */
[----:B------:R-:W-:Y:S01]  /*f5a0*/  IMAD R7, R162, 0xbe, RZ ;  /* 0x000000bea2077824 */ /* 0x000fe200078e02ff */
[----:B------:R-:W-:Y:S04]  /*f5b0*/  STL.64 [R1+0x5c8], R126 ;  /* 0x0005c87e01007387 */ /* 0x000fe80000100a00 */
[----:B------:R0:W-:Y:S04]  /*f5c0*/  STL.64 [R1+0x5c0], R80 ;  /* 0x0005c05001007387 */ /* 0x0001e80000100a00 */
[----:B------:R2:W3:Y:S01]  /*f5d0*/  @!P3 LDG.E.U16 R82, desc[UR6][R126.64] ;  /* 0x000000067e52b981 */ /* 0x0004e2000c1e1500 */
[----:B------:R-:W-:-:S03]  /*f5e0*/  ISETP.GE.U32.AND P3, PT, R12, 0x7ffffe41, PT ;  /* 0x7ffffe410c00780c */ /* 0x000fc60003f66070 */
[----:B------:R1:W-:Y:S01]  /*f5f0*/  STL.64 [R1+0x5b8], R76 ;  /* 0x0005b84c01007387 */ /* 0x0003e20000100a00 */
[----:B0-----:R-:W-:Y:S01]  /*f600*/  IMAD.WIDE R80, R7, 0x2, R158 ;  /* 0x0000000207507825 */ /* 0x001fe200078e029e */
[----:B------:R-:W-:-:S03]  /*f610*/  PRMT R18, RZ, 0x7610, R18 ;  /* 0x00007610ff127816 */ /* 0x000fc60000000012 */
[----:B------:R-:W-:Y:S02]  /*f620*/  IMAD R10, R162, 0xbf, RZ ;  /* 0x000000bfa20a7824 */ /* 0x000fe400078e02ff */
[----:B-1----:R-:W-:Y:S01]  /*f630*/  IMAD.WIDE R76, R7, 0x2, R160 ;  /* 0x00000002074c7825 */ /* 0x002fe200078e02a0 */
[----:B------:R-:W-:-:S03]  /*f640*/  PRMT R19, RZ, 0x7610, R19 ;  /* 0x00007610ff137816 */ /* 0x000fc60000000013 */
[C---:B--2---:R-:W-:Y:S01]  /*f650*/  IMAD.WIDE R126, R10.reuse, 0x2, R158 ;  /* 0x000000020a7e7825 */ /* 0x044fe200078e029e */
[----:B------:R0:W-:Y:S03]  /*f660*/  STL.64 [R1+0x5b0], R76 ;  /* 0x0005b04c01007387 */ /* 0x0001e60000100a00 */
[----:B------:R-:W-:Y:S01]  /*f670*/  IMAD.WIDE R132, R10, 0x2, R160 ;  /* 0x000000020a847825 */ /* 0x000fe200078e02a0 */
[----:B------:R1:W-:Y:S04]  /*f680*/  STL.64 [R1+0x5a8], R80 ;  /* 0x0005a85001007387 */ /* 0x0003e80000100a00 */
[----:B------:R-:W2:Y:S04]  /*f690*/  @!P3 LDG.E.U16 R18, desc[UR6][R126.64] ;  /* 0x000000067e12b981 */ /* 0x000ea8000c1e1500 */
[----:B------:R0:W2:Y:S01]  /*f6a0*/  @!P3 LDG.E.U16 R19, desc[UR6][R132.64] ;  /* 0x000000068413b981 */ /* 0x0000a2000c1e1500 */
[----:B----4-:R-:W-:-:S02]  /*f6b0*/  PRMT R138, RZ, 0x7610, R138 ;  /* 0x00007610ff8a7816 */ /* 0x010fc4000000008a */
[----:B------:R-:W-:-:S04]  /*f6c0*/  PRMT R139, RZ, 0x7610, R139 ;  /* 0x00007610ff8b7816 */ /* 0x000fc8000000008b */
[----:B------:R-:W4:Y:S04]  /*f6d0*/  @!P1 LDG.E.U16 R138, desc[UR6][R80.64] ;  /* 0x00000006508a9981 */ /* 0x000f28000c1e1500 */
[----:B------:R-:W2:Y:S04]  /*f6e0*/  @!P1 LDG.E.U16 R139, desc[UR6][R76.64] ;  /* 0x000000064c8b9981 */ /* 0x000ea8000c1e1500 */
[----:B0-----:R-:W3:Y:S04]  /*f6f0*/  LDL.LU.64 R76, [R1+0x2348] ;  /* 0x00234800014c7983 */ /* 0x001ee80000300a00 */
[----:B-1----:R-:W3:Y:S01]  /*f700*/  LDL.LU.64 R80, [R1+0x2340] ;  /* 0x0023400001507983 */ /* 0x002ee20000300a00 */
        /* <DEDUP_REMOVED lines=10> */
[----:B0-----:R-:W-:-:S04]  /*f7b0*/  IMAD.WIDE R132, R7, 0x2, R158 ;  /* 0x0000000207847825 */ /* 0x001fc800078e029e */
[----:B------:R-:W-:Y:S01]  /*f7c0*/  IMAD R10, R162, 0xc4, RZ ;  /* 0x000000c4a20a7824 */ /* 0x000fe200078e02ff */
[----:B------:R0:W3:Y:S03]  /*f7d0*/  @!P0 LDG.E.U16 R28, desc[UR6][R132.64] ;  /* 0x00000006841c8981 */ /* 0x0000e6000c1e1500 */
[--C-:B-1----:R-:W-:Y:S01]  /*f7e0*/  IMAD.WIDE R126, R10, 0x2, R160.reuse ;  /* 0x000000020a7e7825 */ /* 0x102fe200078e02a0 */
[----:B----4-:R-:W-:Y:S04]  /*f7f0*/  STL [R1+0x1258], R138 ;  /* 0x0012588a01007387 */ /* 0x010fe80000100800 */
[----:B--2---:R1:W-:Y:S02]  /*f800*/  STL [R1+0x125c], R139 ;  /* 0x00125c8b01007387 */ /* 0x0043e40000100800 */
[----:B-1----:R-:W-:-:S05]  /*f810*/  IMAD.WIDE R138, R7, 0x2, R160 ;  /* 0x00000002078a7825 */ /* 0x002fca00078e02a0 */
[----:B------:R-:W2:Y:S01]  /*f820*/  @!P0 LDG.E.U16 R29, desc[UR6][R138.64] ;  /* 0x000000068a1d8981 */ /* 0x000ea2000c1e1500 */
[----:B------:R-:W-:Y:S02]  /*f830*/  ISETP.GE.U32.AND P0, PT, R12, 0x7ffffe3a, PT ;  /* 0x7ffffe3a0c00780c */ /* 0x000fe40003f06070 */
[----:B---3--:R-:W-:Y:S01]  /*f840*/  PRMT R81, RZ, 0x7610, R81 ;  /* 0x00007610ff517816 */ /* 0x008fe20000000051 */
[----:B------:R-:W-:Y:S04]  /*f850*/  STL.64 [R1+0x560], R138 ;  /* 0x0005608a01007387 */ /* 0x000fe80000100a00 */
[----:B------:R-:W-:Y:S04]  /*f860*/  STL [R1+0x12b4], R18 ;  /* 0x0012b41201007387 */ /* 0x000fe80000100800 */
[----:B------:R1:W-:Y:S01]  /*f870*/  STL [R1+0x12b8], R19 ;  /* 0x0012b81301007387 */ /* 0x0003e20000100800 */
[----:B------:R-:W-:-:S03]  /*f880*/  PRMT R76, RZ, 0x7610, R76 ;  /* 0x00007610ff4c7816 */ /* 0x000fc6000000004c */
[----:B------:R0:W-:Y:S01]  /*f890*/  STL.64 [R1+0x558], R132 ;  /* 0x0005588401007387 */ /* 0x0001e20000100a00 */
[----:B------:R-:W-:-:S03]  /*f8a0*/  PRMT R77, RZ, 0x7610, R77 ;  /* 0x00007610ff4d7816 */ /* 0x000fc6000000004d */
[----:B------:R3:W4:Y:S01]  /*f8b0*/  @!P1 LDG.E.U16 R81, desc[UR6][R126.64] ;  /* 0x000000067e519981 */ /* 0x000722000c1e1500 */
[----:B-1----:R-:W-:-:S04]  /*f8c0*/  IMAD.WIDE R18, R10, 0x2, R158 ;  /* 0x000000020a127825 */ /* 0x002fc800078e029e */
[----:B------:R-:W-:Y:S01]  /*f8d0*/  IMAD R10, R162, 0xc6, RZ ;  /* 0x000000c6a20a7824 */ /* 0x000fe200078e02ff */
[----:B------:R3:W-:Y:S03]  /*f8e0*/  STL.64 [R1+0x550], R126 ;  /* 0x0005507e01007387 */ /* 0x0007e60000100a00 */
[----:B0-----:R-:W-:-:S05]  /*f8f0*/  IMAD.WIDE R132, R10, 0x2, R160 ;  /* 0x000000020a847825 */ /* 0x001fca00078e02a0 */
[----:B------:R-:W2:Y:S01]  /*f900*/  @!P0 LDG.E.U16 R77, desc[UR6][R132.64] ;  /* 0x00000006844d8981 */ /* 0x000ea2000c1e1500 */
[----:B---3--:R-:W-:-:S05]  /*f910*/  IMAD.WIDE R126, R10, 0x2, R158 ;  /* 0x000000020a7e7825 */ /* 0x008fca00078e029e */
[----:B------:R-:W3:Y:S01]  /*f920*/  @!P0 LDG.E.U16 R76, desc[UR6][R126.64] ;  /* 0x000000067e4c8981 */ /* 0x000ee2000c1e1500 */
[----:B------:R-:W-:Y:S01]  /*f930*/  PRMT R80, RZ, 0x7610, R80 ;  /* 0x00007610ff507816 */ /* 0x000fe20000000050 */
[----:B------:R-:W-:-:S05]  /*f940*/  VIADD R7, R4, 0xffffff38 ;  /* 0xffffff3804077836 */ /* 0x000fca0000000000 */
[----:B------:R0:W4:Y:S01]  /*f950*/  @!P1 LDG.E.U16 R80, desc[UR6][R18.64] ;  /* 0x0000000612509981 */ /* 0x000122000c1e1500 */
[----:B------:R-:W-:Y:S01]  /*f960*/  ISETP.GE.U32.AND P1, PT, R7, 0x7ffffe39, PT ;  /* 0x7ffffe390700780c */ /* 0x000fe20003f26070 */
[----:B------:R-:W-:Y:S02]  /*f970*/  IMAD R7, R162, 0xc5, RZ ;  /* 0x000000c5a2077824 */ /* 0x000fe400078e02ff */
[----:B------:R0:W-:Y:S02]  /*f980*/  STL.64 [R1+0x548], R18 ;  /* 0x0005481201007387 */ /* 0x0001e40000100a00 */
[----:B------:R-:W-:Y:S01]  /*f990*/  IMAD.WIDE R138, R7, 0x2, R158 ;  /* 0x00000002078a7825 */ /* 0x000fe200078e029e */
[----:B------:R-:W-:Y:S02]  /*f9a0*/  PRMT R140, RZ, 0x7610, R140 ;  /* 0x00007610ff8c7816 */ /* 0x000fe4000000008c */
[----:B------:R-:W-:-:S04]  /*f9b0*/  PRMT R141, RZ, 0x7610, R141 ;  /* 0x00007610ff8d7816 */ /* 0x000fc8000000008d */
[----:B------:R1:W4:Y:S01]  /*f9c0*/  @!P3 LDG.E.U16 R140, desc[UR6][R138.64] ;  /* 0x000000068a8cb981 */ /* 0x000322000c1e1500 */
[----:B0-----:R-:W-:-:S04]  /*f9d0*/  IMAD.WIDE R18, R7, 0x2, R160 ;  /* 0x0000000207127825 */ /* 0x001fc800078e02a0 */
[----:B------:R-:W-:Y:S01]  /*f9e0*/  VIADD R7, R4, 0xffffff33 ;  /* 0xffffff3304077836 */ /* 0x000fe20000000000 */
[----:B------:R-:W-:Y:S04]  /*f9f0*/  STL.64 [R1+0x540], R18 ;  /* 0x0005401201007387 */ /* 0x000fe80000100a00 */
[----:B------:R-:W-:Y:S01]  /*fa00*/  ISETP.GE.U32.AND P0, PT, R7, 0x7ffffe34, PT ;  /* 0x7ffffe340700780c */ /* 0x000fe20003f06070 */
[----:B------:R-:W-:Y:S01]  /*fa10*/  IMAD R7, R162, 0xc7, RZ ;  /* 0x000000c7a2077824 */ /* 0x000fe200078e02ff */
[----:B------:R1:W-:Y:S01]  /*fa20*/  STL.64 [R1+0x538], R138 ;  /* 0x0005388a01007387 */ /* 0x0003e20000100a00 */
[----:B------:R-:W-:-:S03]  /*fa30*/  PRMT R129, RZ, 0x7610, R129 ;  /* 0x00007610ff817816 */ /* 0x000fc60000000081 */
[----:B------:R-:W4:Y:S01]  /*fa40*/  @!P3 LDG.E.U16 R141, desc[UR6][R18.64] ;  /* 0x00000006128db981 */ /* 0x000f22000c1e1500 */
[----:B------:R-:W-:Y:S01]  /*fa50*/  PRMT R128, RZ, 0x7610, R128 ;  /* 0x00007610ff807816 */ /* 0x000fe20000000080 */
[C---:B-1----:R-:W-:Y:S02]  /*fa60*/  IMAD.WIDE R138, R7.reuse, 0x2, R160 ;  /* 0x00000002078a7825 */ /* 0x042fe400078e02a0 */
[----:B------:R-:W4:Y:S04]  /*fa70*/  LDL.LU.64 R18, [R1+0x2338] ;  /* 0x0023380001127983 */ /* 0x000f280000300a00 */
[----:B------:R0:W-:Y:S04]  /*fa80*/  STL.64 [R1+0x530], R132 ;  /* 0x0005308401007387 */ /* 0x0001e80000100a00 */
[----:B------:R-:W-:Y:S04]  /*fa90*/  STL.64 [R1+0x528], R126 ;  /* 0x0005287e01007387 */ /* 0x000fe80000100a00 */
[----:B------:R1:W-:Y:S01]  /*faa0*/  STL.64 [R1+0x520], R138 ;  /* 0x0005208a01007387 */ /* 0x0003e20000100a00 */
[----:B0-----:R-:W-:-:S03]  /*fab0*/  IMAD.WIDE R132, R7, 0x2, R158 ;  /* 0x0000000207847825 */ /* 0x001fc600078e029e */
[----:B------:R-:W4:Y:S04]  /*fac0*/  @!P1 LDG.E.U16 R129, desc[UR6][R138.64] ;  /* 0x000000068a819981 */ /* 0x000f28000c1e1500 */
[----:B------:R0:W4:Y:S04]  /*fad0*/  @!P1 LDG.E.U16 R128, desc[UR6][R132.64] ;  /* 0x0000000684809981 */ /* 0x000128000c1e1500 */
[----:B---3--:R-:W-:Y:S04]  /*fae0*/  STL [R1+0x1250], R76 ;  /* 0x0012504c01007387 */ /* 0x008fe80000100800 */
[----:B--2---:R2:W-:Y:S04]  /*faf0*/  STL [R1+0x1254], R77 ;  /* 0x0012544d01007387 */ /* 0x0045e80000100800 */
[----:B------:R0:W-:Y:S04]  /*fb00*/  STL.64 [R1+0x518], R132 ;  /* 0x0005188401007387 */ /* 0x0001e80000100a00 */
[----:B-1----:R-:W3:Y:S01]  /*fb10*/  LDL.LU.64 R138, [R1+0x2330] ;  /* 0x00233000018a7983 */ /* 0x002ee20000300a00 */
[----:B------:R-:W-:-:S05]  /*fb20*/  VIADD R12, R4, 0xffffff34 ;  /* 0xffffff34040c7836 */ /* 0x000fca0000000000 */
[----:B------:R-:W-:Y:S01]  /*fb30*/  ISETP.GE.U32.AND P3, PT, R12, 0x7ffffe35, PT ;  /* 0x7ffffe350c00780c */ /* 0x000fe20003f66070 */
[----:B------:R-:W-:Y:S01]  /*fb40*/  IMAD R10, R162, 0xcb, RZ ;  /* 0x000000cba20a7824 */ /* 0x000fe200078e02ff */
[----:B------:R-:W-:Y:S01]  /*fb50*/  PRMT R27, RZ, 0x7610, R27 ;  /* 0x00007610ff1b7816 */ /* 0x000fe2000000001b */
[----:B------:R-:W-:Y:S01]  /*fb60*/  VIADD R12, R4, 0xffffff32 ;  /* 0xffffff32040c7836 */ /* 0x000fe20000000000 */
[----:B------:R-:W-:Y:S01]  /*fb70*/  PRMT R26, RZ, 0x7610, R26 ;  /* 0x00007610ff1a7816 */ /* 0x000fe2000000001a */
[----:B------:R-:W-:-:S04]  /*fb80*/  IMAD.WIDE R126, R10, 0x2, R160 ;  /* 0x000000020a7e7825 */ /* 0x000fc800078e02a0 */
[----:B--2---:R-:W-:Y:S01]  /*fb90*/  IMAD.WIDE R76, R10, 0x2, R158 ;  /* 0x000000020a4c7825 */ /* 0x004fe200078e029e */
        /* <DEDUP_REMOVED lines=9> */
[----:B0-----:R-:W-:Y:S01]  /*fc30*/  IMAD.WIDE R132, R7, 0x2, R160 ;  /* 0x0000000207847825 */ /* 0x001fe200078e02a0 */
[----:B------:R-:W-:-:S02]  /*fc40*/  PRMT R79, RZ, 0x7610, R79 ;  /* 0x00007610ff4f7816 */ /* 0x000fc4000000004f */
[----:B------:R-:W-:Y:S01]  /*fc50*/  PRMT R78, RZ, 0x7610, R78 ;  /* 0x00007610ff4e7816 */ /* 0x000fe2000000004e */
[----:B-1----:R-:W-:-:S03]  /*fc60*/  IMAD.WIDE R126, R10, 0x2, R160 ;  /* 0x000000020a7e7825 */ /* 0x002fc600078e02a0 */
[----:B------:R-:W2:Y:S01]  /*fc70*/  @!P0 LDG.E.U16 R79, desc[UR6][R132.64] ;  /* 0x00000006844f8981 */ /* 0x000ea2000c1e1500 */
[----:B------:R-:W-:-:S04]  /*fc80*/  IMAD.WIDE R76, R10, 0x2, R158 ;  /* 0x000000020a4c7825 */ /* 0x000fc800078e029e */
[----:B------:R-:W-:Y:S01]  /*fc90*/  VIADD R12, R4, 0xffffff30 ;  /* 0xffffff30040c7836 */ /* 0x000fe20000000000 */
[----:B----4-:R-:W-:Y:S04]  /*fca0*/  STL [R1+0x12ac], R128 ;  /* 0x0012ac8001007387 */ /* 0x010fe80000100800 */
[----:B------:R0:W-:Y:S02]  /*fcb0*/  STL [R1+0x12b0], R129 ;  /* 0x0012b08101007387 */ /* 0x0001e40000100800 */
[----:B0-----:R-:W-:-:S04]  /*fcc0*/  IMAD.WIDE R128, R7, 0x2, R158 ;  /* 0x0000000207807825 */ /* 0x001fc800078e029e */
[----:B------:R-:W-:Y:S01]  /*fcd0*/  VIADD R7, R4, 0xffffff2c ;  /* 0xffffff2c04077836 */ /* 0x000fe20000000000 */
[----:B------:R-:W-:Y:S01]  /*fce0*/  STL.64 [R1+0x4d0], R132 ;  /* 0x0004d08401007387 */ /* 0x000fe20000100a00 */
[----:B------:R-:W-:-:S03]  /*fcf0*/  PRMT R130, RZ, 0x7610, R130 ;  /* 0x00007610ff827816 */ /* 0x000fc60000000082 */
[----:B------:R0:W-:Y:S01]  /*fd00*/  STL.64 [R1+0x4c8], R128 ;  /* 0x0004c88001007387 */ /* 0x0001e20000100a00 */
[----:B------:R-:W-:-:S03]  /*fd10*/  PRMT R131, RZ, 0x7610, R131 ;  /* 0x00007610ff837816 */ /* 0x000fc60000000083 */
[----:B------:R0:W4:Y:S01]  /*fd20*/  @!P0 LDG.E.U16 R78, desc[UR6][R128.64] ;  /* 0x00000006804e8981 */ /* 0x000122000c1e1500 */
[----:B------:R-:W-:-:S03]  /*fd30*/  ISETP.GE.U32.AND P0, PT, R12, 0x7ffffe31, PT ;  /* 0x7ffffe310c00780c */ /* 0x000fc60003f06070 */
[----:B------:R-:W-:Y:S04]  /*fd40*/  STL.64 [R1+0x4c0], R126 ;  /* 0x0004c07e01007387 */ /* 0x000fe80000100a00 */
[----:B------:R1:W-:Y:S01]  /*fd50*/  STL.64 [R1+0x4b8], R76 ;  /* 0x0004b84c01007387 */ /* 0x0003e20000100a00 */
[----:B------:R-:W-:Y:S01]  /*fd60*/  IMAD R10, R162, 0xcf, RZ ;  /* 0x000000cfa20a7824 */ /* 0x000fe200078e02ff */
[----:B------:R-:W-:Y:S02]  /*fd70*/  PRMT R124, RZ, 0x7610, R124 ;  /* 0x00007610ff7c7816 */ /* 0x000fe4000000007c */
[----:B------:R-:W-:Y:S01]  /*fd80*/  PRMT R125, RZ, 0x7610, R125 ;  /* 0x00007610ff7d7816 */ /* 0x000fe2000000007d */
[----:B0-----:R-:W-:-:S05]  /*fd90*/  IMAD.WIDE R128, R10, 0x2, R160 ;  /* 0x000000020a807825 */ /* 0x001fca00078e02a0 */
[----:B------:R-:W2:Y:S01]  /*fda0*/  @!P0 LDG.E.U16 R125, desc[UR6][R128.64] ;  /* 0x00000006807d8981 */ /* 0x000ea2000c1e1500 */
[----:B---3--:R-:W-:Y:S02]  /*fdb0*/  PRMT R139, RZ, 0x7610, R139 ;  /* 0x00007610ff8b7816 */ /* 0x008fe4000000008b */
[----:B------:R-:W-:-:S04]  /*fdc0*/  PRMT R138, RZ, 0x7610, R138 ;  /* 0x00007610ff8a7816 */ /* 0x000fc8000000008a */
[----:B------:R-:W3:Y:S04]  /*fdd0*/  @!P1 LDG.E.U16 R139, desc[UR6][R126.64] ;  /* 0x000000067e8b9981 */ /* 0x000ee8000c1e1500 */
[----:B------:R1:W2:Y:S01]  /*fde0*/  @!P1 LDG.E.U16 R138, desc[UR6][R76.64] ;  /* 0x000000064c8a9981 */ /* 0x0002a2000c1e1500 */
[----:B------:R-:W-:Y:S01]  /*fdf0*/  ISETP.GE.U32.AND P1, PT, R7, 0x7ffffe2d, PT ;  /* 0x7ffffe2d0700780c */ /* 0x000fe20003f26070 */
[----:B------:R-:W-:-:S04]  /*fe00*/  IMAD R7, R162, 0xce, RZ ;  /* 0x000000cea2077824 */ /* 0x000fc800078e02ff */
[----:B------:R-:W-:-:S04]  /*fe10*/  IMAD.WIDE R132, R7, 0x2, R158 ;  /* 0x0000000207847825 */ /* 0x000fc800078e029e */
[----:B-1----:R-:W-:Y:S01]  /*fe20*/  IMAD.WIDE R76, R7, 0x2, R160 ;  /* 0x00000002074c7825 */ /* 0x002fe200078e02a0 */
[----:B------:R-:W2:Y:S04]  /*fe30*/  @!P3 LDG.E.U16 R130, desc[UR6][R132.64] ;  /* 0x000000068482b981 */ /* 0x000ea8000c1e1500 */
[----:B------:R-:W3:Y:S01]  /*fe40*/  @!P3 LDG.E.U16 R131, desc[UR6][R76.64] ;  /* 0x000000064c83b981 */ /* 0x000ee2000c1e1500 */
[----:B------:R-:W-:-:S03]  /*fe50*/  IMAD.WIDE R126, R10, 0x2, R158 ;  /* 0x000000020a7e7825 */ /* 0x000fc600078e029e */
[----:B------:R0:W-:Y:S04]  /*fe60*/  STL.64 [R1+0x4b0], R76 ;  /* 0x0004b04c01007387 */ /* 0x0001e80000100a00 */
[----:B------:R-:W-:Y:S04]  /*fe70*/  STL.64 [R1+0x4a8], R132 ;  /* 0x0004a88401007387 */ /* 0x000fe80000100a00 */
[----:B------:R1:W4:Y:S04]  /*fe80*/  @!P0 LDG.E.U16 R124, desc[UR6][R126.64] ;  /* 0x000000067e7c8981 */ /* 0x000328000c1e1500 */
        /* <DEDUP_REMOVED lines=13> */
[----:B------:R-:W4:Y:S03]  /*ff60*/  @!P1 LDG.E.U16 R24, desc[UR6][R128.64] ;  /* 0x0000000680189981 */ /* 0x000f26000c1e1500 */
[----:B-1----:R-:W-:Y:S01]  /*ff70*/  IMAD.WIDE R126, R10, 0x2, R160 ;  /* 0x000000020a7e7825 */ /* 0x002fe200078e02a0 */
[----:B------:R-:W-:Y:S02]  /*ff80*/  PRMT R68, RZ, 0x7610, R68 ;  /* 0x00007610ff447816 */ /* 0x000fe40000000044 */
[----:B------:R-:W-:Y:S02]  /*ff90*/  PRMT R69, RZ, 0x7610, R69 ;  /* 0x00007610ff457816 */ /* 0x000fe40000000045 */
[----:B------:R-:W-:Y:S02]  /*ffa0*/  PRMT R136, RZ, 0x7610, R136 ;  /* 0x00007610ff887816 */ /* 0x000fe40000000088 */
[----:B------:R-:W-:-:S02]  /*ffb0*/  PRMT R70, RZ, 0x7610, R70 ;  /* 0x00007610ff467816 */ /* 0x000fc40000000046 */
[----:B------:R-:W-:Y:S01]  /*ffc0*/  PRMT R13, RZ, 0x7610, R13 ;  /* 0x00007610ff0d7816 */ /* 0x000fe2000000000d */
[----:B--2---:R-:W-:Y:S04]  /*ffd0*/  STL [R1+0x1248], R130 ;  /* 0x0012488201007387 */ /* 0x004fe80000100800 */
[----:B---3--:R0:W-:Y:S02]  /*ffe0*/  STL [R1+0x124c], R131 ;  /* 0x00124c8301007387 */ /* 0x0081e40000100800 */
[----:B0-----:R-:W-:-:S05]  /*fff0*/  IMAD.WIDE R130, R7, 0x2, R160 ;  /* 0x0000000207827825 */ /* 0x001fca00078e02a0 */
[----:B------:R-:W-:Y:S01]  /*10000*/  STL.64 [R1+0x460], R130 ;  /* 0x0004608201007387 */ /* 0x000fe20000100a00 */
[----:B----4-:R-:W-:-:S03]  /*10010*/  PRMT R76, RZ, 0x7610, R76 ;  /* 0x00007610ff4c7816 */ /* 0x010fc6000000004c */
[----:B------:R-:W2:Y:S01]  /*10020*/  @!P1 LDG.E.U16 R25, desc[UR6][R130.64] ;  /* 0x0000000682199981 */ /* 0x000ea2000c1e1500 */
[----:B------:R-:W-:-:S03]  /*10030*/  ISETP.GE.U32.AND P1, PT, R12, 0x7ffffe2a, PT ;  /* 0x7ffffe2a0c00780c */ /* 0x000fc60003f26070 */
[----:B------:R-:W-:Y:S01]  /*10040*/  STL [R1+0x12a4], R124 ;  /* 0x0012a47c01007387 */ /* 0x000fe20000100800 */
[----:B------:R-:W-:-:S03]  /*10050*/  PRMT R77, RZ, 0x7610, R77 ;  /* 0x00007610ff4d7816 */ /* 0x000fc6000000004d */
[----:B------:R0:W-:Y:S04]  /*10060*/  STL [R1+0x12a8], R125 ;  /* 0x0012a87d01007387 */ /* 0x0001e80000100800 */
[----:B------:R-:W-:Y:S04]  /*10070*/  STL.64 [R1+0x458], R128 ;  /* 0x0004588001007387 */ /* 0x000fe80000100a00 */
[----:B------:R1:W3:Y:S01]  /*10080*/  @!P3 LDG.E.U16 R77, desc[UR6][R126.64] ;  /* 0x000000067e4db981 */ /* 0x0002e2000c1e1500 */
[----:B0-----:R-:W-:-:S03]  /*10090*/  IMAD.WIDE R124, R10, 0x2, R158 ;  /* 0x000000020a7c7825 */ /* 0x001fc600078e029e */
[----:B------:R1:W-:Y:S01]  /*100a0*/  STL.64 [R1+0x450], R126 ;  /* 0x0004507e01007387 */ /* 0x0003e20000100a00 */
[----:B------:R-:W-:-:S03]  /*100b0*/  IMAD R10, R162, 0xd6, RZ ;  /* 0x000000d6a20a7824 */ /* 0x000fc600078e02ff */
[----:B------:R0:W-:Y:S04]  /*100c0*/  STL.64 [R1+0x448], R124 ;  /* 0x0004487c01007387 */ /* 0x0001e80000100a00 */
[----:B------:R0:W4:Y:S01]  /*100d0*/  @!P3 LDG.E.U16 R76, desc[UR6][R124.64] ;  /* 0x000000067c4cb981 */ /* 0x000122000c1e1500 */
[----:B-1----:R-:W-:-:S05]  /*100e0*/  IMAD.WIDE R126, R10, 0x2, R160 ;  /* 0x000000020a7e7825 */ /* 0x002fca00078e02a0 */
[----:B------:R-:W2:Y:S01]  /*100f0*/  @!P1 LDG.E.U16 R69, desc[UR6][R126.64] ;  /* 0x000000067e459981 */ /* 0x000ea2000c1e1500 */
[----:B0-----:R-:W-:-:S05]  /*10100*/  IMAD.WIDE R124, R10, 0x2, R158 ;  /* 0x000000020a7c7825 */ /* 0x001fca00078e029e */
[----:B------:R-:W2:Y:S01]  /*10110*/  @!P1 LDG.E.U16 R68, desc[UR6][R124.64] ;  /* 0x000000067c449981 */ /* 0x000ea2000c1e1500 */
[----:B------:R-:W-:-:S05]  /*10120*/  VIADD R7, R4, 0xffffff28 ;  /* 0xffffff2804077836 */ /* 0x000fca0000000000 */
[----:B------:R-:W-:Y:S01]  /*10130*/  ISETP.GE.U32.AND P3, PT, R7, 0x7ffffe29, PT ;  /* 0x7ffffe290700780c */ /* 0x000fe20003f66070 */
[----:B------:R-:W-:-:S04]  /*10140*/  IMAD R7, R162, 0xd5, RZ ;  /* 0x000000d5a2077824 */ /* 0x000fc800078e02ff */
[----:B------:R-:W-:-:S04]  /*10150*/  IMAD.WIDE R130, R7, 0x2, R160 ;  /* 0x0000000207827825 */ /* 0x000fc800078e02a0 */
[----:B------:R-:W-:-:S04]  /*10160*/  IMAD.WIDE R128, R7, 0x2, R158 ;  /* 0x0000000207807825 */ /* 0x000fc800078e029e */
[----:B------:R-:W-:Y:S01]  /*10170*/  VIADD R7, R4, 0xffffff23 ;  /* 0xffffff2304077836 */ /* 0x000fe20000000000 */
[----:B------:R-:W-:Y:S04]  /*10180*/  STL.64 [R1+0x440], R130 ;  /* 0x0004408201007387 */ /* 0x000fe80000100a00 */
[----:B------:R-:W-:Y:S01]  /*10190*/  ISETP.GE.U32.AND P1, PT, R7, 0x7ffffe24, PT ;  /* 0x7ffffe240700780c */ /* 0x000fe20003f26070 */
[----:B------:R-:W-:Y:S01]  /*101a0*/  IMAD R7, R162, 0xd7, RZ ;  /* 0x000000d7a2077824 */ /* 0x000fe200078e02ff */
[----:B------:R0:W-:Y:S04]  /*101b0*/  STL.64 [R1+0x438], R128 ;  /* 0x0004388001007387 */ /* 0x0001e80000100a00 */
[----:B------:R0:W3:Y:S04]  /*101c0*/  @!P0 LDG.E.U16 R136, desc[UR6][R128.64] ;  /* 0x0000000680888981 */ /* 0x0000e8000c1e1500 */
[----:B------:R1:W-:Y:S01]  /*101d0*/  STL.64 [R1+0x430], R126 ;  /* 0x0004307e01007387 */ /* 0x0003e20000100a00 */
[----:B0-----:R-:W-:-:S05]  /*101e0*/  IMAD.WIDE R128, R7, 0x2, R160 ;  /* 0x0000000207807825 */ /* 0x001fca00078e02a0 */
[----:B------:R0:W3:Y:S01]  /*101f0*/  @!P3 LDG.E.U16 R70, desc[UR6][R128.64] ;  /* 0x000000068046b981 */ /* 0x0000e2000c1e1500 */
[----:B-1----:R-:W-:-:S05]  /*10200*/  IMAD.WIDE R126, R7, 0x2, R158 ;  /* 0x00000002077e7825 */ /* 0x002fca00078e029e */
[----:B------:R1:W3:Y:S01]  /*10210*/  @!P3 LDG.E.U16 R13, desc[UR6][R126.64] ;  /* 0x000000067e0db981 */ /* 0x0002e2000c1e1500 */
[----:B------:R-:W-:Y:S01]  /*10220*/  PRMT R137, RZ, 0x7610, R137 ;  /* 0x00007610ff897816 */ /* 0x000fe20000000089 */
[----:B------:R-:W-:-:S05]  /*10230*/  VIADD R12, R4, 0xffffff24 ;  /* 0xffffff24040c7836 */ /* 0x000fca0000000000 */
[----:B------:R-:W3:Y:S01]  /*10240*/  @!P0 LDG.E.U16 R137, desc[UR6][R130.64] ;  /* 0x0000000682898981 */ /* 0x000ee2000c1e1500 */
[----:B------:R-:W-:Y:S01]  /*10250*/  ISETP.GE.U32.AND P0, PT, R12, 0x7ffffe25, PT ;  /* 0x7ffffe250c00780c */ /* 0x000fe20003f06070 */
[----:B------:R-:W-:Y:S02]  /*10260*/  IMAD R10, R162, 0xdb, RZ ;  /* 0x000000dba20a7824 */ /* 0x000fe400078e02ff */
[----:B------:R0:W-:Y:S01]  /*10270*/  STL.64 [R1+0x428], R124 ;  /* 0x0004287c01007387 */ /* 0x0001e20000100a00 */
[----:B------:R-:W-:-:S03]  /*10280*/  PRMT R23, RZ, 0x7610, R23 ;  /* 0x00007610ff177816 */ /* 0x000fc60000000017 */
[----:B------:R-:W-:Y:S01]  /*10290*/  STL.64 [R1+0x420], R128 ;  /* 0x0004208001007387 */ /* 0x000fe20000100a00 */
[----:B------:R-:W-:Y:S01]  /*102a0*/  PRMT R22, RZ, 0x7610, R22 ;  /* 0x00007610ff167816 */ /* 0x000fe20000000016 */
[----:B------:R-:W-:Y:S02]  /*102b0*/  VIADD R7, R4, 0xffffff14 ;  /* 0xffffff1404077836 */ /* 0x000fe40000000000 */
[----:B0-----:R-:W-:-:S04]  /*102c0*/  IMAD.WIDE R124, R10, 0x2, R160 ;  /* 0x000000020a7c7825 */ /* 0x001fc800078e02a0 */
[----:B------:R-:W-:Y:S01]  /*102d0*/  VIADD R12, R4, 0xffffff1c ;  /* 0xffffff1c040c7836 */ /* 0x000fe20000000000 */
[----:B------:R0:W4:Y:S01]  /*102e0*/  @!P0 LDG.E.U16 R23, desc[UR6][R124.64] ;  /* 0x000000067c178981 */ /* 0x000122000c1e1500 */
[----:B------:R-:W-:-:S03]  /*102f0*/  PRMT R19, RZ, 0x7610, R19 ;  /* 0x00007610ff137816 */ /* 0x000fc60000000013 */
[----:B------:R-:W-:Y:S02]  /*10300*/  ISETP.GE.U32.AND P3, PT, R12, 0x7ffffe1d, PT ;  /* 0x7ffffe1d0c00780c */ /* 0x000fe40003f66070 */
[----:B------:R-:W-:Y:S02]  /*10310*/  PRMT R18, RZ, 0x7610, R18 ;  /* 0x00007610ff127816 */ /* 0x000fe40000000012 */
[----:B------:R-:W-:Y:S02]  /*10320*/  PRMT R21, RZ, 0x7610, R21 ;  /* 0x00007610ff157816 */ /* 0x000fe40000000015 */
[----:B------:R-:W-:Y:S01]  /*10330*/  PRMT R20, RZ, 0x7610, R20 ;  /* 0x00007610ff147816 */ /* 0x000fe20000000014 */
[----:B------:R-:W-:Y:S01]  /*10340*/  VIADD R12, R4, 0xffffff0c ;  /* 0xffffff0c040c7836 */ /* 0x000fe20000000000 */
        /* <DEDUP_REMOVED lines=8> */
[----:B------:R-:W-:Y:S02]  /*103d0*/  PRMT R3, RZ, 0x7610, R3 ;  /* 0x00007610ff037816 */ /* 0x000fe40000000003 */
[----:B------:R-:W-:Y:S01]  /*103e0*/  PRMT R8, RZ, 0x7610, R8 ;  /* 0x00007610ff087816 */ /* 0x000fe20000000008 */
[----:B--2---:R-:W-:Y:S04]  /*103f0*/  STL [R1+0x1240], R68 ;  /* 0x0012404401007387 */ /* 0x004fe80000100800 */
[----:B------:R2:W-:Y:S02]  /*10400*/  STL [R1+0x1244], R69 ;  /* 0x0012444501007387 */ /* 0x0005e40000100800 */
[----:B--2---:R-:W-:-:S05]  /*10410*/  IMAD.WIDE R68, R10, 0x2, R158 ;  /* 0x000000020a447825 */ /* 0x004fca00078e029e */
[----:B------:R2:W4:Y:S01]  /*10420*/  @!P0 LDG.E.U16 R22, desc[UR6][R68.64] ;  /* 0x0000000644168981 */ /* 0x000522000c1e1500 */
[----:B------:R-:W-:Y:S01]  /*10430*/  ISETP.GE.U32.AND P0, PT, R7, 0x7ffffe15, PT ;  /* 0x7ffffe150700780c */ /* 0x000fe20003f06070 */
[C---:B------:R-:W-:Y:S02]  /*10440*/  IMAD R7, R162.reuse, 0xe3, RZ ;  /* 0x000000e3a2077824 */ /* 0x040fe400078e02ff */
[----:B------:R-:W-:Y:S01]  /*10450*/  IMAD R10, R162, 0xeb, RZ ;  /* 0x000000eba20a7824 */ /* 0x000fe200078e02ff */
[----:B------:R1:W-:Y:S01]  /*10460*/  STL.64 [R1+0x418], R126 ;  /* 0x0004187e01007387 */ /* 0x0003e20000100a00 */
[----:B------:R-:W-:-:S03]  /*10470*/  IMAD.WIDE R128, R7, 0x2, R160 ;  /* 0x0000000207807825 */ /* 0x000fc600078e02a0 */
[----:B------:R0:W-:Y:S04]  /*10480*/  STL.64 [R1+0x3e0], R124 ;  /* 0x0003e07c01007387 */ /* 0x0001e80000100a00 */
[----:B------:R2:W-:Y:S01]  /*10490*/  STL.64 [R1+0x3d8], R68 ;  /* 0x0003d84401007387 */ /* 0x0005e20000100a00 */
[----:B-1----:R-:W-:-:S03]  /*104a0*/  IMAD.WIDE R126, R7, 0x2, R158 ;  /* 0x00000002077e7825 */ /* 0x002fc600078e029e */
[----:B------:R1:W4:Y:S01]  /*104b0*/  @!P3 LDG.E.U16 R21, desc[UR6][R128.64] ;  /* 0x000000068015b981 */ /* 0x000322000c1e1500 */
[----:B0-----:R-:W-:-:S03]  /*104c0*/  IMAD.WIDE R124, R10, 0x2, R160 ;  /* 0x000000020a7c7825 */ /* 0x001fc600078e02a0 */
[----:B------:R-:W4:Y:S01]  /*104d0*/  @!P3 LDG.E.U16 R20, desc[UR6][R126.64] ;  /* 0x000000067e14b981 */ /* 0x000f22000c1e1500 */
[----:B--2---:R-:W-:-:S03]  /*104e0*/  IMAD.WIDE R68, R10, 0x2, R158 ;  /* 0x000000020a447825 */ /* 0x004fc600078e029e */
[----:B------:R0:W2:Y:S01]  /*104f0*/  @!P0 LDG.E.U16 R19, desc[UR6][R124.64] ;  /* 0x000000067c138981 */ /* 0x0000a2000c1e1500 */
[----:B------:R-:W-:-:S03]  /*10500*/  VIADD R7, R4, 0xffffff04 ;  /* 0xffffff0404077836 */ /* 0x000fc60000000000 */
[----:B------:R0:W2:Y:S02]  /*10510*/  @!P0 LDG.E.U16 R18, desc[UR6][R68.64] ;  /* 0x0000000644128981 */ /* 0x0000a4000c1e1500 */
[----:B------:R-:W-:Y:S02]  /*10520*/  ISETP.GE.U32.AND P0, PT, R7, 0x7ffffe05, PT ;  /* 0x7ffffe050700780c */ /* 0x000fe40003f06070 */
[----:B------:R1:W-:Y:S01]  /*10530*/  STL.64 [R1+0x360], R128 ;  /* 0x0003608001007387 */ /* 0x0003e20000100a00 */
[----:B------:R-:W-:Y:S01]  /*10540*/  ISETP.GE.U32.AND P3, PT, R12, 0x7ffffe0d, PT ;  /* 0x7ffffe0d0c00780c */ /* 0x000fe20003f66070 */
[C---:B------:R-:W-:Y:S02]  /*10550*/  IMAD R10, R162.reuse, 0xfb, RZ ;  /* 0x000000fba20a7824 */ /* 0x040fe400078e02ff */
[----:B------:R-:W-:Y:S01]  /*10560*/  STL.64 [R1+0x358], R126 ;  /* 0x0003587e01007387 */ /* 0x000fe20000100a00 */
[C---:B------:R-:W-:Y:S02]  /*10570*/  IMAD R12, R162.reuse, 0xdc, RZ ;  /* 0x000000dca20c7824 */ /* 0x040fe400078e02ff */
[----:B------:R-:W-:Y:S01]  /*10580*/  IMAD R7, R162, 0xf3, RZ ;  /* 0x000000f3a2077824 */ /* 0x000fe200078e02ff */
[----:B------:R0:W-:Y:S01]  /*10590*/  STL.64 [R1+0x2e0], R124 ;  /* 0x0002e07c01007387 */ /* 0x0001e20000100a00 */
[----:B------:R-:W-:-:S03]  /*105a0*/  IMAD.WIDE R132, R10, 0x2, R160 ;  /* 0x000000020a847825 */ /* 0x000fc600078e02a0 */
[----:B------:R0:W-:Y:S01]  /*105b0*/  STL.64 [R1+0x2d8], R68 ;  /* 0x0002d84401007387 */ /* 0x0001e20000100a00 */
[----:B------:R-:W-:-:S03]  /*105c0*/  IMAD.WIDE R130, R10, 0x2, R158 ;  /* 0x000000020a827825 */ /* 0x000fc600078e029e */
[----:B---3--:R3:W-:Y:S01]  /*105d0*/  STL [R1+0x12a0], R70 ;  /* 0x0012a04601007387 */ /* 0x0087e20000100800 */
[----:B-1----:R-:W-:-:S03]  /*105e0*/  IMAD.WIDE R128, R12, 0x2, R160 ;  /* 0x000000020c807825 */ /* 0x002fc600078e02a0 */
[----:B------:R1:W-:Y:S01]  /*105f0*/  STL [R1+0x129c], R13 ;  /* 0x00129c0d01007387 */ /* 0x0003e20000100800 */
[----:B0-----:R-:W-:-:S03]  /*10600*/  IMAD.WIDE R124, R7, 0x2, R160 ;  /* 0x00000002077c7825 */ /* 0x001fc600078e02a0 */
[----:B------:R-:W2:Y:S01]  /*10610*/  @!P0 LDG.E.U16 R15, desc[UR6][R132.64] ;  /* 0x00000006840f8981 */ /* 0x000ea2000c1e1500 */
[----:B------:R-:W-:-:S03]  /*10620*/  IMAD.WIDE R68, R12, 0x2, R158 ;  /* 0x000000020c447825 */ /* 0x000fc600078e029e */
[----:B------:R-:W2:Y:S01]  /*10630*/  @!P0 LDG.E.U16 R14, desc[UR6][R130.64] ;  /* 0x00000006820e8981 */ /* 0x000ea2000c1e1500 */
[C---:B---3--:R-:W-:Y:S02]  /*10640*/  VIADD R70, R4.reuse, 0xffffff22 ;  /* 0xffffff2204467836 */ /* 0x048fe40000000000 */
[----:B-1----:R-:W-:Y:S01]  /*10650*/  VIADD R13, R4, 0xffffff21 ;  /* 0xffffff21040d7836 */ /* 0x002fe20000000000 */
[----:B------:R0:W3:Y:S01]  /*10660*/  @!P1 LDG.E.U16 R75, desc[UR6][R128.64] ;  /* 0x00000006804b9981 */ /* 0x0000e2000c1e1500 */
[----:B------:R-:W-:Y:S01]  /*10670*/  IMAD.WIDE R126, R7, 0x2, R158 ;  /* 0x00000002077e7825 */ /* 0x000fe200078e029e */
[----:B------:R-:W-:Y:S02]  /*10680*/  ISETP.GE.U32.AND P0, PT, R70, 0x7ffffe23, PT ;  /* 0x7ffffe234600780c */ /* 0x000fe40003f06070 */
[----:B------:R1:W2:Y:S01]  /*10690*/  @!P1 LDG.E.U16 R74, desc[UR6][R68.64] ;  /* 0x00000006444a9981 */ /* 0x0002a2000c1e1500 */
[----:B------:R-:W-:-:S03]  /*106a0*/  ISETP.GE.U32.AND P1, PT, R13, 0x7ffffe22, PT ;  /* 0x7ffffe220d00780c */ /* 0x000fc60003f26070 */
[----:B------:R0:W-:Y:S01]  /*106b0*/  STL.64 [R1+0x3d0], R128 ;  /* 0x0003d08001007387 */ /* 0x0001e20000100a00 */
[----:B------:R-:W-:-:S03]  /*106c0*/  IMAD R7, R162, 0xdd, RZ ;  /* 0x000000dda2077824 */ /* 0x000fc600078e02ff */
[----:B------:R-:W-:Y:S01]  /*106d0*/  STL.64 [R1+0x260], R124 ;  /* 0x0002607c01007387 */ /* 0x000fe20000100a00 */
[----:B------:R-:W-:-:S03]  /*106e0*/  IMAD R10, R162, 0xde, RZ ;  /* 0x000000dea20a7824 */ /* 0x000fc600078e02ff */
[----:B------:R-:W-:Y:S04]  /*106f0*/  STL.64 [R1+0x258], R126 ;  /* 0x0002587e01007387 */ /* 0x000fe80000100a00 */
[----:B------:R1:W-:Y:S04]  /*10700*/  STL.64 [R1+0x1e0], R132 ;  /* 0x0001e08401007387 */ /* 0x0003e80000100a00 */
[----:B------:R-:W2:Y:S01]  /*10710*/  @!P3 LDG.E.U16 R17, desc[UR6][R124.64] ;  /* 0x000000067c11b981 */ /* 0x000ea2000c1e1500 */
[----:B0-----:R-:W-:-:S03]  /*10720*/  IMAD.WIDE R128, R7, 0x2, R160 ;  /* 0x0000000207807825 */ /* 0x001fc600078e02a0 */
[----:B------:R-:W2:Y:S01]  /*10730*/  @!P3 LDG.E.U16 R16, desc[UR6][R126.64] ;  /* 0x000000067e10b981 */ /* 0x000ea2000c1e1500 */
[C---:B------:R-:W-:Y:S02]  /*10740*/  VIADD R12, R4.reuse, 0xffffff20 ;  /* 0xffffff20040c7836 */ /* 0x040fe40000000000 */
[----:B-1----:R-:W-:Y:S01]  /*10750*/  IMAD.WIDE R132, R7, 0x2, R158 ;  /* 0x0000000207847825 */ /* 0x002fe200078e029e */
[----:B------:R-:W2:Y:S04]  /*10760*/  @!P0 LDG.E.U16 R135, desc[UR6][R128.64] ;  /* 0x0000000680878981 */ /* 0x000ea8000c1e1500 */
[----:B------:R-:W2:Y:S04]  /*10770*/  LDL.LU.64 R124, [R1+0x2320] ;  /* 0x00232000017c7983 */ /* 0x000ea80000300a00 */
[----:B------:R-:W2:Y:S04]  /*10780*/  LDL.LU.64 R126, [R1+0x2318] ;  /* 0x00231800017e7983 */ /* 0x000ea80000300a00 */
[----:B------:R0:W-:Y:S04]  /*10790*/  STL.64 [R1+0x1d8], R130 ;  /* 0x0001d88201007387 */ /* 0x0001e80000100a00 */
[----:B------:R1:W-:Y:S01]  /*107a0*/  STL.64 [R1+0x3c8], R68 ;  /* 0x0003c84401007387 */ /* 0x0003e20000100a00 */
[----:B------:R-:W-:-:S03]  /*107b0*/  VIADD R7, R4, 0xffffff1b ;  /* 0xffffff1b04077836 */ /* 0x000fc60000000000 */
[----:B------:R1:W2:Y:S01]  /*107c0*/  @!P0 LDG.E.U16 R134, desc[UR6][R132.64] ;  /* 0x0000000684868981 */ /* 0x0002a2000c1e1500 */
[----:B------:R-:W-:Y:S01]  /*107d0*/  ISETP.GE.U32.AND P0, PT, R12, 0x7ffffe21, PT ;  /* 0x7ffffe210c00780c */ /* 0x000fe20003f06070 */
[----:B0-----:R-:W-:-:S04]  /*107e0*/  IMAD.WIDE R130, R10, 0x2, R160 ;  /* 0x000000020a827825 */ /* 0x001fc800078e02a0 */
[----:B-1----:R-:W-:Y:S01]  /*107f0*/  IMAD.WIDE R68, R10, 0x2, R158 ;  /* 0x000000020a447825 */ /* 0x002fe200078e029e */
[----:B------:R0:W2:Y:S04]  /*10800*/  @!P1 LDG.E.U16 R8, desc[UR6][R130.64] ;  /* 0x0000000682089981 */ /* 0x0000a8000c1e1500 */
[----:B------:R1:W2:Y:S01]  /*10810*/  @!P1 LDG.E.U16 R3, desc[UR6][R68.64] ;  /* 0x0000000644039981 */ /* 0x0002a2000c1e1500 */
[----:B------:R-:W-:Y:S01]  /*10820*/  ISETP.GE.U32.AND P1, PT, R7, 0x7ffffe1c, PT ;  /* 0x7ffffe1c0700780c */ /* 0x000fe20003f26070 */
[----:B------:R-:W-:Y:S01]  /*10830*/  IMAD R7, R162, 0xdf, RZ ;  /* 0x000000dfa2077824 */ /* 0x000fe200078e02ff */
[----:B------:R-:W-:Y:S01]  /*10840*/  PRMT R13, RZ, 0x7610, R13 ;  /* 0x00007610ff0d7816 */ /* 0x000fe2000000000d */
[----:B------:R0:W-:Y:S04]  /*10850*/  STL.64 [R1+0x3c0], R128 ;  /* 0x0003c08001007387 */ /* 0x0001e80000100a00 */
[----:B------:R1:W-:Y:S01]  /*10860*/  STL.64 [R1+0x3b8], R132 ;  /* 0x0003b88401007387 */ /* 0x0003e20000100a00 */
[----:B------:R-:W-:Y:S01]  /*10870*/  PRMT R121, RZ, 0x7610, R121 ;  /* 0x00007610ff797816 */ /* 0x000fe20000000079 */
[----:B------:R-:W-:-:S02]  /*10880*/  VIADD R12, R4, 0xffffff13 ;  /* 0xffffff13040c7836 */ /* 0x000fc40000000000 */
[----:B0-----:R-:W3:Y:S01]  /*10890*/  LDL.LU.64 R128, [R1+0x2310] ;  /* 0x0023100001807983 */ /* 0x001ee20000300a00 */
[----:B-1----:R-:W-:-:S05]  /*108a0*/  IMAD.WIDE R132, R7, 0x2, R158 ;  /* 0x0000000207847825 */ /* 0x002fca00078e029e */
[----:B------:R0:W3:Y:S04]  /*108b0*/  @!P0 LDG.E.U16 R13, desc[UR6][R132.64] ;  /* 0x00000006840d8981 */ /* 0x0000e8000c1e1500 */
[----:B------:R1:W-:Y:S01]  /*108c0*/  STL.64 [R1+0x3b0], R130 ;  /* 0x0003b08201007387 */ /* 0x0003e20000100a00 */
[----:B------:R-:W-:-:S03]  /*108d0*/  IMAD R10, R162, 0xe4, RZ ;  /* 0x000000e4a20a7824 */ /* 0x000fc600078e02ff */
[----:B------:R0:W-:Y:S01]  /*108e0*/  STL.64 [R1+0x3a8], R68 ;  /* 0x0003a84401007387 */ /* 0x0001e20000100a00 */
[----:B------:R-:W-:Y:S01]  /*108f0*/  PRMT R72, RZ, 0x7610, R72 ;  /* 0x00007610ff487816 */ /* 0x000fe20000000048 */
[----:B-1----:R-:W-:-:S04]  /*10900*/  IMAD.WIDE R130, R7, 0x2, R160 ;  /* 0x0000000207827825 */ /* 0x002fc800078e02a0 */
[----:B------:R-:W-:Y:S01]  /*10910*/  VIADD R7, R4, 0xffffff0b ;  /* 0xffffff0b04077836 */ /* 0x000fe20000000000 */
[----:B------:R-:W4:Y:S01]  /*10920*/  @!P0 LDG.E.U16 R121, desc[UR6][R130.64] ;  /* 0x0000000682798981 */ /* 0x000f22000c1e1500 */
[----:B------:R-:W-:Y:S01]  /*10930*/  ISETP.GE.U32.AND P0, PT, R12, 0x7ffffe14, PT ;  /* 0x7ffffe140c00780c */ /* 0x000fe20003f06070 */
[----:B0-----:R-:W-:Y:S02]  /*10940*/  IMAD.WIDE R68, R10, 0x2, R160 ;  /* 0x000000020a447825 */ /* 0x001fe400078e02a0 */
[----:B------:R-:W-:Y:S02]  /*10950*/  ISETP.GE.U32.AND P3, PT, R7, 0x7ffffe0c, PT ;  /* 0x7ffffe0c0700780c */ /* 0x000fe40003f66070 */
[----:B------:R-:W-:Y:S01]  /*10960*/  IMAD R7, R162, 0xec, RZ ;  /* 0x000000eca2077824 */ /* 0x000fe200078e02ff */
[----:B------:R-:W-:Y:S01]  /*10970*/  PRMT R71, RZ, 0x7610, R71 ;  /* 0x00007610ff477816 */ /* 0x000fe20000000047 */
[----:B--2---:R0:W-:Y:S04]  /*10980*/  STL [R1+0x1238], R3 ;  /* 0x0012380301007387 */ /* 0x0041e80000100800 */
[----:B------:R1:W-:Y:S04]  /*10990*/  STL.64 [R1+0x3a0], R130 ;  /* 0x0003a08201007387 */ /* 0x0003e80000100a00 */
[----:B------:R2:W-:Y:S01]  /*109a0*/  STL [R1+0x123c], R8 ;  /* 0x00123c0801007387 */ /* 0x0005e20000100800 */
[----:B0-----:R-:W-:-:S03]  /*109b0*/  IMAD.MOV.U32 R3, RZ, RZ, R9 ;  /* 0x000000ffff037224 */ /* 0x001fc600078e0009 */
[----:B------:R0:W-:Y:S04]  /*109c0*/  STL.64 [R1+0x398], R132 ;  /* 0x0003988401007387 */ /* 0x0001e80000100a00 */
[----:B-1----:R-:W4:Y:S01]  /*109d0*/  LDL.LU.64 R130, [R1+0x2308] ;  /* 0x0023080001827983 */ /* 0x002f220000300a00 */
[----:B--2---:R-:W-:-:S03]  /*109e0*/  IMAD.WIDE R8, R10, 0x2, R158 ;  /* 0x000000020a087825 */ /* 0x004fc600078e029e */
[----:B------:R-:W-:Y:S01]  /*109f0*/  STL.64 [R1+0x350], R68 ;  /* 0x0003504401007387 */ /* 0x000fe20000100a00 */
[----:B0-----:R-:W-:-:S03]  /*10a00*/  IMAD.WIDE R132, R7, 0x2, R160 ;  /* 0x0000000207847825 */ /* 0x001fc600078e02a0 */
[----:B------:R0:W-:Y:S04]  /*10a10*/  STL.64 [R1+0x348], R8 ;  /* 0x0003480801007387 */ /* 0x0001e80000100a00 */
[----:B------:R0:W2:Y:S04]  /*10a20*/  @!P1 LDG.E.U16 R72, desc[UR6][R8.64] ;  /* 0x0000000608489981 */ /* 0x0000a8000c1e1500 */
[----:B------:R1:W-:Y:S04]  /*10a30*/  STL.64 [R1+0x2d0], R132 ;  /* 0x0002d08401007387 */ /* 0x0003e80000100a00 */
[----:B------:R-:W2:Y:S01]  /*10a40*/  @!P0 LDG.E.U16 R71, desc[UR6][R132.64] ;  /* 0x0000000684478981 */ /* 0x000ea2000c1e1500 */
[----:B0-----:R-:W-:-:S03]  /*10a50*/  IMAD.WIDE R8, R7, 0x2, R158 ;  /* 0x0000000207087825 */ /* 0x001fc600078e029e */
[----:B---3--:R0:W-:Y:S04]  /*10a60*/  STL [R1+0x1294], R13 ;  /* 0x0012940d01007387 */ /* 0x0081e80000100800 */
[----:B------:R3:W-:Y:S04]  /*10a70*/  STL.64 [R1+0x2c8], R8 ;  /* 0x0002c80801007387 */ /* 0x0007e80000100a00 */
[----:B-1----:R-:W2:Y:S01]  /*10a80*/  LDL.LU.64 R132, [R1+0x2300] ;  /* 0x0023000001847983 */ /* 0x002ea20000300a00 */
[----:B------:R-:W-:Y:S01]  /*10a90*/  PRMT R73, RZ, 0x7610, R73 ;  /* 0x00007610ff497816 */ /* 0x000fe20000000049 */
[----:B------:R-:W-:-:S02]  /*10aa0*/  VIADD R7, R4, 0xffffff03 ;  /* 0xffffff0304077836 */ /* 0x000fc40000000000 */
[----:B------:R-:W-:Y:S01]  /*10ab0*/  IMAD R10, R162, 0xf4, RZ ;  /* 0x000000f4a20a7824 */ /* 0x000fe200078e02ff */
[----:B------:R-:W-:Y:S02]  /*10ac0*/  PRMT R129, RZ, 0x7610, R129 ;  /* 0x00007610ff817816 */ /* 0x000fe40000000081 */
[----:B------:R1:W2:Y:S01]  /*10ad0*/  @!P1 LDG.E.U16 R73, desc[UR6][R68.64] ;  /* 0x0000000644499981 */ /* 0x0002a2000c1e1500 */
[----:B------:R-:W-:Y:S01]  /*10ae0*/  PRMT R128, RZ, 0x7610, R128 ;  /* 0x00007610ff807816 */ /* 0x000fe20000000080 */
[----:B0-----:R-:W-:Y:S01]  /*10af0*/  IMAD.WIDE R12, R10, 0x2, R158 ;  /* 0x000000020a0c7825 */ /* 0x001fe200078e029e */
[----:B------:R-:W-:Y:S02]  /*10b00*/  ISETP.GE.U32.AND P1, PT, R7, 0x7ffffe04, PT ;  /* 0x7ffffe040700780c */ /* 0x000fe40003f26070 */
[----:B------:R-:W-:Y:S01]  /*10b10*/  PRMT R70, RZ, 0x7610, R70 ;  /* 0x00007610ff467816 */ /* 0x000fe20000000046 */
[----:B------:R-:W-:Y:S01]  /*10b20*/  VIADD R7, R4, 0xffffff1a ;  /* 0xffffff1a04077836 */ /* 0x000fe20000000000 */
[----:B------:R-:W2:Y:S01]  /*10b30*/  @!P3 LDG.E.U16 R128, desc[UR6][R12.64] ;  /* 0x000000060c80b981 */ /* 0x000ea2000c1e1500 */
[----:B-1----:R-:W-:-:S03]  /*10b40*/  IMAD.WIDE R68, R10, 0x2, R160 ;  /* 0x000000020a447825 */ /* 0x002fc600078e02a0 */
[----:B------:R-:W2:Y:S04]  /*10b50*/  @!P0 LDG.E.U16 R70, desc[UR6][R8.64] ;  /* 0x0000000608468981 */ /* 0x000ea8000c1e1500 */
[----:B------:R0:W2:Y:S01]  /*10b60*/  @!P3 LDG.E.U16 R129, desc[UR6][R68.64] ;  /* 0x000000064481b981 */ /* 0x0000a2000c1e1500 */
[----:B------:R-:W-:Y:S01]  /*10b70*/  ISETP.GE.U32.AND P3, PT, R7, 0x7ffffe1b, PT ;  /* 0x7ffffe1b0700780c */ /* 0x000fe20003f66070 */
[----:B------:R-:W-:Y:S01]  /*10b80*/  IMAD R7, R162, 0xfc, RZ ;  /* 0x000000fca2077824 */ /* 0x000fe200078e02ff */
[----:B------:R-:W-:Y:S01]  /*10b90*/  PRMT R125, RZ, 0x7610, R125 ;  /* 0x00007610ff7d7816 */ /* 0x000fe2000000007d */
[----:B---3--:R-:W3:Y:S01]  /*10ba0*/  LDL.LU.64 R8, [R1+0x22f8] ;  /* 0x0022f80001087983 */ /* 0x008ee20000300a00 */
[----:B------:R-:W-:-:S03]  /*10bb0*/  PRMT R124, RZ, 0x7610, R124 ;  /* 0x00007610ff7c7816 */ /* 0x000fc6000000007c */
[----:B------:R0:W-:Y:S04]  /*10bc0*/  STL.64 [R1+0x250], R68 ;  /* 0x0002504401007387 */ /* 0x0001e80000100a00 */
[----:B------:R1:W-:Y:S01]  /*10bd0*/  STL.64 [R1+0x248], R12 ;  /* 0x0002480c01007387 */ /* 0x0003e20000100a00 */
[----:B------:R-:W-:-:S03]  /*10be0*/  VIADD R10, R4, 0xffffff19 ;  /* 0xffffff19040a7836 */ /* 0x000fc60000000000 */
[----:B----4-:R-:W-:Y:S01]  /*10bf0*/  STL [R1+0x1298], R121 ;  /* 0x0012987901007387 */ /* 0x010fe20000100800 */
[----:B0-----:R-:W-:-:S04]  /*10c00*/  IMAD.WIDE R68, R7, 0x2, R160 ;  /* 0x0000000207447825 */ /* 0x001fc800078e02a0 */
[----:B-1----:R-:W-:Y:S01]  /*10c10*/  IMAD.WIDE R12, R7, 0x2, R158 ;  /* 0x00000002070c7825 */ /* 0x002fe200078e029e */
[----:B------:R0:W-:Y:S03]  /*10c20*/  STL.64 [R1+0x1d0], R68 ;  /* 0x0001d04401007387 */ /* 0x0001e60000100a00 */
[----:B------:R-:W-:Y:S01]  /*10c30*/  IMAD R7, R162, 0xe5, RZ ;  /* 0x000000e5a2077824 */ /* 0x000fe200078e02ff */
[----:B------:R0:W4:Y:S04]  /*10c40*/  @!P1 LDG.E.U16 R125, desc[UR6][R68.64] ;  /* 0x00000006447d9981 */ /* 0x000128000c1e1500 */
[----:B------:R1:W-:Y:S04]  /*10c50*/  STL.64 [R1+0x1c8], R12 ;  /* 0x0001c80c01007387 */ /* 0x0003e80000100a00 */
[----:B------:R1:W3:Y:S01]  /*10c60*/  @!P1 LDG.E.U16 R124, desc[UR6][R12.64] ;  /* 0x000000060c7c9981 */ /* 0x0002e2000c1e1500 */
[----:B0-----:R-:W-:Y:S01]  /*10c70*/  IMAD.WIDE R68, R7, 0x2, R160 ;  /* 0x0000000207447825 */ /* 0x001fe200078e02a0 */
[----:B------:R-:W-:-:S03]  /*10c80*/  ISETP.GE.U32.AND P0, PT, R10, 0x7ffffe1a, PT ;  /* 0x7ffffe1a0a00780c */ /* 0x000fc60003f06070 */
[----:B-1----:R-:W-:-:S04]  /*10c90*/  IMAD.WIDE R12, R7, 0x2, R158 ;  /* 0x00000002070c7825 */ /* 0x002fc800078e029e */
[----:B------:R-:W-:Y:S01]  /*10ca0*/  VIADD R7, R4, 0xffffff12 ;  /* 0xffffff1204077836 */ /* 0x000fe20000000000 */
[----:B------:R-:W-:Y:S04]  /*10cb0*/  STL.64 [R1+0x340], R68 ;  /* 0x0003404401007387 */ /* 0x000fe80000100a00 */
[----:B------:R-:W-:Y:S01]  /*10cc0*/  ISETP.GE.U32.AND P1, PT, R7, 0x7ffffe13, PT ;  /* 0x7ffffe130700780c */ /* 0x000fe20003f26070 */
[----:B------:R-:W-:Y:S01]  /*10cd0*/  IMAD R7, R162, 0xe6, RZ ;  /* 0x000000e6a2077824 */ /* 0x000fe200078e02ff */
[----:B------:R0:W-:Y:S01]  /*10ce0*/  STL.64 [R1+0x338], R12 ;  /* 0x0003380c01007387 */ /* 0x0001e20000100a00 */
[----:B------:R-:W-:Y:S02]  /*10cf0*/  PRMT R2, RZ, 0x7610, R2 ;  /* 0x00007610ff027816 */ /* 0x000fe40000000002 */
[----:B------:R-:W-:-:S02]  /*10d00*/  PRMT R67, RZ, 0x7610, R67 ;  /* 0x00007610ff437816 */ /* 0x000fc40000000043 */
[----:B--2---:R-:W-:-:S06]  /*10d10*/  PRMT R132, RZ, 0x7610, R132 ;  /* 0x00007610ff847816 */ /* 0x004fcc0000000084 */
[----:B------:R0:W2:Y:S02]  /*10d20*/  @!P3 LDG.E.U16 R132, desc[UR6][R12.64] ;  /* 0x000000060c84b981 */ /* 0x0000a4000c1e1500 */
[----:B0-----:R-:W-:-:S05]  /*10d30*/  IMAD.WIDE R12, R7, 0x2, R158 ;  /* 0x00000002070c7825 */ /* 0x001fca00078e029e */
[----:B------:R-:W2:Y:S01]  /*10d40*/  @!P0 LDG.E.U16 R2, desc[UR6][R12.64] ;  /* 0x000000060c028981 */ /* 0x000ea2000c1e1500 */
[----:B------:R-:W-:-:S06]  /*10d50*/  PRMT R133, RZ, 0x7610, R133 ;  /* 0x00007610ff857816 */ /* 0x000fcc0000000085 */
[----:B------:R0:W4:Y:S02]  /*10d60*/  @!P3 LDG.E.U16 R133, desc[UR6][R68.64] ;  /* 0x000000064485b981 */ /* 0x000124000c1e1500 */
[----:B0-----:R-:W-:-:S05]  /*10d70*/  IMAD.WIDE R68, R7, 0x2, R160 ;  /* 0x0000000207447825 */ /* 0x001fca00078e02a0 */
[----:B------:R0:W4:Y:S01]  /*10d80*/  @!P0 LDG.E.U16 R67, desc[UR6][R68.64] ;  /* 0x0000000644438981 */ /* 0x000122000c1e1500 */
[----:B------:R-:W-:-:S05]  /*10d90*/  VIADD R7, R4, 0xffffff0a ;  /* 0xffffff0a04077836 */ /* 0x000fca0000000000 */
[----:B------:R-:W-:Y:S01]  /*10da0*/  ISETP.GE.U32.AND P3, PT, R7, 0x7ffffe0b, PT ;  /* 0x7ffffe0b0700780c */ /* 0x000fe20003f66070 */
[----:B------:R-:W-:Y:S01]  /*10db0*/  IMAD R7, R162, 0xed, RZ ;  /* 0x000000eda2077824 */ /* 0x000fe200078e02ff */
[----:B------:R0:W-:Y:S04]  /*10dc0*/  STL.64 [R1+0x330], R68 ;  /* 0x0003304401007387 */ /* 0x0001e80000100a00 */
[----:B------:R1:W-:Y:S01]  /*10dd0*/  STL.64 [R1+0x328], R12 ;  /* 0x0003280c01007387 */ /* 0x0003e20000100a00 */
[----:B------:R-:W-:Y:S02]  /*10de0*/  PRMT R131, RZ, 0x7610, R131 ;  /* 0x00007610ff837816 */ /* 0x000fe40000000083 */
[----:B------:R-:W-:Y:S01]  /*10df0*/  PRMT R130, RZ, 0x7610, R130 ;  /* 0x00007610ff827816 */ /* 0x000fe20000000082 */
[----:B0-----:R-:W-:-:S04]  /*10e00*/  IMAD.WIDE R68, R7, 0x2, R160 ;  /* 0x0000000207447825 */ /* 0x001fc800078e02a0 */
[----:B-1----:R-:W-:Y:S01]  /*10e10*/  IMAD.WIDE R12, R7, 0x2, R158 ;  /* 0x00000002070c7825 */ /* 0x002fe200078e029e */
[----:B------:R0:W4:Y:S03]  /*10e20*/  @!P1 LDG.E.U16 R131, desc[UR6][R68.64] ;  /* 0x0000000644839981 */ /* 0x000126000c1e1500 */
[----:B------:R-:W-:Y:S01]  /*10e30*/  VIADD R7, R4, 0xffffff18 ;  /* 0xffffff1804077836 */ /* 0x000fe20000000000 */
[----:B------:R0:W-:Y:S04]  /*10e40*/  STL.64 [R1+0x2c0], R68 ;  /* 0x0002c04401007387 */ /* 0x0001e80000100a00 */
[----:B------:R-:W-:Y:S01]  /*10e50*/  ISETP.GE.U32.AND P0, PT, R7, 0x7ffffe19, PT ;  /* 0x7ffffe190700780c */ /* 0x000fe20003f06070 */
[----:B------:R-:W-:Y:S01]  /*10e60*/  IMAD R7, R162, 0xf5, RZ ;  /* 0x000000f5a2077824 */ /* 0x000fe200078e02ff */
[----:B------:R1:W-:Y:S01]  /*10e70*/  STL.64 [R1+0x2b8], R12 ;  /* 0x0002b80c01007387 */ /* 0x0003e20000100a00 */
[----:B------:R-:W-:-:S02]  /*10e80*/  PRMT R127, RZ, 0x7610, R127 ;  /* 0x00007610ff7f7816 */ /* 0x000fc4000000007f */
[----:B------:R-:W-:Y:S01]  /*10e90*/  PRMT R126, RZ, 0x7610, R126 ;  /* 0x00007610ff7e7816 */ /* 0x000fe2000000007e */
[----:B------:R1:W4:Y:S01]  /*10ea0*/  @!P1 LDG.E.U16 R130, desc[UR6][R12.64] ;  /* 0x000000060c829981 */ /* 0x000322000c1e1500 */
[----:B0-----:R-:W-:Y:S02]  /*10eb0*/  IMAD.MOV.U32 R69, RZ, RZ, R3 ;  /* 0x000000ffff457224 */ /* 0x001fe400078e0003 */
[----:B-1----:R-:W-:-:S05]  /*10ec0*/  IMAD.WIDE R12, R7, 0x2, R160 ;  /* 0x00000002070c7825 */ /* 0x002fca00078e02a0 */
[----:B------:R0:W4:Y:S01]  /*10ed0*/  @!P3 LDG.E.U16 R127, desc[UR6][R12.64] ;  /* 0x000000060c7fb981 */ /* 0x000122000c1e1500 */
[----:B------:R-:W-:Y:S02]  /*10ee0*/  PRMT R6, RZ, 0x7610, R6 ;  /* 0x00007610ff067816 */ /* 0x000fe40000000006 */
[----:B------:R-:W-:Y:S02]  /*10ef0*/  PRMT R163, RZ, 0x7610, R163 ;  /* 0x00007610ffa37816 */ /* 0x000fe400000000a3 */
[----:B---3--:R-:W-:Y:S02]  /*10f00*/  PRMT R8, RZ, 0x7610, R8 ;  /* 0x00007610ff087816 */ /* 0x008fe40000000008 */
[----:B------:R-:W-:Y:S01]  /*10f10*/  PRMT R9, RZ, 0x7610, R9 ;  /* 0x00007610ff097816 */ /* 0x000fe20000000009 */
[----:B--2---:R1:W-:Y:S02]  /*10f20*/  STL [R1+0x1230], R2 ;  /* 0x0012300201007387 */ /* 0x0043e40000100800 */
[----:B-1----:R-:W-:-:S04]  /*10f30*/  IMAD.WIDE R2, R7, 0x2, R158 ;  /* 0x0000000207027825 */ /* 0x002fc800078e029e */
[C---:B------:R-:W-:Y:S01]  /*10f40*/  VIADD R7, R4.reuse, 0xffffff02 ;  /* 0xffffff0204077836 */ /* 0x040fe20000000000 */
[----:B------:R1:W2:Y:S04]  /*10f50*/  @!P3 LDG.E.U16 R126, desc[UR6][R2.64] ;  /* 0x00000006027eb981 */ /* 0x0002a8000c1e1500 */
[----:B------:R-:W-:Y:S01]  /*10f60*/  ISETP.GE.U32.AND P3, PT, R7, 0x7ffffe03, PT ;  /* 0x7ffffe030700780c */ /* 0x000fe20003f66070 */
[----:B------:R-:W-:Y:S01]  /*10f70*/  VIADD R7, R4, 0xffffff11 ;  /* 0xffffff1104077836 */ /* 0x000fe20000000000 */
[----:B------:R0:W-:Y:S04]  /*10f80*/  STL.64 [R1+0x240], R12 ;  /* 0x0002400c01007387 */ /* 0x0001e80000100a00 */
[----:B------:R-:W-:Y:S01]  /*10f90*/  ISETP.GE.U32.AND P1, PT, R7, 0x7ffffe12, PT ;  /* 0x7ffffe120700780c */ /* 0x000fe20003f26070 */
[C---:B------:R-:W-:Y:S01]  /*10fa0*/  IMAD R7, R162.reuse, 0xfd, RZ ;  /* 0x000000fda2077824 */ /* 0x040fe200078e02ff */
[----:B------:R1:W-:Y:S03]  /*10fb0*/  STL.64 [R1+0x238], R2 ;  /* 0x0002380201007387 */ /* 0x0003e60000100a00 */
[C---:B0-----:R-:W-:Y:S01]  /*10fc0*/  IMAD.WIDE R12, R7.reuse, 0x2, R160 ;  /* 0x00000002070c7825 */ /* 0x041fe200078e02a0 */
[----:B----4-:R-:W-:Y:S03]  /*10fd0*/  STL [R1+0x1234], R67 ;  /* 0x0012344301007387 */ /* 0x010fe60000100800 */
[--C-:B-1----:R-:W-:Y:S01]  /*10fe0*/  IMAD.WIDE R2, R7, 0x2, R158.reuse ;  /* 0x0000000207027825 */ /* 0x102fe200078e029e */
[----:B------:R0:W-:Y:S03]  /*10ff0*/  STL.64 [R1+0x1c0], R12 ;  /* 0x0001c00c01007387 */ /* 0x0001e60000100a00 */
[----:B------:R-:W-:Y:S01]  /*11000*/  IMAD R7, R162, 0xe7, RZ ;  /* 0x000000e7a2077824 */ /* 0x000fe200078e02ff */
[----:B------:R0:W3:Y:S04]  /*11010*/  @!P3 LDG.E.U16 R6, desc[UR6][R12.64] ;  /* 0x000000060c06b981 */ /* 0x0000e8000c1e1500 */
[----:B------:R1:W-:Y:S04]  /*11020*/  STL.64 [R1+0x1b8], R2 ;  /* 0x0001b80201007387 */ /* 0x0003e80000100a00 */
[----:B------:R1:W4:Y:S01]  /*11030*/  @!P3 LDG.E.U16 R163, desc[UR6][R2.64] ;  /* 0x0000000602a3b981 */ /* 0x000322000c1e1500 */
[----:B0-----:R-:W-:-:S05]  /*11040*/  IMAD.WIDE R12, R7, 0x2, R158 ;  /* 0x00000002070c7825 */ /* 0x001fca00078e029e */
[----:B------:R0:W2:Y:S01]  /*11050*/  @!P0 LDG.E.U16 R8, desc[UR6][R12.64] ;  /* 0x000000060c088981 */ /* 0x0000a2000c1e1500 */
[----:B-1----:R-:W-:-:S05]  /*11060*/  IMAD.WIDE R2, R7, 0x2, R160 ;  /* 0x0000000207027825 */ /* 0x002fca00078e02a0 */
[----:B------:R-:W3:Y:S01]  /*11070*/  @!P0 LDG.E.U16 R9, desc[UR6][R2.64] ;  /* 0x0000000602098981 */ /* 0x000ee2000c1e1500 */
[----:B------:R-:W-:Y:S01]  /*11080*/  VIADD R7, R4, 0xffffff10 ;  /* 0xffffff1004077836 */ /* 0x000fe20000000000 */
[----:B------:R-:W-:Y:S02]  /*11090*/  PRMT R10, RZ, 0x7610, R10 ;  /* 0x00007610ff0a7816 */ /* 0x000fe4000000000a */
[----:B------:R1:W-:Y:S02]  /*110a0*/  STL.64 [R1+0x320], R2 ;  /* 0x0003200201007387 */ /* 0x0003e40000100a00 */
[----:B------:R-:W-:Y:S01]  /*110b0*/  ISETP.GE.U32.AND P0, PT, R7, 0x7ffffe11, PT ;  /* 0x7ffffe110700780c */ /* 0x000fe20003f06070 */
[----:B------:R-:W-:Y:S01]  /*110c0*/  IMAD R7, R162, 0xee, RZ ;  /* 0x000000eea2077824 */ /* 0x000fe200078e02ff */
[----:B------:R-:W-:Y:S01]  /*110d0*/  PRMT R66, RZ, 0x7610, R66 ;  /* 0x00007610ff427816 */ /* 0x000fe20000000042 */
[----:B-1----:R-:W4:Y:S04]  /*110e0*/  LDL.LU.64 R2, [R1+0x22f0] ;  /* 0x0022f00001027983 */ /* 0x002f280000300a00 */
[----:B------:R0:W-:Y:S02]  /*110f0*/  STL.64 [R1+0x318], R12 ;  /* 0x0003180c01007387 */ /* 0x0001e40000100a00 */
[----:B0-----:R-:W-:-:S05]  /*11100*/  IMAD.WIDE R12, R7, 0x2, R158 ;  /* 0x00000002070c7825 */ /* 0x001fca00078e029e */
[----:B------:R-:W4:Y:S04]  /*11110*/  @!P1 LDG.E.U16 R10, desc[UR6][R12.64] ;  /* 0x000000060c0a9981 */ /* 0x000f28000c1e1500 */
[----:B--2---:R-:W-:Y:S04]  /*11120*/  STL [R1+0x128c], R8 ;  /* 0x00128c0801007387 */ /* 0x004fe80000100800 */
[----:B---3--:R0:W-:Y:S02]  /*11130*/  STL [R1+0x1290], R9 ;  /* 0x0012900901007387 */ /* 0x0081e40000100800 */
[----:B0-----:R-:W-:-:S05]  /*11140*/  IMAD.WIDE R8, R7, 0x2, R160 ;  /* 0x0000000207087825 */ /* 0x001fca00078e02a0 */
[----:B------:R-:W2:Y:S01]  /*11150*/  @!P1 LDG.E.U16 R66, desc[UR6][R8.64] ;  /* 0x0000000608429981 */ /* 0x000ea2000c1e1500 */
[----:B------:R-:W-:-:S03]  /*11160*/  VIADD R7, R69, 0x1f ;  /* 0x0000001f45077836 */ /* 0x000fc60000000000 */
[----:B------:R0:W-:Y:S02]  /*11170*/  STL.64 [R1+0x2b0], R8 ;  /* 0x0002b00801007387 */ /* 0x0001e40000100a00 */
[----:B------:R-:W-:Y:S02]  /*11180*/  ISETP.GE.AND P3, PT, R7, RZ, PT ;  /* 0x000000ff0700720c */ /* 0x000fe40003f66270 */
[----:B----4-:R-:W-:Y:S01]  /*11190*/  PRMT R3, RZ, 0x7610, R3 ;  /* 0x00007610ff037816 */ /* 0x010fe20000000003 */
[----:B0-----:R-:W3:Y:S04]  /*111a0*/  LDL.LU.64 R8, [R1+0x22e8] ;  /* 0x0022e80001087983 */ /* 0x001ee80000300a00 */
[----:B------:R0:W-:Y:S04]  /*111b0*/  STL.64 [R1+0x2a8], R12 ;  /* 0x0002a80c01007387 */ /* 0x0001e80000100a00 */
[----:B------:R1:W-:Y:S01]  /*111c0*/  STL [R1+0x1228], R10 ;  /* 0x0012280a01007387 */ /* 0x0003e20000100800 */
[----:B------:R-:W-:Y:S01]  /*111d0*/  PRMT R2, RZ, 0x7610, R2 ;  /* 0x00007610ff027816 */ /* 0x000fe20000000002 */
[----:B0-----:R-:W-:-:S02]  /*111e0*/  VIADD R12, R69, 0x26 ;  /* 0x00000026450c7836 */ /* 0x001fc40000000000 */
[----:B------:R-:W-:Y:S01]  /*111f0*/  VIADD R13, R69, 0x27 ;  /* 0x00000027450d7836 */ /* 0x000fe20000000000 */
[----:B-1----:R-:W-:Y:S01]  /*11200*/  IABS R10, R7 ;  /* 0x00000007000a7213 */ /* 0x002fe20000000000 */
[----:B------:R-:W-:Y:S01]  /*11210*/  IMAD R7, R162, 0xef, RZ ;  /* 0x000000efa2077824 */ /* 0x000fe200078e02ff */
[----:B------:R-:W-:Y:S03]  /*11220*/  STL [R1+0x135c], R12 ;  /* 0x00135c0c01007387 */ /* 0x000fe60000100800 */
[C---:B------:R-:W-:Y:S01]  /*11230*/  IMAD.WIDE R68, R7.reuse, 0x2, R160 ;  /* 0x0000000207447825 */ /* 0x040fe200078e02a0 */
[----:B------:R-:W-:Y:S04]  /*11240*/  STL [R1+0x1360], R13 ;  /* 0x0013600d01007387 */ /* 0x000fe80000100800 */
[----:B------:R-:W4:Y:S04]  /*11250*/  @!P0 LDG.E.U16 R3, desc[UR6][R68.64] ;  /* 0x0000000644038981 */ /* 0x000f28000c1e1500 */
[----:B--2---:R0:W-:Y:S02]  /*11260*/  STL [R1+0x122c], R66 ;  /* 0x00122c4201007387 */ /* 0x0041e40000100800 */
[----:B0-----:R-:W-:-:S05]  /*11270*/  IMAD.WIDE R66, R7, 0x2, R158 ;  /* 0x0000000207427825 */ /* 0x001fca00078e029e */
[----:B------:R-:W2:Y:S01]  /*11280*/  @!P0 LDG.E.U16 R2, desc[UR6][R66.64] ;  /* 0x0000000642028981 */ /* 0x000ea2000c1e1500 */
[----:B------:R-:W-:Y:S01]  /*11290*/  IABS R12, R12 ;  /* 0x0000000c000c7213 */ /* 0x000fe20000000000 */
[----:B------:R-:W-:Y:S02]  /*112a0*/  VIADD R7, R4, 0xffffff09 ;  /* 0xffffff0904077836 */ /* 0x000fe40000000000 */
[----:B------:R-:W-:Y:S04]  /*112b0*/  STL.64 [R1+0x2a0], R68 ;  /* 0x0002a04401007387 */ /* 0x000fe80000100a00 */
[----:B------:R-:W-:Y:S01]  /*112c0*/  STL.64 [R1+0x298], R66 ;  /* 0x0002984201007387 */ /* 0x000fe20000100a00 */
[----:B------:R-:W-:Y:S02]  /*112d0*/  ISETP.GE.U32.AND P0, PT, R7, 0x7ffffe0a, PT ;  /* 0x7ffffe0a0700780c */ /* 0x000fe40003f06070 */
[----:B------:R-:W-:-:S02]  /*112e0*/  PRMT R123, RZ, 0x7610, R123 ;  /* 0x00007610ff7b7816 */ /* 0x000fc4000000007b */
[----:B------:R-:W-:Y:S01]  /*112f0*/  PRMT R122, RZ, 0x7610, R122 ;  /* 0x00007610ff7a7816 */ /* 0x000fe2000000007a */
[----:B----4-:R3:W-:Y:S02]  /*11300*/  STL [R1+0x1224], R3 ;  /* 0x0012240301007387 */ /* 0x0107e40000100800 */
[----:B---3--:R-:W-:-:S04]  /*11310*/  IMAD.HI.U32 R3, R8, R10, RZ ;  /* 0x0000000a08037227 */ /* 0x008fc800078e00ff */
[----:B------:R-:W-:Y:S01]  /*11320*/  IMAD.MOV R69, RZ, RZ, -R3 ;  /* 0x000000ffff457224 */ /* 0x000fe200078e0a03 */
[----:B--2---:R0:W-:Y:S02]  /*11330*/  STL [R1+0x1220], R2 ;  /* 0x0012200201007387 */ /* 0x0041e40000100800 */
[----:B0-----:R-:W-:-:S04]  /*11340*/  IMAD.HI.U32 R2, R8, R12, RZ ;  /* 0x0000000c08027227 */ /* 0x001fc800078e00ff */
[----:B------:R-:W-:Y:S02]  /*11350*/  IMAD.MOV R68, RZ, RZ, -R2 ;  /* 0x000000ffff447224 */ /* 0x000fe400078e0a02 */
[----:B------:R-:W-:-:S04]  /*11360*/  IMAD R2, R162, 0xf6, RZ ;  /* 0x000000f6a2027824 */ /* 0x000fc800078e02ff */
[C---:B------:R-:W-:Y:S01]  /*11370*/  IMAD.WIDE R66, R2.reuse, 0x2, R160 ;  /* 0x0000000202427825 */ /* 0x040fe200078e02a0 */
[----:B------:R-:W-:Y:S03]  /*11380*/  STL [R1+0x2124], R8 ;  /* 0x0021240801007387 */ /* 0x000fe60000100800 */
[----:B------:R-:W-:Y:S01]  /*11390*/  IMAD.WIDE R2, R2, 0x2, R158 ;  /* 0x0000000202027825 */ /* 0x000fe200078e029e */
[----:B------:R0:W-:Y:S04]  /*113a0*/  STL.64 [R1+0x230], R66 ;  /* 0x0002304201007387 */ /* 0x0001e80000100a00 */
[----:B------:R-:W2:Y:S04]  /*113b0*/  @!P0 LDG.E.U16 R123, desc[UR6][R66.64] ;  /* 0x00000006427b8981 */ /* 0x000ea8000c1e1500 */
[----:B------:R-:W3:Y:S04]  /*113c0*/  @!P0 LDG.E.U16 R122, desc[UR6][R2.64] ;  /* 0x00000006027a8981 */ /* 0x000ee8000c1e1500 */
[----:B0-----:R-:W4:Y:S04]  /*113d0*/  LDL.LU.64 R66, [R1+0x22e0] ;  /* 0x0022e00001427983 */ /* 0x001f280000300a00 */
[----:B------:R0:W-:Y:S04]  /*113e0*/  STL.64 [R1+0x228], R2 ;  /* 0x0002280201007387 */ /* 0x0001e80000100a00 */
[----:B0-----:R-:W2:Y:S01]  /*113f0*/  LDL.LU.64 R2, [R1+0x22d8] ;  /* 0x0022d80001027983 */ /* 0x001ea20000300a00 */
[----:B------:R-:W-:Y:S01]  /*11400*/  IABS R13, R13 ;  /* 0x0000000d000d7213 */ /* 0x000fe20000000000 */
[----:B------:R-:W-:-:S04]  /*11410*/  VIADD R121, R4, 0xffffff08 ;  /* 0xffffff0804797836 */ /* 0x000fc80000000000 */
[----:B------:R-:W-:Y:S01]  /*11420*/  IMAD.HI.U32 R7, R8, R13, RZ ;  /* 0x0000000d08077227 */ /* 0x000fe200078e00ff */
[----:B------:R-:W-:-:S03]  /*11430*/  ISETP.GE.U32.AND P0, PT, R121, 0x7ffffe09, PT ;  /* 0x7ffffe097900780c */ /* 0x000fc60003f06070 */
[----:B------:R-:W-:Y:S01]  /*11440*/  IMAD.MOV R7, RZ, RZ, -R7 ;  /* 0x000000ffff077224 */ /* 0x000fe200078e0a07 */
[----:B------:R-:W-:Y:S01]  /*11450*/  PRMT R120, RZ, 0x7610, R120 ;  /* 0x00007610ff787816 */ /* 0x000fe20000000078 */
[C---:B--2---:R-:W-:Y:S02]  /*11460*/  IMAD R10, R3.reuse, R69, R10 ;  /* 0x00000045030a7224 */ /* 0x044fe400078e020a */
[C---:B------:R-:W-:Y:S02]  /*11470*/  IMAD R13, R3.reuse, R7, R13 ;  /* 0x00000007030d7224 */ /* 0x040fe400078e020d */
[----:B------:R-:W-:Y:S01]  /*11480*/  IMAD R7, R162, 0xf7, RZ ;  /* 0x000000f7a2077824 */ /* 0x000fe200078e02ff */
[----:B------:R0:W-:Y:S01]  /*11490*/  STL [R1+0x2168], R10 ;  /* 0x0021680a01007387 */ /* 0x0001e20000100800 */
[----:B------:R-:W-:Y:S02]  /*114a0*/  IMAD R12, R3, R68, R12 ;  /* 0x00000044030c7224 */ /* 0x000fe400078e020c */
[----:B------:R-:W-:Y:S01]  /*114b0*/  IMAD.WIDE R68, R7, 0x2, R158 ;  /* 0x0000000207447825 */ /* 0x000fe200078e029e */
[----:B0-----:R-:W-:-:S02]  /*114c0*/  PRMT R10, RZ, 0x7610, R10 ;  /* 0x00007610ff0a7816 */ /* 0x001fc4000000000a */
[----:B------:R-:W-:Y:S04]  /*114d0*/  STL [R1+0x2134], R12 ;  /* 0x0021340c01007387 */ /* 0x000fe80000100800 */
[----:B------:R-:W-:Y:S04]  /*114e0*/  STL [R1+0x2128], R13 ;  /* 0x0021280d01007387 */ /* 0x000fe80000100800 */
[----:B------:R0:W2:Y:S04]  /*114f0*/  @!P0 LDG.E.U16 R10, desc[UR6][R68.64] ;  /* 0x00000006440a8981 */ /* 0x0000a8000c1e1500 */
[----:B---3--:R-:W-:Y:S04]  /*11500*/  STL [R1+0x1218], R122 ;  /* 0x0012187a01007387 */ /* 0x008fe80000100800 */
[----:B------:R1:W-:Y:S02]  /*11510*/  STL [R1+0x121c], R123 ;  /* 0x00121c7b01007387 */ /* 0x0003e40000100800 */
[----:B-1----:R-:W-:-:S05]  /*11520*/  IMAD.WIDE R122, R7, 0x2, R160 ;  /* 0x00000002077a7825 */ /* 0x002fca00078e02a0 */
[----:B------:R1:W-:Y:S04]  /*11530*/  STL.64 [R1+0x220], R122 ;  /* 0x0002207a01007387 */ /* 0x0003e80000100a00 */
[----:B------:R-:W3:Y:S04]  /*11540*/  @!P0 LDG.E.U16 R120, desc[UR6][R122.64] ;  /* 0x000000067a788981 */ /* 0x000ee8000c1e1500 */
[----:B-1----:R-:W4:Y:S01]  /*11550*/  LDL.LU R122, [R1+0x22d0] ;  /* 0x0022d000017a7983 */ /* 0x002f220000300800 */
[----:B------:R-:W-:-:S05]  /*11560*/  VIADD R7, R4, 0xffffff01 ;  /* 0xffffff0104077836 */ /* 0x000fca0000000000 */
[----:B------:R-:W-:Y:S01]  /*11570*/  ISETP.GE.U32.AND P0, PT, R7, 0x7ffffe02, PT ;  /* 0x7ffffe020700780c */ /* 0x000fe20003f06070 */
[----:B------:R-:W-:Y:S01]  /*11580*/  VIADD R7, R4, 0xffffff00 ;  /* 0xffffff0004077836 */ /* 0x000fe20000000000 */
[----:B------:R0:W-:Y:S04]  /*11590*/  STL.64 [R1+0x218], R68 ;  /* 0x0002184401007387 */ /* 0x0001e80000100a00 */
[----:B------:R-:W-:Y:S01]  /*115a0*/  ISETP.GE.U32.AND P1, PT, R7, 0x7ffffe01, PT ;  /* 0x7ffffe010700780c */ /* 0x000fe20003f26070 */
[----:B------:R-:W-:-:S04]  /*115b0*/  IMAD R7, R162, 0xfe, RZ ;  /* 0x000000fea2077824 */ /* 0x000fc800078e02ff */
[----:B0-----:R-:W-:Y:S01]  /*115c0*/  IMAD.WIDE R68, R7, 0x2, R158 ;  /* 0x0000000207447825 */ /* 0x001fe200078e029e */
[----:B--2---:R0:W-:Y:S02]  /*115d0*/  STL [R1+0x216c], R10 ;  /* 0x00216c0a01007387 */ /* 0x0041e40000100800 */
[----:B0-----:R-:W-:-:S06]  /*115e0*/  PRMT R10, RZ, 0x7610, R10 ;  /* 0x00007610ff0a7816 */ /* 0x001fcc000000000a */
[----:B------:R0:W2:Y:S04]  /*115f0*/  @!P0 LDG.E.U16 R10, desc[UR6][R68.64] ;  /* 0x00000006440a8981 */ /* 0x0000a8000c1e1500 */
[----:B---3--:R1:W-:Y:S01]  /*11600*/  STL [R1+0x1214], R120 ;  /* 0x0012147801007387 */ /* 0x0083e20000100800 */
[----:B----4-:R-:W-:Y:S01]  /*11610*/  PRMT R122, RZ, 0x7610, R122 ;  /* 0x00007610ff7a7816 */ /* 0x010fe2000000007a */
[----:B-1----:R-:W-:-:S05]  /*11620*/  IMAD.WIDE R120, R7, 0x2, R160 ;  /* 0x0000000207787825 */ /* 0x002fca00078e02a0 */
[----:B------:R-:W3:Y:S01]  /*11630*/  @!P0 LDG.E.U16 R122, desc[UR6][R120.64] ;  /* 0x00000006787a8981 */ /* 0x000ee2000c1e1500 */
[----:B------:R-:W-:-:S03]  /*11640*/  IMAD R7, R162, 0xff, RZ ;  /* 0x000000ffa2077824 */ /* 0x000fc600078e02ff */
[----:B------:R1:W-:Y:S01]  /*11650*/  STL.64 [R1+0x18], R120 ;  /* 0x0000187801007387 */ /* 0x0003e20000100a00 */
[----:B------:R-:W-:-:S03]  /*11660*/  PRMT R0, RZ, 0x7610, R0 ;  /* 0x00007610ff007816 */ /* 0x000fc60000000000 */
[----:B-1----:R-:W4:Y:S04]  /*11670*/  LDL.LU.64 R120, [R1+0x22c8] ;  /* 0x0022c80001787983 */ /* 0x002f280000300a00 */
[----:B------:R0:W-:Y:S01]  /*11680*/  STL.64 [R1+0x10], R68 ;  /* 0x0000104401007387 */ /* 0x0001e20000100a00 */
[----:B------:R-:W-:Y:S01]  /*11690*/  PRMT R9, RZ, 0x7610, R9 ;  /* 0x00007610ff097816 */ /* 0x000fe20000000009 */
[----:B0-----:R-:W-:-:S05]  /*116a0*/  IMAD.WIDE R68, R7, 0x2, R160 ;  /* 0x0000000207447825 */ /* 0x001fca00078e02a0 */
[----:B------:R-:W4:Y:S04]  /*116b0*/  @!P1 LDG.E.U16 R0, desc[UR6][R68.64] ;  /* 0x0000000644009981 */ /* 0x000f28000c1e1500 */
[----:B--2---:R0:W-:Y:S04]  /*116c0*/  STL [R1+0x21e8], R10 ;  /* 0x0021e80a01007387 */ /* 0x0041e80000100800 */
[----:B0-----:R-:W2:Y:S04]  /*116d0*/  LDL.LU R10, [R1+0x88] ;  /* 0x00008800010a7983 */ /* 0x001ea80000300800 */
[----:B------:R-:W-:Y:S04]  /*116e0*/  STL [R1+0x202c], R162 ;  /* 0x00202ca201007387 */ /* 0x000fe80000100800 */
[----:B------:R-:W-:Y:S04]  /*116f0*/  STL [R1+0x2120], R162 ;  /* 0x002120a201007387 */ /* 0x000fe80000100800 */
[----:B------:R-:W-:Y:S04]  /*11700*/  STL [R1+0x2034], R160 ;  /* 0x002034a001007387 */ /* 0x000fe80000100800 */
[----:B------:R-:W-:Y:S04]  /*11710*/  STL [R1+0x2030], R161 ;  /* 0x002030a101007387 */ /* 0x000fe80000100800 */
[----:B------:R-:W-:Y:S04]  /*11720*/  STL.64 [R1+0x20c8], R160 ;  /* 0x0020c8a001007387 */ /* 0x000fe80000100a00 */
[----:B------:R-:W-:Y:S04]  /*11730*/  STL.64 [R1+0x8], R68 ;  /* 0x0000084401007387 */ /* 0x000fe80000100a00 */
[----:B---3--:R0:W-:Y:S02]  /*11740*/  STL [R1+0x1204], R122 ;  /* 0x0012047a01007387 */ /* 0x0081e40000100800 */
[----:B0-----:R-:W-:-:S05]  /*11750*/  IMAD.WIDE R122, R7, 0x2, R158 ;  /* 0x00000002077a7825 */ /* 0x001fca00078e029e */
[----:B------:R-:W3:Y:S04]  /*11760*/  @!P1 LDG.E.U16 R9, desc[UR6][R122.64] ;  /* 0x000000067a099981 */ /* 0x000ee8000c1e1500 */
[----:B------:R-:W-:Y:S04]  /*11770*/  STL [R1+0x203c], R158 ;  /* 0x00203c9e01007387 */ /* 0x000fe80000100800 */
[----:B------:R-:W-:Y:S04]  /*11780*/  STL [R1+0x2038], R159 ;  /* 0x0020389f01007387 */ /* 0x000fe80000100800 */
[----:B------:R-:W-:Y:S04]  /*11790*/  STL.64 [R1+0x20d0], R158 ;  /* 0x0020d09e01007387 */ /* 0x000fe80000100a00 */
[----:B------:R0:W-:Y:S04]  /*117a0*/  STL.64 [R1], R122 ;  /* 0x0000007a01007387 */ /* 0x0001e80000100a00 */
[----:B------:R-:W3:Y:S01]  /*117b0*/  LDL.LU.64 R68, [R1+0x22c0] ;  /* 0x0022c00001447983 */ /* 0x000ee20000300a00 */
[----:B------:R-:W-:-:S05]  /*117c0*/  VIADD R162, R4, 0xff ;  /* 0x000000ff04a27836 */ /* 0x000fca0000000000 */
[----:B------:R-:W-:Y:S02]  /*117d0*/  ISETP.GT.AND P0, PT, R162, 0xff, PT ;  /* 0x000000ffa200780c */ /* 0x000fe40003f04270 */
[----:B------:R-:W1:Y:S01]  /*117e0*/  S2R R162, SR_TID.X ;  /* 0x0000000000a27919 */ /* 0x000e620000002100 */
[----:B----4-:R4:W-:Y:S04]  /*117f0*/  STL [R1+0x2170], R0 ;  /* 0x0021700001007387 */ /* 0x0109e80000100800 */
[----:B0-----:R-:W3:Y:S01]  /*11800*/  LDL.LU.64 R122, [R1+0x22b8] ;  /* 0x0022b800017a7983 */ /* 0x001ee20000300a00 */
[----:B----4-:R-:W-:Y:S02]  /*11810*/  LOP3.LUT R0, R2, 0x30, RZ, 0x3c, !PT ;  /* 0x0000003002007812 */ /* 0x010fe400078e3cff */
[----:B-1----:R-:W-:-:S04]  /*11820*/  LOP3.LUT R162, R162, 0x7f, RZ, 0xc0, !PT ;  /* 0x0000007fa2a27812 */ /* 0x002fc800078ec0ff */
[----:B------:R-:W-:Y:S01]  /*11830*/  ISETP.LT.AND P1, PT, R162, R4, P0 ;  /* 0x00000004a200720c */ /* 0x000fe20000721270 */
[----:B--2---:R-:W-:Y:S04]  /*11840*/  STS.U16 [R0+UR76+0x10d80], R10 ;  /* 0x010d800a00007988 */ /* 0x004fe8000800044c */
[----:B---3--:R0:W-:Y:S04]  /*11850*/  STL [R1+0x2174], R9 ;  /* 0x0021740901007387 */ /* 0x0081e80000100800 */
[----:B0-----:R-:W2:Y:S04]  /*11860*/  LDL.LU R9, [R1+0x11a0] ;  /* 0x0011a00001097983 */ /* 0x001ea80000300800 */
[----:B------:R-:W3:Y:S04]  /*11870*/  LDL.LU R158, [R1+0x1194] ;  /* 0x00119400019e7983 */ /* 0x000ee80000300800 */
[----:B------:R-:W4:Y:S04]  /*11880*/  LDL.LU R7, [R1+0x1190] ;  /* 0x0011900001077983 */ /* 0x000f280000300800 */
[----:B------:R-:W4:Y:S04]  /*11890*/  LDL.LU R161, [R1+0x118c] ;  /* 0x00118c0001a17983 */ /* 0x000f280000300800 */
[----:B------:R-:W4:Y:S04]  /*118a0*/  LDL.LU R162, [R1+0x1b4] ;  /* 0x0001b40001a27983 */ /* 0x000f280000300800 */
[----:B------:R-:W4:Y:S04]  /*118b0*/  LDL.LU R10, [R1+0x1b0] ;  /* 0x0001b000010a7983 */ /* 0x000f280000300800 */
        /* <DEDUP_REMOVED lines=55> */
[----:B------:R0:W-:Y:S02]  /*11c30*/  STS.U16 [R0+UR76+0x17d80], R14 ;  /* 0x017d800e00007988 */ /* 0x0001e4000800044c */
[C---:B0-----:R-:W-:Y:S01]  /*11c40*/  LOP3.LUT R0, R2.reuse, 0x40, RZ, 0x3c, !PT ;  /* 0x0000004002007812 */ /* 0x041fe200078e3cff */
[----:B------:R-:W0:Y:S01]  /*11c50*/  LDC.64 R14, c[0x0][0x388] ;  /* 0x0000e200ff0e7b82 */ /* 0x000e220000000a00 */
[----:B------:R-:W-:-:S03]  /*11c60*/  LOP3.LUT R4, R2, 0x50, RZ, 0x3c, !PT ;  /* 0x0000005002047812 */ /* 0x000fc600078e3cff */
[----:B------:R-:W-:Y:S04]  /*11c70*/  STL [R1+0x1fbc], R0 ;  /* 0x001fbc0001007387 */ /* 0x000fe80000100800 */
[----:B--2---:R-:W-:Y:S04]  /*11c80*/  STS.U16 [R0+UR76+0x200], R9 ;  /* 0x0002000900007988 */ /* 0x004fe8000800044c */
[----:B---3--:R-:W-:Y:S04]  /*11c90*/  STS.U16 [R0+UR76+0x10200], R158 ;  /* 0x0102009e00007988 */ /* 0x008fe8000800044c */
[----:B----4-:R-:W-:Y:S04]  /*11ca0*/  STS.U16 [R0+UR76+0x600], R7 ;  /* 0x0006000700007988 */ /* 0x010fe8000800044c */
        /* <DEDUP_REMOVED lines=18> */
[----:B------:R2:W-:Y:S01]  /*11dd0*/  STS.U16 [R0+UR76+0x12a00], R108 ;  /* 0x012a006c00007988 */ /* 0x0005e2000800044c */
[----:B-1----:R-:W1:Y:S03]  /*11de0*/  LDC R110, c[0x0][0x3b0] ;  /* 0x0000ec00ff6e7b82 */ /* 0x002e660000000800 */
[----:B------:R-:W-:Y:S04]  /*11df0*/  STS.U16 [R0+UR76+0x2e00], R107 ;  /* 0x002e006b00007988 */ /* 0x000fe8000800044c */
[----:B------:R3:W-:Y:S01]  /*11e00*/  STS.U16 [R0+UR76+0x12e00], R106 ;  /* 0x012e006a00007988 */ /* 0x0007e2000800044c */
[----:B--2---:R-:W2:Y:S03]  /*11e10*/  LDC R108, c[0x0][0x3b0] ;  /* 0x0000ec00ff6c7b82 */ /* 0x004ea60000000800 */
[----:B------:R-:W-:Y:S04]  /*11e20*/  STS.U16 [R0+UR76+0x3200], R105 ;  /* 0x0032006900007988 */ /* 0x000fe8000800044c */
[----:B------:R4:W-:Y:S01]  /*11e30*/  STS.U16 [R0+UR76+0x13200], R104 ;  /* 0x0132006800007988 */ /* 0x0009e2000800044c */
[----:B---3--:R-:W3:Y:S03]  /*11e40*/  LDC R106, c[0x0][0x3b0] ;  /* 0x0000ec00ff6a7b82 */ /* 0x008ee60000000800 */
[----:B------:R-:W-:Y:S04]  /*11e50*/  STS.U16 [R0+UR76+0x3600], R103 ;  /* 0x0036006700007988 */ /* 0x000fe8000800044c */
[----:B------:R0:W-:Y:S01]  /*11e60*/  STS.U16 [R0+UR76+0x13600], R102 ;  /* 0x0136006600007988 */ /* 0x0001e2000800044c */
[----:B----4-:R-:W4:Y:S03]  /*11e70*/  LDC R104, c[0x0][0x3b0] ;  /* 0x0000ec00ff687b82 */ /* 0x010f260000000800 */
[----:B------:R-:W-:Y:S04]  /*11e80*/  STS.U16 [R0+UR76+0x3a00], R101 ;  /* 0x003a006500007988 */ /* 0x000fe8000800044c */
[----:B------:R1:W-:Y:S01]  /*11e90*/  STS.U16 [R0+UR76+0x13a00], R100 ;  /* 0x013a006400007988 */ /* 0x0003e2000800044c */
[----:B0-----:R-:W0:Y:S03]  /*11ea0*/  LDC R102, c[0x0][0x3b0] ;  /* 0x0000ec00ff667b82 */ /* 0x001e260000000800 */
[----:B------:R-:W-:Y:S04]  /*11eb0*/  STS.U16 [R0+UR76+0x3e00], R99 ;  /* 0x003e006300007988 */ /* 0x000fe8000800044c */
[----:B------:R1:W-:Y:S02]  /*11ec0*/  STS.U16 [R0+UR76+0x13e00], R98 ;  /* 0x013e006200007988 */ /* 0x0003e4000800044c */
[----:B-1----:R-:W1:Y:S02]  /*11ed0*/  LDC R100, c[0x0][0x3b0] ;  /* 0x0000ec00ff647b82 */ /* 0x002e640000000800 */
[----:B------:R-:W-:Y:S04]  /*11ee0*/  STS.U16 [R0+UR76+0x4200], R97 ;  /* 0x0042006100007988 */ /* 0x000fe8000800044c */
[----:B------:R2:W-:Y:S02]  /*11ef0*/  STS.U16 [R0+UR76+0x14200], R96 ;  /* 0x0142006000007988 */ /* 0x0005e4000800044c */
[----:B------:R-:W0:Y:S02]  /*11f00*/  LDC R98, c[0x0][0x3b0] ;  /* 0x0000ec00ff627b82 */ /* 0x000e240000000800 */
[----:B------:R-:W-:Y:S04]  /*11f10*/  STS.U16 [R0+UR76+0x4600], R95 ;  /* 0x0046005f00007988 */ /* 0x000fe8000800044c */
[----:B------:R3:W-:Y:S01]  /*11f20*/  STS.U16 [R0+UR76+0x14600], R94 ;  /* 0x0146005e00007988 */ /* 0x0007e2000800044c */
[----:B------:R-:W-:Y:S01]  /*11f30*/  PRMT R23, RZ, 0x7610, R23 ;  /* 0x00007610ff177816 */ /* 0x000fe20000000017 */
[----:B--2---:R-:W2:Y:S02]  /*11f40*/  LDC R96, c[0x0][0x3b0] ;  /* 0x0000ec00ff607b82 */ /* 0x004ea40000000800 */
[----:B------:R-:W-:Y:S04]  /*11f50*/  STS.U16 [R0+UR76+0x4a00], R93 ;  /* 0x004a005d00007988 */ /* 0x000fe8000800044c */
[----:B------:R4:W-:Y:S02]  /*11f60*/  STS.U16 [R0+UR76+0x14a00], R92 ;  /* 0x014a005c00007988 */ /* 0x0009e4000800044c */
[----:B---3--:R-:W3:Y:S02]  /*11f70*/  LDC R94, c[0x0][0x3b0] ;  /* 0x0000ec00ff5e7b82 */ /* 0x008ee40000000800 */
[----:B------:R-:W-:Y:S04]  /*11f80*/  STS.U16 [R0+UR76+0x4e00], R91 ;  /* 0x004e005b00007988 */ /* 0x000fe8000800044c */
[----:B------:R-:W-:Y:S02]  /*11f90*/  STL [R1+0x1fb8], R4 ;  /* 0x001fb80401007387 */ /* 0x000fe40000100800 */
[----:B----4-:R-:W4:Y:S02]  /*11fa0*/  LDC R92, c[0x0][0x3b0] ;  /* 0x0000ec00ff5c7b82 */ /* 0x010f240000000800 */
[----:B------:R1:W-:Y:S04]  /*11fb0*/  STS.U16 [R0+UR76+0x14e00], R90 ;  /* 0x014e005a00007988 */ /* 0x0003e8000800044c */
[----:B------:R-:W2:Y:S04]  /*11fc0*/  LDL.LU R16, [R1+0x11b8] ;  /* 0x0011b80001107983 */ /* 0x000ea80000300800 */
[----:B------:R-:W-:Y:S01]  /*11fd0*/  STS.U16 [R0+UR76+0x5200], R89 ;  /* 0x0052005900007988 */ /* 0x000fe2000800044c */
[----:B-1----:R-:W1:Y:S03]  /*11fe0*/  LDC R90, c[0x0][0x3b0] ;  /* 0x0000ec00ff5a7b82 */ /* 0x002e660000000800 */
[----:B------:R-:W3:Y:S04]  /*11ff0*/  LDL.LU R17, [R1+0x11b4] ;  /* 0x0011b40001117983 */ /* 0x000ee80000300800 */
[----:B------:R0:W-:Y:S04]  /*12000*/  STS.U16 [R0+UR76+0x15200], R88 ;  /* 0x0152005800007988 */ /* 0x0001e8000800044c */
[----:B------:R-:W4:Y:S04]  /*12010*/  LDL.LU R18, [R1+0x11b0] ;  /* 0x0011b00001127983 */ /* 0x000f280000300800 */
[----:B------:R-:W-:Y:S01]  /*12020*/  STS.U16 [R0+UR76+0x5600], R87 ;  /* 0x0056005700007988 */ /* 0x000fe2000800044c */
[----:B0-----:R-:W0:Y:S03]  /*12030*/  LDC R88, c[0x0][0x3b0] ;  /* 0x0000ec00ff587b82 */ /* 0x001e260000000800 */
[----:B------:R-:W4:Y:S04]  /*12040*/  LDL.LU R19, [R1+0x11ac] ;  /* 0x0011ac0001137983 */ /* 0x000f280000300800 */
[----:B------:R1:W-:Y:S04]  /*12050*/  STS.U16 [R0+UR76+0x15600], R86 ;  /* 0x0156005600007988 */ /* 0x0003e8000800044c */
[----:B------:R-:W4:Y:S04]  /*12060*/  LDL.LU R20, [R1+0x11a8] ;  /* 0x0011a80001147983 */ /* 0x000f280000300800 */
[----:B------:R-:W-:Y:S01]  /*12070*/  STS.U16 [R0+UR76+0x5a00], R85 ;  /* 0x005a005500007988 */ /* 0x000fe2000800044c */
[----:B-1----:R-:W1:Y:S03]  /*12080*/  LDC R86, c[0x0][0x3b0] ;  /* 0x0000ec00ff567b82 */ /* 0x002e660000000800 */
[----:B------:R-:W4:Y:S04]  /*12090*/  LDL.LU R21, [R1+0x11a4] ;  /* 0x0011a40001157983 */ /* 0x000f280000300800 */
        /* <DEDUP_REMOVED lines=28> */
[----:B------:R-:W0:Y:S01]  /*12260*/  S2R R123, SR_TID.X ;  /* 0x00000000007b7919 */ /* 0x000e220000002100 */
[----:B------:R-:W-:Y:S01]  /*12270*/  PRMT R22, RZ, 0x7610, R22 ;  /* 0x00007610ff167816 */ /* 0x000fe20000000016 */
[----:B-1----:R-:W1:Y:S01]  /*12280*/  LDC R74, c[0x0][0x3b0] ;  /* 0x0000ec00ff4a7b82 */ /* 0x002e620000000800 */
        /* <DEDUP_REMOVED lines=9> */
[----:B------:R-:W-:Y:S01]  /*12320*/  LOP3.LUT R123, R123, 0x7f, RZ, 0xc0, !PT ;  /* 0x0000007f7b7b7812 */ /* 0x000fe200078ec0ff */
[----:B-1----:R-:W1:Y:S02]  /*12330*/  LDC R70, c[0x0][0x3b0] ;  /* 0x0000ec00ff467b82 */ /* 0x002e640000000800 */
[----:B------:R-:W4:Y:S04]  /*12340*/  LDL.LU R65, [R1+0x48] ;  /* 0x0000480001417983 */ /* 0x000f280000300800 */
[----:B------:R-:W-:Y:S04]  /*12350*/  STS.U16 [R0+UR76+0x17a00], R128 ;  /* 0x017a008000007988 */ /* 0x000fe8000800044c */
[----:B------:R-:W4:Y:S04]  /*12360*/  LDL.LU R66, [R1+0x44] ;  /* 0x0000440001427983 */ /* 0x000f280000300800 */
[----:B------:R-:W-:Y:S04]  /*12370*/  STS.U16 [R0+UR76+0x7e00], R125 ;  /* 0x007e007d00007988 */ /* 0x000fe8000800044c */
[----:B------:R-:W4:Y:S04]  /*12380*/  LDL.LU R68, [R1+0x40] ;  /* 0x0000400001447983 */ /* 0x000f280000300800 */
[----:B------:R0:W-:Y:S04]  /*12390*/  STS.U16 [R0+UR76+0x17e00], R124 ;  /* 0x017e007c00007988 */ /* 0x0001e8000800044c */
[----:B------:R-:W4:Y:S04]  /*123a0*/  LDL.LU R9, [R1+0x3c] ;  /* 0x00003c0001097983 */ /* 0x000f280000300800 */
[----:B0-----:R-:W4:Y:S04]  /*123b0*/  LDL.LU R0, [R1+0x38] ;  /* 0x0000380001007983 */ /* 0x001f280000300800 */
[----:B------:R-:W4:Y:S04]  /*123c0*/  LDL.LU R158, [R1+0x34] ;  /* 0x00003400019e7983 */ /* 0x000f280000300800 */
[----:B------:R-:W4:Y:S04]  /*123d0*/  LDL.LU R7, [R1+0x30] ;  /* 0x0000300001077983 */ /* 0x000f280000300800 */
[----:B------:R-:W4:Y:S04]  /*123e0*/  LDL.LU R161, [R1+0x2c] ;  /* 0x00002c0001a17983 */ /* 0x000f280000300800 */
[----:B------:R-:W4:Y:S04]  /*123f0*/  LDL.LU R162, [R1+0x28] ;  /* 0x0000280001a27983 */ /* 0x000f280000300800 */
[----:B------:R-:W4:Y:S04]  /*12400*/  LDL.LU R10, [R1+0x24] ;  /* 0x00002400010a7983 */ /* 0x000f280000300800 */
[----:B--2---:R-:W-:Y:S04]  /*12410*/  STS.U16 [R4+UR76+0x280], R16 ;  /* 0x0002801004007988 */ /* 0x004fe8000800044c */
[----:B---3--:R-:W-:Y:S04]  /*12420*/  STS.U16 [R4+UR76+0x10280], R17 ;  /* 0x0102801104007988 */ /* 0x008fe8000800044c */
[----:B----4-:R-:W-:Y:S04]  /*12430*/  STS.U16 [R4+UR76+0x680], R18 ;  /* 0x0006801204007988 */ /* 0x010fe8000800044c */
[----:B------:R0:W-:Y:S04]  /*12440*/  STS.U16 [R4+UR76+0x10680], R19 ;  /* 0x0106801304007988 */ /* 0x0001e8000800044c */
[----:B------:R2:W-:Y:S01]  /*12450*/  STS.U16 [R4+UR76+0xa80], R20 ;  /* 0x000a801404007988 */ /* 0x0005e2000800044c */
[----:B0-----:R-:W0:Y:S03]  /*12460*/  LDC R19, c[0x0][0x3b0] ;  /* 0x0000ec00ff137b82 */ /* 0x001e260000000800 */
[----:B------:R3:W-:Y:S05]  /*12470*/  STS.U16 [R4+UR76+0x10a80], R21 ;  /* 0x010a801504007988 */ /* 0x0007ea000800044c */
[----:B--2---:R-:W2:Y:S01]  /*12480*/  LDC R20, c[0x0][0x3b0] ;  /* 0x0000ec00ff147b82 */ /* 0x004ea20000000800 */
[----:B------:R4:W-:Y:S07]  /*12490*/  STS.U16 [R4+UR76+0xe80], R25 ;  /* 0x000e801904007988 */ /* 0x0009ee000800044c */
[----:B---3--:R-:W3:Y:S01]  /*124a0*/  LDC R21, c[0x0][0x3b0] ;  /* 0x0000ec00ff157b82 */ /* 0x008ee20000000800 */
[----:B------:R-:W-:Y:S07]  /*124b0*/  STS.U16 [R4+UR76+0x10e80], R27 ;  /* 0x010e801b04007988 */ /* 0x000fee000800044c */
[----:B----4-:R-:W4:Y:S01]  /*124c0*/  LDC R25, c[0x0][0x3b0] ;  /* 0x0000ec00ff197b82 */ /* 0x010f220000000800 */
[----:B------:R1:W-:Y:S04]  /*124d0*/  STS.U16 [R4+UR76+0x1280], R29 ;  /* 0x0012801d04007988 */ /* 0x0003e8000800044c */
[----:B------:R0:W-:Y:S03]  /*124e0*/  STS.U16 [R4+UR76+0x11280], R31 ;  /* 0x0112801f04007988 */ /* 0x0001e6000800044c */
[----:B-1----:R-:W1:Y:S01]  /*124f0*/  LDC R29, c[0x0][0x3b0] ;  /* 0x0000ec00ff1d7b82 */ /* 0x002e620000000800 */
[----:B------:R2:W-:Y:S07]  /*12500*/  STS.U16 [R4+UR76+0x1680], R33 ;  /* 0x0016802104007988 */ /* 0x0005ee000800044c */
[----:B0-----:R-:W0:Y:S01]  /*12510*/  LDC R31, c[0x0][0x3b0] ;  /* 0x0000ec00ff1f7b82 */ /* 0x001e220000000800 */
[----:B------:R-:W-:Y:S07]  /*12520*/  STS.U16 [R4+UR76+0x11680], R41 ;  /* 0x0116802904007988 */ /* 0x000fee000800044c */
[----:B--2---:R-:W2:Y:S01]  /*12530*/  LDC R33, c[0x0][0x3b0] ;  /* 0x0000ec00ff217b82 */ /* 0x004ea20000000800 */
        /* <DEDUP_REMOVED lines=20> */
[----:B0-----:R-:W2:Y:S04]  /*12680*/  LDL.LU R5, [R1+0x22b0] ;  /* 0x0022b00001057983 */ /* 0x001ea80000300800 */
[----:B------:R-:W2:Y:S04]  /*12690*/  LDL.LU R162, [R1+0x11d0] ;  /* 0x0011d00001a27983 */ /* 0x000ea80000300800 */
        /* <DEDUP_REMOVED lines=21> */
[----:B------:R-:W3:Y:S04]  /*127f0*/  LDL.LU R62, [R1+0x11cc] ;  /* 0x0011cc00013e7983 */ /* 0x000ee80000300800 */
[----:B------:R-:W-:Y:S04]  /*12800*/  STS.U16 [R4+UR76+0x16a80], R136 ;  /* 0x016a808804007988 */ /* 0x000fe8000800044c */
[----:B------:R-:W4:Y:S04]  /*12810*/  LDL.LU R63, [R1+0x11c8] ;  /* 0x0011c800013f7983 */ /* 0x000f280000300800 */
        /* <DEDUP_REMOVED lines=15> */
[----:B------:R0:W-:Y:S04]  /*12910*/  STL [R1+0x21ec], R2 ;  /* 0x0021ec0201007387 */ /* 0x0001e80000100800 */
[----:B------:R1:W-:Y:S01]  /*12920*/  STS.U16 [R4+UR76+0x7e80], R6 ;  /* 0x007e800604007988 */ /* 0x0003e2000800044c */
[----:B------:R-:W-:-:S03]  /*12930*/  LOP3.LUT R0, R2, 0x60, RZ, 0x3c, !PT ;  /* 0x0000006002007812 */ /* 0x000fc600078e3cff */
[----:B------:R1:W-:Y:S01]  /*12940*/  STS.U16 [R4+UR76+0x17e80], R163 ;  /* 0x017e80a304007988 */ /* 0x0003e2000800044c */
[----:B0-----:R-:W0:Y:S03]  /*12950*/  LDC R2, c[0x0][0x3ac] ;  /* 0x0000eb00ff027b82 */ /* 0x001e260000000800 */
[----:B-1----:R-:W4:Y:S04]  /*12960*/  LDL.LU R6, [R1+0x22ac] ;  /* 0x0022ac0001067983 */ /* 0x002f280000300800 */
[----:B------:R-:W4:Y:S04]  /*12970*/  LDL.LU R163, [R1+0x22a8] ;  /* 0x0022a80001a37983 */ /* 0x000f280000300800 */
[----:B------:R-:W4:Y:S04]  /*12980*/  LDL.LU R7, [R1+0xb0] ;  /* 0x0000b00001077983 */ /* 0x000f280000300800 */
[----:B------:R-:W4:Y:S04]  /*12990*/  LDL.LU R10, [R1+0xac] ;  /* 0x0000ac00010a7983 */ /* 0x000f280000300800 */
[----:B------:R-:W4:Y:S04]  /*129a0*/  LDL.LU R46, [R1+0xa8] ;  /* 0x0000a800012e7983 */ /* 0x000f280000300800 */
[----:B------:R-:W4:Y:S04]  /*129b0*/  LDL.LU R48, [R1+0xa4] ;  /* 0x0000a40001307983 */ /* 0x000f280000300800 */
[----:B------:R-:W4:Y:S04]  /*129c0*/  LDL.LU R58, [R1+0xa0] ;  /* 0x0000a000013a7983 */ /* 0x000f280000300800 */
[----:B------:R-:W4:Y:S04]  /*129d0*/  LDL R161, [R1+0x1188] ;  /* 0x0011880001a17983 */ /* 0x000f280000100800 */
[----:B------:R-:W-:Y:S04]  /*129e0*/  STL [R1+0x1fb4], R0 ;  /* 0x001fb40001007387 */ /* 0x000fe80000100800 */
[----:B------:R-:W4:Y:S04]  /*129f0*/  LDL.LU R59, [R1+0x9c] ;  /* 0x00009c00013b7983 */ /* 0x000f280000300800 */
[----:B------:R-:W4:Y:S04]  /*12a00*/  LDL.LU R4, [R1+0x98] ;  /* 0x0000980001047983 */ /* 0x000f280000300800 */
[----:B--2---:R1:W-:Y:S04]  /*12a10*/  STS.U16 [R0+UR76+0x300], R162 ;  /* 0x000300a200007988 */ /* 0x0043e8000800044c */
[----:B-1----:R-:W2:Y:S04]  /*12a20*/  LDL.LU R162, [R1+0x94] ;  /* 0x0000940001a27983 */ /* 0x002ea80000300800 */
[----:B------:R-:W2:Y:S04]  /*12a30*/  LDL.LU R60, [R1+0x17c] ;  /* 0x00017c00013c7983 */ /* 0x000ea80000300800 */
[----:B------:R-:W2:Y:S04]  /*12a40*/  LDL.LU R61, [R1+0x178] ;  /* 0x00017800013d7983 */ /* 0x000ea80000300800 */
[----:B---3--:R1:W-:Y:S04]  /*12a50*/  STS.U16 [R0+UR76+0x10300], R62 ;  /* 0x0103003e00007988 */ /* 0x0083e8000800044c */
[----:B----4-:R3:W-:Y:S04]  /*12a60*/  STS.U16 [R0+UR76+0x700], R63 ;  /* 0x0007003f00007988 */ /* 0x0107e8000800044c */
[----:B-1----:R-:W4:Y:S04]  /*12a70*/  LDL.LU R62, [R1+0x174] ;  /* 0x00017400013e7983 */ /* 0x002f280000300800 */
[----:B------:R1:W-:Y:S04]  /*12a80*/  STS.U16 [R0+UR76+0x10700], R64 ;  /* 0x0107004000007988 */ /* 0x0003e8000800044c */
[----:B---3--:R-:W3:Y:S04]  /*12a90*/  LDL.LU R63, [R1+0xc8] ;  /* 0x0000c800013f7983 */ /* 0x008ee80000300800 */
[----:B------:R0:W-:Y:S04]  /*12aa0*/  STS.U16 [R0+UR76+0xb00], R65 ;  /* 0x000b004100007988 */ /* 0x0001e8000800044c */
[----:B-1----:R-:W3:Y:S04]  /*12ab0*/  LDL.LU R64, [R1+0xc4] ;  /* 0x0000c40001407983 */ /* 0x002ee80000300800 */
[----:B------:R1:W-:Y:S04]  /*12ac0*/  STS.U16 [R0+UR76+0x10b00], R41 ;  /* 0x010b002900007988 */ /* 0x0003e8000800044c */
[----:B0-----:R-:W3:Y:S04]  /*12ad0*/  LDL.LU R65, [R1+0x19c] ;  /* 0x00019c0001417983 */ /* 0x001ee80000300800 */
[----:B------:R0:W-:Y:S01]  /*12ae0*/  STS.U16 [R0+UR76+0xf00], R66 ;  /* 0x000f004200007988 */ /* 0x0001e2000800044c */
[----:B------:R-:W-:Y:S01]  /*12af0*/  IMAD.MOV.U32 R17, RZ, RZ, R5 ;  /* 0x000000ffff117224 */ /* 0x000fe200078e0005 */
[----:B-1----:R-:W1:Y:S02]  /*12b00*/  LDC R41, c[0x0][0x3b0] ;  /* 0x0000ec00ff297b82 */ /* 0x002e640000000800 */
[----:B------:R0:W-:Y:S04]  /*12b10*/  STS.U16 [R0+UR76+0x10f00], R68 ;  /* 0x010f004400007988 */ /* 0x0001e8000800044c */
[----:B0-----:R-:W3:Y:S04]  /*12b20*/  LDL.LU R66, [R1+0x194] ;  /* 0x0001940001427983 */ /* 0x001ee80000300800 */
[----:B------:R0:W-:Y:S04]  /*12b30*/  STS.U16 [R0+UR76+0x1300], R9 ;  /* 0x0013000900007988 */ /* 0x0001e8000800044c */
[----:B------:R-:W3:Y:S04]  /*12b40*/  LDL.LU R68, [R1+0x190] ;  /* 0x0001900001447983 */ /* 0x000ee80000300800 */
[----:B------:R0:W-:Y:S04]  /*12b50*/  STS.U16 [R0+UR76+0x11300], R158 ;  /* 0x0113009e00007988 */ /* 0x0001e8000800044c */
[----:B0-----:R-:W3:Y:S04]  /*12b60*/  LDL.LU R9, [R1+0x18c] ;  /* 0x00018c0001097983 */ /* 0x001ee80000300800 */
[----:B------:R-:W3:Y:S04]  /*12b70*/  LDL.LU R158, [R1+0x188] ;  /* 0x00018800019e7983 */ /* 0x000ee80000300800 */
[----:B------:R-:W-:Y:S04]  /*12b80*/  STS.U16 [R0+UR76+0x1700], R7 ;  /* 0x0017000700007988 */ /* 0x000fe8000800044c */
[----:B------:R-:W-:Y:S04]  /*12b90*/  STS.U16 [R0+UR76+0x11700], R10 ;  /* 0x0117000a00007988 */ /* 0x000fe8000800044c */
[----:B------:R0:W-:Y:S04]  /*12ba0*/  STS.U16 [R0+UR76+0x1b00], R46 ;  /* 0x001b002e00007988 */ /* 0x0001e8000800044c */
[----:B------:R1:W-:Y:S04]  /*12bb0*/  STS.U16 [R0+UR76+0x11b00], R48 ;  /* 0x011b003000007988 */ /* 0x0003e8000800044c */
[----:B------:R1:W-:Y:S01]  /*12bc0*/  STS.U16 [R0+UR76+0x1f00], R58 ;  /* 0x001f003a00007988 */ /* 0x0003e2000800044c */
[----:B------:R-:W-:Y:S01]  /*12bd0*/  @!P2 IMAD.MOV R17, RZ, RZ, -R17 ;  /* 0x000000ffff11a224 */ /* 0x000fe200078e0a11 */
[----:B0-----:R-:W0:Y:S02]  /*12be0*/  LDC R46, c[0x0][0x3b0] ;  /* 0x0000ec00ff2e7b82 */ /* 0x001e240000000800 */
[----:B------:R-:W3:Y:S04]  /*12bf0*/  LDL.LU R7, [R1+0x184] ;  /* 0x0001840001077983 */ /* 0x000ee80000300800 */
[----:B------:R-:W3:Y:S02]  /*12c00*/  LDL.LU R10, [R1+0x180] ;  /* 0x00018000010a7983 */ /* 0x000ee40000300800 */
[----:B-1----:R-:W1:Y:S02]  /*12c10*/  LDC R48, c[0x0][0x3b0] ;  /* 0x0000ec00ff307b82 */ /* 0x002e640000000800 */
[----:B------:R-:W-:Y:S04]  /*12c20*/  STS.U16 [R0+UR76+0x11f00], R59 ;  /* 0x011f003b00007988 */ /* 0x000fe8000800044c */
[----:B------:R0:W-:Y:S01]  /*12c30*/  STS.U16 [R0+UR76+0x2300], R4 ;  /* 0x0023000400007988 */ /* 0x0001e2000800044c */
[C---:B------:R-:W-:Y:S01]  /*12c40*/  ISETP.GT.U32.AND P2, PT, R3.reuse, R6, PT ;  /* 0x000000060300720c */ /* 0x040fe20003f44070 */
[----:B------:R-:W1:Y:S08]  /*12c50*/  LDC R58, c[0x0][0x3b0] ;  /* 0x0000ec00ff3a7b82 */ /* 0x000e700000000800 */
[----:B0-----:R-:W0:Y:S01]  /*12c60*/  LDC.64 R4, c[0x0][0x388] ;  /* 0x0000e200ff047b82 */ /* 0x001e220000000a00 */
[----:B--2---:R2:W-:Y:S04]  /*12c70*/  STS.U16 [R0+UR76+0x12300], R162 ;  /* 0x012300a200007988 */ /* 0x0045e8000800044c */
[----:B--2---:R-:W2:Y:S04]  /*12c80*/  LDL.LU R162, [R1+0x1a4] ;  /* 0x0001a40001a27983 */ /* 0x004ea80000300800 */
[----:B------:R0:W-:Y:S04]  /*12c90*/  STS.U16 [R0+UR76+0x2700], R60 ;  /* 0x0027003c00007988 */ /* 0x0001e8000800044c */
[----:B------:R1:W-:Y:S04]  /*12ca0*/  STS.U16 [R0+UR76+0x12700], R61 ;  /* 0x0127003d00007988 */ /* 0x0003e8000800044c */
[----:B------:R-:W-:Y:S01]  /*12cb0*/  STL [R1+0x2178], R3 ;  /* 0x0021780301007387 */ /* 0x000fe20000100800 */
[--C-:B------:R-:W-:Y:S01]  /*12cc0*/  @!P2 IMAD.IADD R6, R6, 0x1, -R3.reuse ;  /* 0x000000010606a824 */ /* 0x100fe200078e0a03 */
[----:B0-----:R-:W0:Y:S02]  /*12cd0*/  LDC R60, c[0x0][0x3b0] ;  /* 0x0000ec00ff3c7b82 */ /* 0x001e240000000800 */
[----:B------:R-:W-:Y:S06]  /*12ce0*/  STL [R1+0x212c], R161 ;  /* 0x00212ca101007387 */ /* 0x000fec0000100800 */
[----:B-1----:R-:W1:Y:S01]  /*12cf0*/  LDC R61, c[0x0][0x3b0] ;  /* 0x0000ec00ff3d7b82 */ /* 0x002e620000000800 */
[----:B----4-:R-:W-:Y:S04]  /*12d00*/  STS.U16 [R0+UR76+0x2b00], R62 ;  /* 0x002b003e00007988 */ /* 0x010fe8000800044c */
[----:B---3--:R3:W-:Y:S04]  /*12d10*/  STS.U16 [R0+UR76+0x12b00], R63 ;  /* 0x012b003f00007988 */ /* 0x0087e8000800044c */
[----:B------:R-:W-:Y:S01]  /*12d20*/  STS.U16 [R0+UR76+0x2f00], R64 ;  /* 0x002f004000007988 */ /* 0x000fe2000800044c */
[----:B------:R-:W-:Y:S01]  /*12d30*/  ISETP.GT.U32.AND P2, PT, R3, R6, PT ;  /* 0x000000060300720c */ /* 0x000fe20003f44070 */
[----:B---3--:R-:W3:Y:S02]  /*12d40*/  LDC R63, c[0x0][0x3b0] ;  /* 0x0000ec00ff3f7b82 */ /* 0x008ee40000000800 */
[----:B------:R4:W-:Y:S04]  /*12d50*/  STS.U16 [R0+UR76+0x12f00], R65 ;  /* 0x012f004100007988 */ /* 0x0009e8000800044c */
[----:B------:R0:W-:Y:S06]  /*12d60*/  STS.U16 [R0+UR76+0x3300], R163 ;  /* 0x003300a300007988 */ /* 0x0001ec000800044c */
[----:B------:R-:W-:Y:S01]  /*12d70*/  @!P2 IMAD.IADD R6, R6, 0x1, -R3 ;  /* 0x000000010606a824 */ /* 0x000fe200078e0a03 */
[----:B----4-:R-:W4:Y:S01]  /*12d80*/  LDC R65, c[0x0][0x3b0] ;  /* 0x0000ec00ff417b82 */ /* 0x010f220000000800 */
[----:B0-----:R-:W3:Y:S04]  /*12d90*/  LDL.LU R163, [R1+0x22a4] ;  /* 0x0022a40001a37983 */ /* 0x001ee80000300800 */
[----:B------:R-:W-:Y:S04]  /*12da0*/  STS.U16 [R0+UR76+0x13300], R66 ;  /* 0x0133004200007988 */ /* 0x000fe8000800044c */
[----:B------:R-:W-:Y:S04]  /*12db0*/  STS.U16 [R0+UR76+0x3700], R68 ;  /* 0x0037004400007988 */ /* 0x000fe8000800044c */
[----:B------:R0:W-:Y:S04]  /*12dc0*/  STS.U16 [R0+UR76+0x13700], R9 ;  /* 0x0137000900007988 */ /* 0x0001e8000800044c */
[----:B------:R-:W-:Y:S04]  /*12dd0*/  STS.U16 [R0+UR76+0x3b00], R158 ;  /* 0x003b009e00007988 */ /* 0x000fe8000800044c */
[----:B0-----:R-:W4:Y:S04]  /*12de0*/  LDL.LU R9, [R1+0x170] ;  /* 0x0001700001097983 */ /* 0x001f280000300800 */
[----:B------:R-:W-:Y:S04]  /*12df0*/  STS.U16 [R0+UR76+0x13b00], R7 ;  /* 0x013b000700007988 */ /* 0x000fe8000800044c */
[----:B------:R0:W-:Y:S04]  /*12e00*/  STS.U16 [R0+UR76+0x3f00], R10 ;  /* 0x003f000a00007988 */ /* 0x0001e8000800044c */
[----:B0-----:R-:W4:Y:S04]  /*12e10*/  LDL.LU R10, [R1+0x16c] ;  /* 0x00016c00010a7983 */ /* 0x001f280000300800 */
[----:B--2---:R-:W-:Y:S04]  /*12e20*/  STS.U16 [R0+UR76+0x13f00], R162 ;  /* 0x013f00a200007988 */ /* 0x004fe8000800044c */
[----:B------:R0:W-:Y:S04]  /*12e30*/  STS.U16 [R0+UR76+0x4300], R11 ;  /* 0x0043000b00007988 */ /* 0x0001e8000800044c */
[----:B0-----:R-:W2:Y:S04]  /*12e40*/  LDL.LU R11, [R1+0x22a0] ;  /* 0x0022a000010b7983 */ /* 0x001ea80000300800 */
[----:B------:R-:W4:Y:S04]  /*12e50*/  LDL.LU R59, [R1+0x168] ;  /* 0x00016800013b7983 */ /* 0x000f280000300800 */
[----:B------:R-:W4:Y:S04]  /*12e60*/  LDL.LU R66, [R1+0x164] ;  /* 0x0001640001427983 */ /* 0x000f280000300800 */
[----:B------:R-:W4:Y:S01]  /*12e70*/  LDL.LU R162, [R1+0x160] ;  /* 0x0001600001a27983 */ /* 0x000f220000300800 */
[----:B------:R-:W-:Y:S01]  /*12e80*/  ISETP.GE.AND P2, PT, R161, RZ, PT ;  /* 0x000000ffa100720c */ /* 0x000fe20003f46270 */
[----:B------:R-:W-:-:S02]  /*12e90*/  IMAD.MOV.U32 R16, RZ, RZ, R6 ;  /* 0x000000ffff107224 */ /* 0x000fc400078e0006 */
[----:B------:R0:W-:Y:S10]  /*12ea0*/  STS.U16 [R0+UR76+0x14300], R164 ;  /* 0x014300a400007988 */ /* 0x0001f4000800044c */
[----:B------:R-:W-:Y:S01]  /*12eb0*/  @!P2 IMAD.MOV R16, RZ, RZ, -R16 ;  /* 0x000000ffff10a224 */ /* 0x000fe200078e0a10 */
[----:B0-----:R-:W4:Y:S04]  /*12ec0*/  LDL.LU R164, [R1+0x229c] ;  /* 0x00229c0001a47983 */ /* 0x001f280000300800 */
[----:B------:R0:W-:Y:S04]  /*12ed0*/  STS.U16 [R0+UR76+0x4700], R165 ;  /* 0x004700a500007988 */ /* 0x0001e8000800044c */
[----:B0-----:R-:W4:Y:S04]  /*12ee0*/  LDL.LU R165, [R1+0x2298] ;  /* 0x0022980001a57983 */ /* 0x001f280000300800 */
[----:B------:R-:W4:Y:S04]  /*12ef0*/  LDL.LU R121, [R1+0x15c] ;  /* 0x00015c0001797983 */ /* 0x000f280000300800 */
[----:B------:R-:W4:Y:S04]  /*12f00*/  LDL.LU R27, [R1+0x158] ;  /* 0x00015800011b7983 */ /* 0x000f280000300800 */
[----:B------:R-:W4:Y:S04]  /*12f10*/  LDL.LU R62, [R1+0x154] ;  /* 0x00015400013e7983 */ /* 0x000f280000300800 */
[----:B------:R-:W4:Y:S04]  /*12f20*/  LDL.LU R64, [R1+0x150] ;  /* 0x0001500001407983 */ /* 0x000f280000300800 */
[----:B------:R-:W4:Y:S01]  /*12f30*/  LDL.LU R68, [R1+0x14c] ;  /* 0x00014c0001447983 */ /* 0x000f220000300800 */
[----:B---3--:R-:W-:-:S04]  /*12f40*/  IMAD R163, R123, R163, RZ ;  /* 0x000000a37ba37224 */ /* 0x008fc800078e02ff */
[----:B------:R-:W-:Y:S01]  /*12f50*/  IMAD R18, R2, 0x80, R163 ;  /* 0x0000008002127824 */ /* 0x000fe200078e02a3 */
[----:B------:R-:W-:-:S04]  /*12f60*/  LEA R6, P2, R163, R4, 0x1 ;  /* 0x00000004a3067211 */ /* 0x000fc800078408ff */
[----:B------:R-:W-:Y:S02]  /*12f70*/  LEA.HI.X.SX32 R7, R163, R5, 0x1, P2 ;  /* 0x00000005a3077211 */ /* 0x000fe400010f0eff */
[----:B------:R-:W-:-:S04]  /*12f80*/  LEA R4, P2, R18, R14, 0x1 ;  /* 0x0000000e12047211 */ /* 0x000fc800078408ff */
[----:B------:R-:W-:Y:S02]  /*12f90*/  LEA.HI.X.SX32 R5, R18, R15, 0x1, P2 ;  /* 0x0000000f12057211 */ /* 0x000fe400010f0eff */
[----:B--2---:R-:W-:Y:S02]  /*12fa0*/  ISETP.NE.AND P2, PT, R11, RZ, PT ;  /* 0x000000ff0b00720c */ /* 0x004fe40003f45270 */
[----:B------:R-:W-:-:S04]  /*12fb0*/  LOP3.LUT R158, RZ, R11, RZ, 0x33, !PT ;  /* 0x0000000bff9e7212 */ /* 0x000fc800078e33ff */
[C---:B----4-:R-:W-:Y:S02]  /*12fc0*/  SEL R11, R158.reuse, R10, !P2 ;  /* 0x0000000a9e0b7207 */ /* 0x050fe40005000000 */
[C---:B------:R-:W-:Y:S02]  /*12fd0*/  SEL R14, R158.reuse, R9, !P2 ;  /* 0x000000099e0e7207 */ /* 0x040fe40005000000 */
[----:B------:R-:W2:Y:S01]  /*12fe0*/  LDL.LU R9, [R1+0x148] ;  /* 0x0001480001097983 */ /* 0x000ea20000300800 */
[----:B------:R-:W-:Y:S01]  /*12ff0*/  IMAD R48, R11, R48, RZ ;  /* 0x000000300b307224 */ /* 0x000fe200078e02ff */
[----:B------:R-:W-:Y:S02]  /*13000*/  SEL R11, R158, R162, !P2 ;  /* 0x000000a29e0b7207 */ /* 0x000fe40005000000 */
[----:B------:R-:W3:Y:S04]  /*13010*/  LDL.LU R10, [R1+0x144] ;  /* 0x00014400010a7983 */ /* 0x000ee80000300800 */
[----:B------:R-:W4:Y:S01]  /*13020*/  LDL.LU R162, [R1+0x140] ;  /* 0x0001400001a27983 */ /* 0x000f220000300800 */
[----:B------:R-:W-:Y:S01]  /*13030*/  IMAD R33, R14, R33, RZ ;  /* 0x000000210e217224 */ /* 0x000fe200078e02ff */
[----:B------:R-:W-:-:S02]  /*13040*/  SEL R14, R158, R66, !P2 ;  /* 0x000000429e0e7207 */ /* 0x000fc40005000000 */
[----:B------:R-:W3:Y:S01]  /*13050*/  LDL.LU R66, [R1+0x13c] ;  /* 0x00013c0001427983 */ /* 0x000ee20000300800 */
[----:B------:R-:W-:Y:S02]  /*13060*/  SEL R15, R158, R59, !P2 ;  /* 0x0000003b9e0f7207 */ /* 0x000fe40005000000 */
[----:B------:R-:W-:Y:S01]  /*13070*/  IMAD R65, R14, R65, RZ ;  /* 0x000000410e417224 */ /* 0x000fe200078e02ff */
[----:B------:R-:W3:Y:S01]  /*13080*/  LDL.LU R122, [R1+0x138] ;  /* 0x00013800017a7983 */ /* 0x000ee20000300800 */
[----:B------:R-:W-:Y:S01]  /*13090*/  IMAD R2, R11, R19, RZ ;  /* 0x000000130b027224 */ /* 0x000fe200078e02ff */
[C---:B------:R-:W-:Y:S01]  /*130a0*/  SEL R16, R158.reuse, R16, !P2 ;  /* 0x000000109e107207 */ /* 0x040fe20005000000 */
[----:B-1----:R-:W-:Y:S01]  /*130b0*/  IMAD R61, R15, R61, RZ ;  /* 0x0000003d0f3d7224 */ /* 0x002fe200078e02ff */
[----:B------:R-:W3:Y:S01]  /*130c0*/  LDL.LU R116, [R1+0x134] ;  /* 0x0001340001747983 */ /* 0x000ee20000300800 */
[----:B------:R-:W0:Y:S01]  /*130d0*/  LDC R59, c[0x0][0x3b0] ;  /* 0x0000ec00ff3b7b82 */ /* 0x000e220000000800 */
[----:B------:R-:W-:-:S02]  /*130e0*/  SEL R15, R158, R62, !P2 ;  /* 0x0000003e9e0f7207 */ /* 0x000fc40005000000 */
[C---:B------:R-:W-:Y:S02]  /*130f0*/  SEL R14, R158.reuse, R64, !P2 ;  /* 0x000000409e0e7207 */ /* 0x040fe40005000000 */
[----:B------:R-:W-:Y:S01]  /*13100*/  SEL R11, R158, R68, !P2 ;  /* 0x000000449e0b7207 */ /* 0x000fe20005000000 */
[----:B------:R-:W3:Y:S02]  /*13110*/  LDL.LU R64, [R1+0x130] ;  /* 0x0001300001407983 */ /* 0x000ee40000300800 */
[----:B------:R-:W-:Y:S01]  /*13120*/  IMAD R60, R14, R60, RZ ;  /* 0x0000003c0e3c7224 */ /* 0x000fe200078e02ff */
[----:B------:R-:W-:Y:S01]  /*13130*/  SEL R18, R158, R121, !P2 ;  /* 0x000000799e127207 */ /* 0x000fe20005000000 */
[----:B------:R-:W-:Y:S01]  /*13140*/  IMAD R25, R16, R25, RZ ;  /* 0x0000001910197224 */ /* 0x000fe200078e02ff */
[----:B------:R-:W3:Y:S01]  /*13150*/  LDL.LU R68, [R1+0x12c] ;  /* 0x00012c0001447983 */ /* 0x000ee20000300800 */
[----:B------:R-:W-:Y:S01]  /*13160*/  IMAD R46, R15, R46, RZ ;  /* 0x0000002e0f2e7224 */ /* 0x000fe200078e02ff */
[----:B------:R-:W1:Y:S01]  /*13170*/  LDC R62, c[0x0][0x3b0] ;  /* 0x0000ec00ff3e7b82 */ /* 0x000e620000000800 */
[----:B--2---:R-:W-:-:S02]  /*13180*/  SEL R14, R158, R9, !P2 ;  /* 0x000000099e0e7207 */ /* 0x004fc40005000000 */
[----:B------:R-:W2:Y:S04]  /*13190*/  LDL.LU R9, [R1+0x128] ;  /* 0x0001280001097983 */ /* 0x000ea80000300800 */
[----:B------:R-:W2:Y:S01]  /*131a0*/  LDL.LU R117, [R1+0x124] ;  /* 0x0001240001757983 */ /* 0x000ea20000300800 */
[----:B----4-:R-:W-:-:S03]  /*131b0*/  SEL R15, R158, R162, !P2 ;  /* 0x000000a29e0f7207 */ /* 0x010fc60005000000 */
[----:B------:R-:W4:Y:S01]  /*131c0*/  LDL.LU R162, [R1+0x120] ;  /* 0x0001200001a27983 */ /* 0x000f220000300800 */
[C---:B------:R-:W-:Y:S02]  /*131d0*/  SEL R16, R158.reuse, R27, !P2 ;  /* 0x0000001b9e107207 */ /* 0x040fe40005000000 */
[----:B------:R-:W0:Y:S01]  /*131e0*/  LDC R27, c[0x0][0x3b0] ;  /* 0x0000ec00ff1b7b82 */ /* 0x000e220000000800 */
[----:B------:R-:W-:Y:S01]  /*131f0*/  IMAD R63, R11, R63, RZ ;  /* 0x0000003f0b3f7224 */ /* 0x000fe200078e02ff */
[----:B---3--:R-:W-:Y:S01]  /*13200*/  SEL R11, R158, R10, !P2 ;  /* 0x0000000a9e0b7207 */ /* 0x008fe20005000000 */
[----:B------:R-:W-:Y:S01]  /*13210*/  IMAD R10, R14, R20, RZ ;  /* 0x000000140e0a7224 */ /* 0x000fe200078e02ff */
[C---:B------:R-:W-:Y:S02]  /*13220*/  SEL R14, R158.reuse, R66, !P2 ;  /* 0x000000429e0e7207 */ /* 0x040fe40005000000 */
[----:B------:R-:W3:Y:S01]  /*13230*/  LDL.LU R66, [R1+0x11c] ;  /* 0x00011c0001427983 */ /* 0x000ee20000300800 */
[----:B------:R-:W-:Y:S01]  /*13240*/  IMAD R29, R11, R29, RZ ;  /* 0x0000001d0b1d7224 */ /* 0x000fe200078e02ff */
[----:B------:R-:W1:Y:S02]  /*13250*/  LDC R20, c[0x0][0x3b0] ;  /* 0x0000ec00ff147b82 */ /* 0x000e640000000800 */
[----:B------:R-:W3:Y:S01]  /*13260*/  LDL.LU R118, [R1+0x118] ;  /* 0x0001180001767983 */ /* 0x000ee20000300800 */
[----:B------:R-:W-:-:S03]  /*13270*/  SEL R11, R158, R122, !P2 ;  /* 0x0000007a9e0b7207 */ /* 0x000fc60005000000 */
[----:B------:R-:W3:Y:S04]  /*13280*/  LDL.LU R119, [R1+0x114] ;  /* 0x0001140001777983 */ /* 0x000ee80000300800 */
[----:B------:R-:W3:Y:S01]  /*13290*/  LDL.LU R120, [R1+0x110] ;  /* 0x0001100001787983 */ /* 0x000ee20000300800 */
[----:B------:R-:W-:-:S03]  /*132a0*/  IMAD R58, R14, R58, RZ ;  /* 0x0000003a0e3a7224 */ /* 0x000fc600078e02ff */
[----:B------:R-:W3:Y:S01]  /*132b0*/  LDL.LU R121, [R1+0x10c] ;  /* 0x00010c0001797983 */ /* 0x000ee20000300800 */
[----:B------:R-:W-:-:S03]  /*132c0*/  IMAD R41, R15, R41, RZ ;  /* 0x000000290f297224 */ /* 0x000fc600078e02ff */
[----:B------:R-:W3:Y:S01]  /*132d0*/  LDL.LU R122, [R1+0x108] ;  /* 0x00010800017a7983 */ /* 0x000ee20000300800 */
[----:B------:R-:W-:-:S03]  /*132e0*/  SEL R15, R158, R64, !P2 ;  /* 0x000000409e0f7207 */ /* 0x000fc60005000000 */
[----:B------:R-:W3:Y:S01]  /*132f0*/  LDL.LU R64, [R1+0x104] ;  /* 0x0001040001407983 */ /* 0x000ee20000300800 */
[----:B------:R-:W-:-:S03]  /*13300*/  SEL R14, R158, R68, !P2 ;  /* 0x000000449e0e7207 */ /* 0x000fc60005000000 */
[----:B------:R-:W3:Y:S02]  /*13310*/  LDL.LU R68, [R1+0x100] ;  /* 0x0001000001447983 */ /* 0x000ee40000300800 */
[----:B0-----:R-:W-:Y:S01]  /*13320*/  IMAD R27, R14, R27, RZ ;  /* 0x0000001b0e1b7224 */ /* 0x001fe200078e02ff */
[----:B----4-:R-:W-:Y:S02]  /*13330*/  SEL R14, R158, R162, !P2 ;  /* 0x000000a29e0e7207 */ /* 0x010fe40005000000 */
[----:B------:R-:W4:Y:S01]  /*13340*/  LDL.LU R162, [R1+0xfc] ;  /* 0x0000fc0001a27983 */ /* 0x000f220000300800 */
[----:B------:R-:W-:Y:S02]  /*13350*/  IMAD R19, R18, R21, RZ ;  /* 0x0000001512137224 */ /* 0x000fe400078e02ff */
[----:B------:R-:W0:Y:S01]  /*13360*/  LDC R18, c[0x0][0x3b0] ;  /* 0x0000ec00ff127b82 */ /* 0x000e220000000800 */
[----:B------:R-:W-:Y:S01]  /*13370*/  IMAD R59, R11, R59, RZ ;  /* 0x0000003b0b3b7224 */ /* 0x000fe200078e02ff */
[----:B--2---:R-:W-:-:S05]  /*13380*/  SEL R11, R158, R9, !P2 ;  /* 0x000000099e0b7207 */ /* 0x004fca0005000000 */
[----:B------:R-:W-:Y:S01]  /*13390*/  IMAD R102, R11, R102, RZ ;  /* 0x000000660b667224 */ /* 0x000fe200078e02ff */
[----:B---3--:R-:W-:Y:S01]  /*133a0*/  SEL R11, R158, R66, !P2 ;  /* 0x000000429e0b7207 */ /* 0x008fe20005000000 */
[----:B------:R-:W-:Y:S01]  /*133b0*/  IMAD R31, R16, R31, RZ ;  /* 0x0000001f101f7224 */ /* 0x000fe200078e02ff */
[----:B------:R-:W2:Y:S01]  /*133c0*/  LDL.LU R66, [R1+0xf8] ;  /* 0x0000f80001427983 */ /* 0x000ea20000300800 */
[----:B------:R-:W-:Y:S01]  /*133d0*/  IMAD R82, R14, R82, RZ ;  /* 0x000000520e527224 */ /* 0x000fe200078e02ff */
[----:B------:R-:W3:Y:S01]  /*133e0*/  LDC R21, c[0x0][0x3b0] ;  /* 0x0000ec00ff157b82 */ /* 0x000ee20000000800 */
[----:B------:R-:W-:Y:S01]  /*133f0*/  IMAD R72, R11, R72, RZ ;  /* 0x000000480b487224 */ /* 0x000fe200078e02ff */
[----:B------:R-:W3:Y:S01]  /*13400*/  LDL.LU R112, [R1+0xf4] ;  /* 0x0000f40001707983 */ /* 0x000ee20000300800 */
[----:B------:R-:W-:-:S03]  /*13410*/  SEL R16, R158, R116, !P2 ;  /* 0x000000749e107207 */ /* 0x000fc60005000000 */
[----:B------:R-:W3:Y:S01]  /*13420*/  LDL.LU R113, [R1+0xf0] ;  /* 0x0000f00001717983 */ /* 0x000ee20000300800 */
[----:B------:R-:W-:-:S03]  /*13430*/  SEL R14, R158, R121, !P2 ;  /* 0x000000799e0e7207 */ /* 0x000fc60005000000 */
[----:B------:R-:W3:Y:S01]  /*13440*/  LDL.LU R114, [R1+0xec] ;  /* 0x0000ec0001727983 */ /* 0x000ee20000300800 */
[C---:B------:R-:W-:Y:S01]  /*13450*/  SEL R11, R158.reuse, R122, !P2 ;  /* 0x0000007a9e0b7207 */ /* 0x040fe20005000000 */
[----:B0-----:R-:W-:Y:S02]  /*13460*/  IMAD R9, R15, R18, RZ ;  /* 0x000000120f097224 */ /* 0x001fe400078e02ff */
[----:B------:R-:W3:Y:S02]  /*13470*/  LDL.LU R115, [R1+0xe8] ;  /* 0x0000e80001737983 */ /* 0x000ee40000300800 */
[----:B------:R-:W-:Y:S01]  /*13480*/  IMAD R80, R11, R80, RZ ;  /* 0x000000500b507224 */ /* 0x000fe200078e02ff */
[----:B------:R-:W-:Y:S01]  /*13490*/  SEL R15, R158, R117, !P2 ;  /* 0x000000759e0f7207 */ /* 0x000fe20005000000 */
[----:B------:R-:W3:Y:S01]  /*134a0*/  LDL.LU R116, [R1+0xe4] ;  /* 0x0000e40001747983 */ /* 0x000ee20000300800 */
[----:B-1----:R-:W-:Y:S01]  /*134b0*/  IMAD R62, R16, R62, RZ ;  /* 0x0000003e103e7224 */ /* 0x002fe200078e02ff */
[----:B------:R-:W-:Y:S01]  /*134c0*/  SEL R18, R158, R118, !P2 ;  /* 0x000000769e127207 */ /* 0x000fe20005000000 */
[----:B------:R-:W-:Y:S01]  /*134d0*/  IMAD R90, R14, R90, RZ ;  /* 0x0000005a0e5a7224 */ /* 0x000fe200078e02ff */
[----:B------:R-:W3:Y:S01]  /*134e0*/  LDL.LU R117, [R1+0xe0] ;  /* 0x0000e00001757983 */ /* 0x000ee20000300800 */
[----:B------:R-:W-:-:S03]  /*134f0*/  SEL R16, R158, R119, !P2 ;  /* 0x000000779e107207 */ /* 0x000fc60005000000 */
[----:B------:R-:W3:Y:S01]  /*13500*/  LDL.LU R118, [R1+0xdc] ;  /* 0x0000dc0001767983 */ /* 0x000ee20000300800 */
[----:B------:R-:W-:-:S03]  /*13510*/  SEL R11, R158, R68, !P2 ;  /* 0x000000449e0b7207 */ /* 0x000fc60005000000 */
[----:B------:R-:W3:Y:S01]  /*13520*/  LDL.LU R119, [R1+0xd8] ;  /* 0x0000d80001777983 */ /* 0x000ee20000300800 */
[----:B------:R-:W-:Y:S01]  /*13530*/  IMAD R92, R15, R92, RZ ;  /* 0x0000005c0f5c7224 */ /* 0x000fe200078e02ff */
[C---:B------:R-:W-:Y:S01]  /*13540*/  SEL R15, R158.reuse, R120, !P2 ;  /* 0x000000789e0f7207 */ /* 0x040fe20005000000 */
[----:B------:R-:W0:Y:S01]  /*13550*/  LDC R68, c[0x0][0x3b0] ;  /* 0x0000ec00ff447b82 */ /* 0x000e220000000800 */
[----:B------:R-:W3:Y:S01]  /*13560*/  LDL.LU R120, [R1+0xd4] ;  /* 0x0000d40001787983 */ /* 0x000ee20000300800 */
[----:B----4-:R-:W-:Y:S01]  /*13570*/  SEL R14, R158, R162, !P2 ;  /* 0x000000a29e0e7207 */ /* 0x010fe20005000000 */
[----:B------:R-:W-:-:S05]  /*13580*/  IMAD R162, R11, R20, RZ ;  /* 0x000000140ba27224 */ /* 0x000fca00078e02ff */
[----:B------:R-:W1:Y:S01]  /*13590*/  LDC R20, c[0x0][0x3a0] ;  /* 0x0000e800ff147b82 */ /* 0x000e620000000800 */
[----:B------:R-:W-:Y:S04]  /*135a0*/  STL.64 [R1+0x21f0], R162 ;  /* 0x0021f0a201007387 */ /* 0x000fe80000100a00 */
[----:B------:R-:W4:Y:S04]  /*135b0*/  LDL.LU R121, [R1+0xd0] ;  /* 0x0000d00001797983 */ /* 0x000f280000300800 */
[----:B------:R-:W4:Y:S01]  /*135c0*/  LDL.LU R122, [R1+0xcc] ;  /* 0x0000cc00017a7983 */ /* 0x000f220000300800 */
[----:B--2---:R-:W-:-:S02]  /*135d0*/  SEL R11, R158, R66, !P2 ;  /* 0x000000429e0b7207 */ /* 0x004fc40005000000 */
[----:B------:R-:W2:Y:S01]  /*135e0*/  LDC R66, c[0x0][0x3b0] ;  /* 0x0000ec00ff427b82 */ /* 0x000ea20000000800 */
[----:B------:R-:W-:Y:S01]  /*135f0*/  IMAD R100, R15, R100, RZ ;  /* 0x000000640f647224 */ /* 0x000fe200078e02ff */
[----:B------:R-:W-:Y:S01]  /*13600*/  SEL R15, R158, R64, !P2 ;  /* 0x000000409e0f7207 */ /* 0x000fe20005000000 */
[----:B------:R-:W-:Y:S01]  /*13610*/  IMAD R108, R14, R108, RZ ;  /* 0x0000006c0e6c7224 */ /* 0x000fe200078e02ff */
[----:B---3--:R-:W-:Y:S01]  /*13620*/  SEL R14, R158, R114, !P2 ;  /* 0x000000729e0e7207 */ /* 0x008fe20005000000 */
[----:B------:R-:W-:-:S03]  /*13630*/  IMAD R110, R16, R110, RZ ;  /* 0x0000006e106e7224 */ /* 0x000fc600078e02ff */
[----:B------:R-:W3:Y:S01]  /*13640*/  LDC R64, c[0x0][0x3b0] ;  /* 0x0000ec00ff407b82 */ /* 0x000ee20000000800 */
[----:B------:R-:W-:Y:S01]  /*13650*/  IMAD R70, R15, R70, RZ ;  /* 0x000000460f467224 */ /* 0x000fe200078e02ff */
[----:B------:R-:W-:Y:S01]  /*13660*/  SEL R16, R158, R112, !P2 ;  /* 0x000000709e107207 */ /* 0x000fe20005000000 */
[----:B0-----:R-:W-:Y:S01]  /*13670*/  IMAD R68, R14, R68, RZ ;  /* 0x000000440e447224 */ /* 0x001fe200078e02ff */
[----:B------:R-:W-:Y:S02]  /*13680*/  SEL R15, R158, R113, !P2 ;  /* 0x000000719e0f7207 */ /* 0x000fe40005000000 */
[----:B------:R-:W-:Y:S01]  /*13690*/  LOP3.LUT R79, R123, 0x80, RZ, 0xfc, !PT ;  /* 0x000000807b4f7812 */ /* 0x000fe200078efcff */
[----:B------:R-:W-:Y:S02]  /*136a0*/  IMAD R88, R16, R88, RZ ;  /* 0x0000005810587224 */ /* 0x000fe400078e02ff */
[----:B------:R-:W-:Y:S01]  /*136b0*/  IMAD R78, R15, R78, RZ ;  /* 0x0000004e0f4e7224 */ /* 0x000fe200078e02ff */
[----:B------:R-:W-:-:S02]  /*136c0*/  SEL R16, R158, R117, !P2 ;  /* 0x000000759e107207 */ /* 0x000fc40005000000 */
[C---:B------:R-:W-:Y:S02]  /*136d0*/  SEL R14, R158.reuse, R119, !P2 ;  /* 0x000000779e0e7207 */ /* 0x040fe40005000000 */
[----:B------:R-:W-:-:S03]  /*136e0*/  SEL R15, R158, R118, !P2 ;  /* 0x000000769e0f7207 */ /* 0x000fc60005000000 */
[----:B--2---:R-:W-:Y:S01]  /*136f0*/  IMAD R66, R14, R66, RZ ;  /* 0x000000420e427224 */ /* 0x004fe200078e02ff */
[----:B-1----:R-:W-:Y:S01]  /*13700*/  ISETP.LT.AND P0, PT, R79, R20, P0 ;  /* 0x000000144f00720c */ /* 0x002fe20000701270 */
[----:B------:R-:W-:Y:S01]  /*13710*/  IMAD R3, R18, R21, RZ ;  /* 0x0000001512037224 */ /* 0x000fe200078e02ff */
[----:B------:R-:W-:Y:S01]  /*13720*/  PRMT R21, RZ, 0x7610, R21 ;  /* 0x00007610ff157816 */ /* 0x000fe20000000015 */
[----:B------:R-:W-:Y:S01]  /*13730*/  IMAD R86, R16, R86, RZ ;  /* 0x0000005610567224 */ /* 0x000fe200078e02ff */
[----:B------:R-:W-:Y:S01]  /*13740*/  PRMT R20, RZ, 0x7610, R20 ;  /* 0x00007610ff147816 */ /* 0x000fe20000000014 */
[----:B------:R-:W-:Y:S01]  /*13750*/  IMAD R76, R15, R76, RZ ;  /* 0x0000004c0f4c7224 */ /* 0x000fe200078e02ff */
[----:B------:R-:W-:Y:S01]  /*13760*/  STL [R1+0x2040], R165 ;  /* 0x002040a501007387 */ /* 0x000fe20000100800 */
[C---:B------:R-:W-:Y:S02]  /*13770*/  SEL R17, R158.reuse, R17, !P2 ;  /* 0x000000119e117207 */ /* 0x040fe40005000000 */
[----:B------:R-:W-:Y:S01]  /*13780*/  PRMT R16, RZ, 0x7610, R16 ;  /* 0x00007610ff107816 */ /* 0x000fe20000000010 */
[----:B------:R-:W-:Y:S01]  /*13790*/  STL.64 [R1+0x20d8], R164 ;  /* 0x0020d8a401007387 */ /* 0x000fe20000100a00 */
[C---:B------:R-:W-:Y:S01]  /*137a0*/  SEL R15, R158.reuse, R165, !P2 ;  /* 0x000000a59e0f7207 */ /* 0x040fe20005000000 */
[----:B------:R-:W-:Y:S01]  /*137b0*/  IMAD R98, R11, R98, RZ ;  /* 0x000000620b627224 */ /* 0x000fe200078e02ff */
[----:B------:R-:W-:Y:S01]  /*137c0*/  PRMT R38, RZ, 0x7610, R38 ;  /* 0x00007610ff267816 */ /* 0x000fe20000000026 */
[----:B------:R-:W-:Y:S01]  /*137d0*/  STL [R1+0x2130], R158 ;  /* 0x0021309e01007387 */ /* 0x000fe20000100800 */
[----:B------:R-:W-:-:S02]  /*137e0*/  SEL R11, R158, R115, !P2 ;  /* 0x000000739e0b7207 */ /* 0x000fc40005000000 */
[----:B------:R-:W-:Y:S01]  /*137f0*/  PRMT R36, RZ, 0x7610, R36 ;  /* 0x00007610ff247816 */ /* 0x000fe20000000024 */
[----:B------:R-:W-:Y:S01]  /*13800*/  STL.64 [R1+0x2268], R22 ;  /* 0x0022681601007387 */ /* 0x000fe20000100a00 */
[----:B------:R-:W-:Y:S02]  /*13810*/  PRMT R34, RZ, 0x7610, R34 ;  /* 0x00007610ff227816 */ /* 0x000fe40000000022 */
[----:B------:R-:W-:Y:S01]  /*13820*/  PRMT R45, RZ, 0x7610, R45 ;  /* 0x00007610ff2d7816 */ /* 0x000fe2000000002d */
[----:B------:R0:W-:Y:S01]  /*13830*/  STL.64 [R1+0x2238], R20 ;  /* 0x0022381401007387 */ /* 0x0001e20000100a00 */
[----:B------:R-:W-:-:S03]  /*13840*/  PRMT R57, RZ, 0x7610, R57 ;  /* 0x00007610ff397816 */ /* 0x000fc60000000039 */
[----:B------:R1:W-:Y:S01]  /*13850*/  STL.64 [R1+0x21f8], R16 ;  /* 0x0021f81001007387 */ /* 0x0003e20000100a00 */
[----:B------:R-:W-:Y:S01]  /*13860*/  PRMT R55, RZ, 0x7610, R55 ;  /* 0x00007610ff377816 */ /* 0x000fe20000000037 */
[----:B------:R-:W-:Y:S01]  /*13870*/  IMAD R106, R11, R106, RZ ;  /* 0x0000006a0b6a7224 */ /* 0x000fe200078e02ff */
[----:B------:R-:W-:Y:S02]  /*13880*/  PRMT R53, RZ, 0x7610, R53 ;  /* 0x00007610ff357816 */ /* 0x000fe40000000035 */
[----:B------:R-:W-:Y:S02]  /*13890*/  SEL R11, R158, R120, !P2 ;  /* 0x000000789e0b7207 */ /* 0x000fe40005000000 */
[----:B------:R-:W-:Y:S01]  /*138a0*/  PRMT R51, RZ, 0x7610, R51 ;  /* 0x00007610ff337816 */ /* 0x000fe20000000033 */
[----:B---3--:R-:W-:Y:S01]  /*138b0*/  IMAD R64, R17, R64, RZ ;  /* 0x0000004011407224 */ /* 0x008fe200078e02ff */
[----:B------:R-:W-:Y:S02]  /*138c0*/  PRMT R42, RZ, 0x7610, R42 ;  /* 0x00007610ff2a7816 */ /* 0x000fe4000000002a */
[----:B------:R-:W-:-:S02]  /*138d0*/  PRMT R43, RZ, 0x7610, R43 ;  /* 0x00007610ff2b7816 */ /* 0x000fc4000000002b */
[----:B0-----:R-:W-:Y:S01]  /*138e0*/  PRMT R20, RZ, 0x7610, R20 ;  /* 0x00007610ff147816 */ /* 0x001fe20000000014 */
[----:B------:R-:W-:Y:S01]  /*138f0*/  IMAD R94, R15, R94, RZ ;  /* 0x0000005e0f5e7224 */ /* 0x000fe200078e02ff */
[----:B-1----:R-:W-:Y:S01]  /*13900*/  PRMT R17, RZ, 0x7610, R17 ;  /* 0x00007610ff117816 */ /* 0x002fe20000000011 */
[----:B------:R-:W-:Y:S01]  /*13910*/  IMAD R104, R11, R104, RZ ;  /* 0x000000680b687224 */ /* 0x000fe200078e02ff */
[----:B------:R-:W-:Y:S02]  /*13920*/  PRMT R16, RZ, 0x7610, R16 ;  /* 0x00007610ff107816 */ /* 0x000fe40000000010 */
[----:B------:R-:W-:Y:S02]  /*13930*/  SEL R18, R158, R116, !P2 ;  /* 0x000000749e127207 */ /* 0x000fe40005000000 */
        /* <DEDUP_REMOVED lines=9> */
[----:B------:R-:W-:-:S04]  /*139d0*/  IMAD.WIDE R22, R2, 0x2, R6 ;  /* 0x0000000202167825 */ /* 0x000fc800078e0206 */
[----:B------:R-:W-:Y:S01]  /*139e0*/  IMAD.WIDE R162, R19, 0x2, R4 ;  /* 0x0000000213a27825 */ /* 0x000fe200078e0204 */
[----:B------:R-:W-:Y:S02]  /*139f0*/  PRMT R24, RZ, 0x7610, R24 ;  /* 0x00007610ff187816 */ /* 0x000fe40000000018 */
[----:B----4-:R-:W-:-:S05]  /*13a00*/  SEL R14, R158, R121, !P2 ;  /* 0x000000799e0e7207 */ /* 0x010fca0005000000 */
[----:B------:R-:W-:Y:S01]  /*13a10*/  IMAD R84, R14, R84, RZ ;  /* 0x000000540e547224 */ /* 0x000fe200078e02ff */
[----:B------:R-:W-:-:S05]  /*13a20*/  PRMT R14, RZ, 0x7610, R14 ;  /* 0x00007610ff0e7816 */ /* 0x000fca000000000e */
[----:B------:R0:W-:Y:S04]  /*13a30*/  STL.64 [R1+0x2200], R14 ;  /* 0x0022000e01007387 */ /* 0x0001e80000100a00 */
[----:B------:R-:W-:Y:S04]  /*13a40*/  STL.64 [R1+0x2260], R38 ;  /* 0x0022602601007387 */ /* 0x000fe80000100a00 */
[----:B------:R-:W-:Y:S04]  /*13a50*/  STL.64 [R1+0x2230], R36 ;  /* 0x0022302401007387 */ /* 0x000fe80000100a00 */
[----:B------:R-:W-:Y:S04]  /*13a60*/  STL.64 [R1+0x2208], R34 ;  /* 0x0022082201007387 */ /* 0x000fe80000100a00 */
[----:B------:R-:W-:Y:S01]  /*13a70*/  STL.64 [R1+0x2210], R44 ;  /* 0x0022102c01007387 */ /* 0x000fe20000100a00 */
[----:B0-----:R-:W-:-:S03]  /*13a80*/  PRMT R15, RZ, 0x7610, R15 ;  /* 0x00007610ff0f7816 */ /* 0x001fc6000000000f */
[----:B------:R-:W-:Y:S01]  /*13a90*/  STL.64 [R1+0x2288], R56 ;  /* 0x0022883801007387 */ /* 0x000fe20000100a00 */
[----:B------:R-:W-:-:S03]  /*13aa0*/  SEL R11, R158, R122, !P2 ;  /* 0x0000007a9e0b7207 */ /* 0x000fc60005000000 */
[----:B------:R-:W-:Y:S01]  /*13ab0*/  STL.64 [R1+0x2258], R54 ;  /* 0x0022583601007387 */ /* 0x000fe20000100a00 */
[----:B------:R-:W-:-:S03]  /*13ac0*/  PRMT R14, RZ, 0x7610, R14 ;  /* 0x00007610ff0e7816 */ /* 0x000fc6000000000e */
[----:B------:R-:W-:Y:S01]  /*13ad0*/  STL.64 [R1+0x2228], R52 ;  /* 0x0022283401007387 */ /* 0x000fe20000100a00 */
[----:B------:R-:W-:-:S03]  /*13ae0*/  PRMT R158, RZ, 0x7610, R158 ;  /* 0x00007610ff9e7816 */ /* 0x000fc6000000009e */
[----:B------:R-:W-:Y:S04]  /*13af0*/  STL.64 [R1+0x2218], R50 ;  /* 0x0022183201007387 */ /* 0x000fe80000100a00 */
[----:B------:R-:W-:Y:S04]  /*13b00*/  STL.64 [R1+0x2220], R42 ;  /* 0x0022202a01007387 */ /* 0x000fe80000100a00 */
[----:B------:R-:W-:Y:S04]  /*13b10*/  STL.S16 [R1+0x50], R20 ;  /* 0x0000501401007387 */ /* 0x000fe80000100600 */
[----:B------:R-:W-:Y:S04]  /*13b20*/  STL.S16 [R1+0x48], R17 ;  /* 0x0000481101007387 */ /* 0x000fe80000100600 */
[----:B------:R-:W-:Y:S04]  /*13b30*/  STL.S16 [R1+0x40], R16 ;  /* 0x0000401001007387 */ /* 0x000fe80000100600 */
[----:B------:R-:W-:Y:S04]  /*13b40*/  STL.S16 [R1+0x108], R15 ;  /* 0x0001080f01007387 */ /* 0x000fe80000100600 */
[----:B------:R0:W-:Y:S04]  /*13b50*/  STL.S16 [R1+0x11a0], R14 ;  /* 0x0011a00e01007387 */ /* 0x0001e80000100600 */
[----:B------:R-:W-:Y:S04]  /*13b60*/  STL.64 [R1+0x2240], R158 ;  /* 0x0022409e01007387 */ /* 0x000fe80000100a00 */
[----:B------:R1:W-:Y:S01]  /*13b70*/  STL.64 [R1+0x2248], R12 ;  /* 0x0022480c01007387 */ /* 0x0003e20000100a00 */
[----:B0-----:R-:W-:-:S03]  /*13b80*/  IMAD.WIDE R14, R25, 0x2, R6 ;  /* 0x00000002190e7825 */ /* 0x001fc600078e0206 */
[----:B------:R0:W-:Y:S01]  /*13b90*/  STL.64 [R1+0x2270], R164 ;  /* 0x002270a401007387 */ /* 0x0001e20000100a00 */
[----:B------:R-:W-:-:S03]  /*13ba0*/  IMAD.WIDE R56, R33, 0x2, R6 ;  /* 0x0000000221387825 */ /* 0x000fc600078e0206 */
[----:B------:R-:W-:Y:S01]  /*13bb0*/  STL.64 [R1+0x2250], R160 ;  /* 0x002250a001007387 */ /* 0x000fe20000100a00 */
[----:B-1----:R-:W-:-:S03]  /*13bc0*/  IMAD.WIDE R12, R25, 0x2, R4 ;  /* 0x00000002190c7825 */ /* 0x002fc600078e0204 */
[----:B------:R1:W-:Y:S04]  /*13bd0*/  STL.64 [R1+0x2278], R32 ;  /* 0x0022782001007387 */ /* 0x0003e80000100a00 */
[----:B------:R2:W-:Y:S01]  /*13be0*/  STL.64 [R1+0x1a8], R12 ;  /* 0x0001a80c01007387 */ /* 0x0005e20000100a00 */
[----:B0-----:R-:W-:-:S03]  /*13bf0*/  IMAD.WIDE R164, R65, 0x2, R6 ;  /* 0x0000000241a47825 */ /* 0x001fc600078e0206 */
[----:B------:R-:W-:Y:S01]  /*13c00*/  STL.64 [R1+0x1b0], R14 ;  /* 0x0001b00e01007387 */ /* 0x000fe20000100a00 */
[----:B------:R-:W-:-:S03]  /*13c10*/  IMAD.WIDE R38, R19, 0x2, R6 ;  /* 0x0000000213267825 */ /* 0x000fc600078e0206 */
[----:B------:R0:W-:Y:S01]  /*13c20*/  STL.64 [R1+0x2280], R48 ;  /* 0x0022803001007387 */ /* 0x0001e20000100a00 */
[----:B-1----:R-:W-:-:S04]  /*13c30*/  IMAD.WIDE R32, R61, 0x2, R6 ;  /* 0x000000023d207825 */ /* 0x002fc800078e0206 */
[--C-:B--2---:R-:W-:Y:S01]  /*13c40*/  IMAD.WIDE R12, R48, 0x2, R6.reuse ;  /* 0x00000002300c7825 */ /* 0x104fe200078e0206 */
[----:B------:R-:W-:Y:S04]  /*13c50*/  STL.64 [R1+0x1a0], R56 ;  /* 0x0001a03801007387 */ /* 0x000fe80000100a00 */
[----:B------:R-:W-:Y:S01]  /*13c60*/  STL.64 [R1+0x2290], R56 ;  /* 0x0022903801007387 */ /* 0x000fe20000100a00 */
[----:B------:R-:W-:-:S03]  /*13c70*/  IMAD.WIDE R54, R31, 0x2, R6 ;  /* 0x000000021f367825 */ /* 0x000fc600078e0206 */
[----:B------:R1:W-:Y:S01]  /*13c80*/  STL.64 [R1+0x190], R12 ;  /* 0x0001900c01007387 */ /* 0x0003e20000100a00 */
[----:B0-----:R-:W-:Y:S02]  /*13c90*/  IMAD.MOV.U32 R48, RZ, RZ, R12 ;  /* 0x000000ffff307224 */ /* 0x001fe400078e000c */
[----:B------:R-:W-:Y:S01]  /*13ca0*/  IMAD.MOV.U32 R49, RZ, RZ, R13 ;  /* 0x000000ffff317224 */ /* 0x000fe200078e000d */
[----:B------:R0:W-:Y:S01]  /*13cb0*/  STL.64 [R1+0x180], R32 ;  /* 0x0001802001007387 */ /* 0x0001e20000100a00 */
[----:B------:R-:W-:-:S03]  /*13cc0*/  IMAD.WIDE R160, R46, 0x2, R6 ;  /* 0x000000022ea07825 */ /* 0x000fc600078e0206 */
[----:B------:R2:W-:Y:S01]  /*13cd0*/  STL.64 [R1+0x170], R164 ;  /* 0x000170a401007387 */ /* 0x0005e20000100a00 */
[----:B------:R-:W-:-:S03]  /*13ce0*/  IMAD.WIDE R158, R63, 0x2, R6 ;  /* 0x000000023f9e7825 */ /* 0x000fc600078e0206 */
[----:B------:R3:W-:Y:S01]  /*13cf0*/  STL.64 [R1+0x160], R22 ;  /* 0x0001601601007387 */ /* 0x0007e20000100a00 */
[----:B-1----:R-:W-:-:S03]  /*13d00*/  IMAD.WIDE R12, R60, 0x2, R6 ;  /* 0x000000023c0c7825 */ /* 0x002fc600078e0206 */
[----:B------:R-:W-:Y:S01]  /*13d10*/  STL.64 [R1+0x150], R38 ;  /* 0x0001502601007387 */ /* 0x000fe20000100a00 */
[----:B------:R-:W-:-:S03]  /*13d20*/  IMAD.WIDE R20, R10, 0x2, R6 ;  /* 0x000000020a147825 */ /* 0x000fc600078e0206 */
        /* <DEDUP_REMOVED lines=11> */
[----:B------:R-:W-:Y:S02]  /*13de0*/  IMAD.MOV.U32 R56, RZ, RZ, R14 ;  /* 0x000000ffff387224 */ /* 0x000fe400078e000e */
[----:B------:R-:W-:Y:S01]  /*13df0*/  IMAD.MOV.U32 R57, RZ, RZ, R15 ;  /* 0x000000ffff397224 */ /* 0x000fe200078e000f */
[----:B------:R-:W-:Y:S01]  /*13e00*/  STL.64 [R1+0xb0], R36 ;  /* 0x0000b02401007387 */ /* 0x000fe20000100a00 */
[----:B------:R-:W-:-:S03]  /*13e10*/  IMAD.WIDE R34, R9, 0x2, R6 ;  /* 0x0000000209227825 */ /* 0x000fc600078e0206 */
[----:B------:R-:W-:Y:S01]  /*13e20*/  STL.64 [R1+0xa0], R52 ;  /* 0x0000a03401007387 */ /* 0x000fe20000100a00 */
[----:B------:R-:W-:-:S03]  /*13e30*/  IMAD.WIDE R14, R27, 0x2, R6 ;  /* 0x000000021b0e7825 */ /* 0x000fc600078e0206 */
[----:B------:R-:W-:Y:S01]  /*13e40*/  STL.64 [R1+0x90], R42 ;  /* 0x0000902a01007387 */ /* 0x000fe20000100a00 */
[----:B------:R-:W-:-:S03]  /*13e50*/  IMAD.WIDE R16, R102, 0x2, R6 ;  /* 0x0000000266107825 */ /* 0x000fc600078e0206 */
[----:B------:R-:W-:Y:S04]  /*13e60*/  STL.64 [R1+0x80], R50 ;  /* 0x0000803201007387 */ /* 0x000fe80000100a00 */
[----:B------:R-:W-:Y:S04]  /*13e70*/  STL.64 [R1+0x70], R44 ;  /* 0x0000702c01007387 */ /* 0x000fe80000100a00 */
[----:B------:R-:W-:Y:S04]  /*13e80*/  STL.64 [R1+0x60], R34 ;  /* 0x0000602201007387 */ /* 0x000fe80000100a00 */
[----:B------:R-:W-:Y:S04]  /*13e90*/  STL.64 [R1+0x30], R14 ;  /* 0x0000300e01007387 */ /* 0x000fe80000100a00 */
[----:B------:R-:W-:Y:S04]  /*13ea0*/  STL.64 [R1+0x20], R16 ;  /* 0x0000201001007387 */ /* 0x000fe80000100a00 */
[----:B------:R-:W4:Y:S04]  /*13eb0*/  @P1 LDG.E.U16 R24, desc[UR6][R56.64] ;  /* 0x0000000638181981 */ /* 0x000f28000c1e1500 */
[----:B------:R-:W2:Y:S01]  /*13ec0*/  LDL.LU.64 R56, [R1+0x2290] ;  /* 0x0022900001387983 */ /* 0x000ea20000300a00 */
[----:B------:R-:W-:-:S03]  /*13ed0*/  PRMT R40, RZ, 0x7610, R40 ;  /* 0x00007610ff287816 */ /* 0x000fc60000000028 */
[----:B----4-:R-:W-:Y:S04]  /*13ee0*/  STL [R1+0x217c], R24 ;  /* 0x00217c1801007387 */ /* 0x010fe80000100800 */
[----:B--2---:R-:W2:Y:S04]  /*13ef0*/  @P1 LDG.E.U16 R40, desc[UR6][R56.64] ;  /* 0x0000000638281981 */ /* 0x004ea8000c1e1500 */
[----:B------:R-:W4:Y:S01]  /*13f00*/  LDL.LU.64 R56, [R1+0x2288] ;  /* 0x0022880001387983 */ /* 0x000f220000300a00 */
[----:B------:R-:W-:Y:S02]  /*13f10*/  PRMT R77, RZ, 0x7610, R77 ;  /* 0x00007610ff4d7816 */ /* 0x000fe4000000004d */
[----:B------:R-:W-:-:S04]  /*13f20*/  PRMT R75, RZ, 0x7610, R75 ;  /* 0x00007610ff4b7816 */ /* 0x000fc8000000004b */
[----:B------:R-:W3:Y:S04]  /*13f30*/  @P1 LDG.E.U16 R77, desc[UR6][R32.64] ;  /* 0x00000006204d1981 */ /* 0x000ee8000c1e1500 */
[----:B------:R-:W3:Y:S04]  /*13f40*/  @P1 LDG.E.U16 R75, desc[UR6][R164.64] ;  /* 0x00000006a44b1981 */ /* 0x000ee8000c1e1500 */
[----:B----4-:R-:W4:Y:S04]  /*13f50*/  @P1 LDG.E.U16 R57, desc[UR6][R48.64] ;  /* 0x0000000630391981 */ /* 0x010f28000c1e1500 */
[----:B--2---:R-:W-:Y:S04]  /*13f60*/  STL [R1+0x2180], R40 ;  /* 0x0021802801007387 */ /* 0x004fe80000100800 */
[----:B------:R-:W2:Y:S04]  /*13f70*/  LDL.LU.64 R48, [R1+0x2280] ;  /* 0x0022800001307983 */ /* 0x000ea80000300a00 */
[----:B----4-:R-:W-:Y:S04]  /*13f80*/  STL [R1+0x2184], R57 ;  /* 0x0021843901007387 */ /* 0x010fe80000100800 */
[----:B0-----:R-:W4:Y:S04]  /*13f90*/  LDL.LU.64 R32, [R1+0x2278] ;  /* 0x0022780001207983 */ /* 0x001f280000300a00 */
[----:B------:R-:W2:Y:S04]  /*13fa0*/  LDL.LU.64 R164, [R1+0x2270] ;  /* 0x0022700001a47983 */ /* 0x000ea80000300a00 */
[----:B--2---:R-:W2:Y:S01]  /*13fb0*/  @P1 LDG.E.U16 R165, desc[UR6][R22.64] ;  /* 0x0000000616a51981 */ /* 0x004ea2000c1e1500 */
[----:B------:R-:W-:-:S03]  /*13fc0*/  PRMT R73, RZ, 0x7610, R73 ;  /* 0x00007610ff497816 */ /* 0x000fc60000000049 */
[----:B------:R-:W4:Y:S04]  /*13fd0*/  @P1 LDG.E.U16 R164, desc[UR6][R20.64] ;  /* 0x0000000614a41981 */ /* 0x000f28000c1e1500 */
[----:B------:R-:W4:Y:S04]  /*13fe0*/  @P1 LDG.E.U16 R73, desc[UR6][R12.64] ;  /* 0x000000060c491981 */ /* 0x000f28000c1e1500 */
[----:B---3--:R-:W3:Y:S04]  /*13ff0*/  LDL.LU.64 R22, [R1+0x2268] ;  /* 0x0022680001167983 */ /* 0x008ee80000300a00 */
[----:B--2---:R0:W-:Y:S04]  /*14000*/  STL [R1+0x2138], R165 ;  /* 0x002138a501007387 */ /* 0x0041e80000100800 */
[----:B0-----:R-:W2:Y:S04]  /*14010*/  LDL.LU R165, [R1+0x11a0] ;  /* 0x0011a00001a57983 */ /* 0x001ea80000300800 */
[----:B---3--:R-:W3:Y:S04]  /*14020*/  @P1 LDG.E.U16 R22, desc[UR6][R38.64] ;  /* 0x0000000626161981 */ /* 0x008ee8000c1e1500 */
[----:B------:R-:W4:Y:S04]  /*14030*/  LDL.LU.64 R38, [R1+0x2260] ;  /* 0x0022600001267983 */ /* 0x000f280000300a00 */
[----:B--2---:R-:W2:Y:S04]  /*14040*/  @P1 LDG.E.U16 R165, desc[UR6][R158.64] ;  /* 0x000000069ea51981 */ /* 0x004ea8000c1e1500 */
[----:B---3--:R-:W-:Y:S04]  /*14050*/  STL [R1+0x2188], R22 ;  /* 0x0021881601007387 */ /* 0x008fe80000100800 */
[----:B----4-:R-:W3:Y:S04]  /*14060*/  @P1 LDG.E.U16 R38, desc[UR6][R54.64] ;  /* 0x0000000636261981 */ /* 0x010ee8000c1e1500 */
[----:B------:R-:W4:Y:S04]  /*14070*/  LDL.LU.64 R54, [R1+0x2258] ;  /* 0x0022580001367983 */ /* 0x000f280000300a00 */
[----:B----4-:R-:W4:Y:S04]  /*14080*/  @P1 LDG.E.U16 R55, desc[UR6][R160.64] ;  /* 0x00000006a0371981 */ /* 0x010f28000c1e1500 */
[----:B---3--:R-:W-:Y:S04]  /*14090*/  STL [R1+0x218c], R38 ;  /* 0x00218c2601007387 */ /* 0x008fe80000100800 */
[----:B------:R-:W3:Y:S04]  /*140a0*/  LDL.LU.64 R160, [R1+0x2250] ;  /* 0x0022500001a07983 */ /* 0x000ee80000300a00 */
[----:B----4-:R-:W-:Y:S04]  /*140b0*/  STL [R1+0x2190], R55 ;  /* 0x0021903701007387 */ /* 0x010fe80000100800 */
[----:B------:R-:W4:Y:S04]  /*140c0*/  LDL.LU.64 R12, [R1+0x2248] ;  /* 0x00224800010c7983 */ /* 0x000f280000300a00 */
[----:B------:R-:W4:Y:S04]  /*140d0*/  LDL.LU.64 R158, [R1+0x2240] ;  /* 0x00224000019e7983 */ /* 0x000f280000300a00 */
[----:B--2---:R-:W-:Y:S04]  /*140e0*/  STL [R1+0x213c], R165 ;  /* 0x00213ca501007387 */ /* 0x004fe80000100800 */
[----:B------:R-:W2:Y:S04]  /*140f0*/  LDL.LU.64 R20, [R1+0x2238] ;  /* 0x0022380001147983 */ /* 0x000ea80000300a00 */
[----:B------:R-:W-:Y:S01]  /*14100*/  STL [R1+0x2140], R164 ;  /* 0x002140a401007387 */ /* 0x000fe20000100800 */
[----:B------:R-:W-:Y:S01]  /*14110*/  PRMT R71, RZ, 0x7610, R71 ;  /* 0x00007610ff477816 */ /* 0x000fe20000000047 */
[----:B------:R-:W-:-:S02]  /*14120*/  IMAD R96, R18, R96, RZ ;  /* 0x0000006012607224 */ /* 0x000fc400078e02ff */
[----:B---3--:R-:W3:Y:S04]  /*14130*/  @P1 LDG.E.U16 R160, desc[UR6][R34.64] ;  /* 0x0000000622a01981 */ /* 0x008ee8000c1e1500 */
[----:B----4-:R-:W4:Y:S04]  /*14140*/  @P1 LDG.E.U16 R12, desc[UR6][R44.64] ;  /* 0x000000062c0c1981 */ /* 0x010f28000c1e1500 */
[----:B--2---:R-:W2:Y:S04]  /*14150*/  @P1 LDG.E.U16 R20, desc[UR6][R36.64] ;  /* 0x0000000624141981 */ /* 0x004ea8000c1e1500 */
[----:B------:R-:W3:Y:S01]  /*14160*/  @P1 LDG.E.U16 R71, desc[UR6][R50.64] ;  /* 0x0000000632471981 */ /* 0x000ee2000c1e1500 */
[----:B------:R-:W-:-:S04]  /*14170*/  IMAD.WIDE R156, R92, 0x2, R6 ;  /* 0x000000025c9c7825 */ /* 0x000fc800078e0206 */
[----:B------:R-:W-:Y:S01]  /*14180*/  IMAD.WIDE R152, R72, 0x2, R6 ;  /* 0x0000000248987825 */ /* 0x000fe200078e0206 */
[----:B------:R-:W3:Y:S01]  /*14190*/  LDL.LU.64 R36, [R1+0x2230] ;  /* 0x0022300001247983 */ /* 0x000ee20000300a00 */
[----:B------:R-:W-:Y:S02]  /*141a0*/  PRMT R18, RZ, 0x7610, R18 ;  /* 0x00007610ff127816 */ /* 0x000fe40000000012 */
[--C-:B------:R-:W-:Y:S01]  /*141b0*/  IMAD.WIDE R150, R110, 0x2, R6.reuse ;  /* 0x000000026e967825 */ /* 0x100fe200078e0206 */
[----:B------:R-:W4:Y:S04]  /*141c0*/  @P1 LDG.E.U16 R158, desc[UR6][R152.64] ;  /* 0x00000006989e1981 */ /* 0x000f28000c1e1500 */
[----:B------:R-:W4:Y:S01]  /*141d0*/  @P1 LDG.E.U16 R18, desc[UR6][R14.64] ;  /* 0x000000060e121981 */ /* 0x000f22000c1e1500 */
[----:B------:R-:W-:-:S04]  /*141e0*/  IMAD.WIDE R148, R100, 0x2, R6 ;  /* 0x0000000264947825 */ /* 0x000fc800078e0206 */
[----:B------:R-:W-:Y:S01]  /*141f0*/  IMAD.WIDE R146, R90, 0x2, R6 ;  /* 0x000000025a927825 */ /* 0x000fe200078e0206 */
[----:B------:R-:W4:Y:S01]  /*14200*/  @P1 LDG.E.U16 R32, desc[UR6][R148.64] ;  /* 0x0000000694201981 */ /* 0x000f22000c1e1500 */
[----:B------:R-:W-:Y:S02]  /*14210*/  PRMT R69, RZ, 0x7610, R69 ;  /* 0x00007610ff457816 */ /* 0x000fe40000000045 */
[--C-:B------:R-:W-:Y:S01]  /*14220*/  IMAD.WIDE R144, R80, 0x2, R6.reuse ;  /* 0x0000000250907825 */ /* 0x100fe200078e0206 */
[----:B------:R-:W4:Y:S03]  /*14230*/  @P1 LDG.E.U16 R49, desc[UR6][R146.64] ;  /* 0x0000000692311981 */ /* 0x000f26000c1e1500 */
[----:B------:R-:W-:-:S04]  /*14240*/  IMAD.WIDE R154, R82, 0x2, R6 ;  /* 0x00000002529a7825 */ /* 0x000fc800078e0206 */
[----:B------:R-:W-:Y:S01]  /*14250*/  IMAD.WIDE R142, R70, 0x2, R6 ;  /* 0x00000002468e7825 */ /* 0x000fe200078e0206 */
[----:B------:R0:W4:Y:S04]  /*14260*/  @P1 LDG.E.U16 R69, desc[UR6][R154.64] ;  /* 0x000000069a451981 */ /* 0x000128000c1e1500 */
[----:B------:R-:W4:Y:S01]  /*14270*/  @P1 LDG.E.U16 R161, desc[UR6][R142.64] ;  /* 0x000000068ea11981 */ /* 0x000f22000c1e1500 */
[----:B------:R-:W-:Y:S01]  /*14280*/  PRMT R67, RZ, 0x7610, R67 ;  /* 0x00007610ff437816 */ /* 0x000fe20000000043 */
[----:B------:R-:W-:-:S04]  /*14290*/  IMAD.WIDE R116, R84, 0x2, R6 ;  /* 0x0000000254747825 */ /* 0x000fc800078e0206 */
[--C-:B------:R-:W-:Y:S01]  /*142a0*/  IMAD.WIDE R140, R108, 0x2, R6.reuse ;  /* 0x000000026c8c7825 */ /* 0x100fe200078e0206 */
[----:B------:R-:W4:Y:S03]  /*142b0*/  @P1 LDG.E.U16 R67, desc[UR6][R116.64] ;  /* 0x0000000674431981 */ /* 0x000f26000c1e1500 */
[----:B------:R-:W-:-:S04]  /*142c0*/  IMAD.WIDE R138, R98, 0x2, R6 ;  /* 0x00000002628a7825 */ /* 0x000fc800078e0206 */
[----:B------:R-:W-:-:S04]  /*142d0*/  IMAD.WIDE R136, R88, 0x2, R6 ;  /* 0x0000000258887825 */ /* 0x000fc800078e0206 */
[----:B------:R-:W-:-:S04]  /*142e0*/  IMAD.WIDE R134, R78, 0x2, R6 ;  /* 0x000000024e867825 */ /* 0x000fc800078e0206 */
[----:B------:R-:W-:-:S04]  /*142f0*/  IMAD.WIDE R132, R68, 0x2, R6 ;  /* 0x0000000244847825 */ /* 0x000fc800078e0206 */
[--C-:B------:R-:W-:Y:S01]  /*14300*/  IMAD.WIDE R130, R106, 0x2, R6.reuse ;  /* 0x000000026a827825 */ /* 0x100fe200078e0206 */
[----:B------:R-:W4:Y:S03]  /*14310*/  @P1 LDG.E.U16 R159, desc[UR6][R132.64] ;  /* 0x00000006849f1981 */ /* 0x000f26000c1e1500 */
[----:B------:R-:W-:-:S04]  /*14320*/  IMAD.WIDE R126, R86, 0x2, R6 ;  /* 0x00000002567e7825 */ /* 0x000fc800078e0206 */
[----:B------:R-:W-:-:S04]  /*14330*/  IMAD.WIDE R124, R76, 0x2, R6 ;  /* 0x000000024c7c7825 */ /* 0x000fc800078e0206 */
[----:B------:R-:W-:Y:S02]  /*14340*/  IMAD R74, R11, R74, RZ ;  /* 0x0000004a0b4a7224 */ /* 0x000fe400078e02ff */
[----:B------:R-:W-:-:S04]  /*14350*/  IMAD.WIDE R122, R66, 0x2, R6 ;  /* 0x00000002427a7825 */ /* 0x000fc800078e0206 */
[----:B------:R-:W-:-:S04]  /*14360*/  IMAD.WIDE R120, R104, 0x2, R6 ;  /* 0x0000000268787825 */ /* 0x000fc800078e0206 */
[----:B------:R-:W-:Y:S01]  /*14370*/  IMAD.WIDE R118, R94, 0x2, R6 ;  /* 0x000000025e767825 */ /* 0x000fe200078e0206 */
[----:B------:R-:W-:Y:S01]  /*14380*/  PRMT R19, RZ, 0x7610, R19 ;  /* 0x00007610ff137816 */ /* 0x000fe20000000013 */
[----:B------:R-:W4:Y:S04]  /*14390*/  @P0 LDG.E.U16 R21, desc[UR6][R162.64] ;  /* 0x00000006a2150981 */ /* 0x000f28000c1e1500 */
[----:B--2---:R-:W-:Y:S04]  /*143a0*/  STL [R1+0x2194], R20 ;  /* 0x0021941401007387 */ /* 0x004fe80000100800 */
[----:B---3--:R-:W2:Y:S01]  /*143b0*/  @P1 LDG.E.U16 R36, desc[UR6][R52.64] ;  /* 0x0000000634241981 */ /* 0x008ea2000c1e1500 */
[----:B------:R-:W-:-:S04]  /*143c0*/  IMAD.WIDE R128, R96, 0x2, R6 ;  /* 0x0000000260807825 */ /* 0x000fc800078e0206 */
[----:B------:R-:W-:Y:S01]  /*143d0*/  IMAD.WIDE R112, R64, 0x2, R6 ;  /* 0x0000000240707825 */ /* 0x000fe200078e0206 */
[----:B------:R-:W-:Y:S01]  /*143e0*/  PRMT R37, RZ, 0x7610, R37 ;  /* 0x00007610ff257816 */ /* 0x000fe20000000025 */
[----:B------:R-:W3:Y:S04]  /*143f0*/  @P1 LDG.E.U16 R13, desc[UR6][R122.64] ;  /* 0x000000067a0d1981 */ /* 0x000ee8000c1e1500 */
[----:B------:R-:W2:Y:S04]  /*14400*/  LDL.LU.64 R52, [R1+0x2228] ;  /* 0x0022280001347983 */ /* 0x000ea80000300a00 */
[----:B--2---:R-:W2:Y:S04]  /*14410*/  @P1 LDG.E.U16 R53, desc[UR6][R42.64] ;  /* 0x000000062a351981 */ /* 0x004ea8000c1e1500 */
[----:B------:R-:W-:Y:S04]  /*14420*/  STL [R1+0x2198], R36 ;  /* 0x0021982401007387 */ /* 0x000fe80000100800 */
[----:B------:R-:W3:Y:S04]  /*14430*/  LDL.LU.64 R42, [R1+0x2220] ;  /* 0x00222000012a7983 */ /* 0x000ee80000300a00 */
[----:B------:R-:W-:Y:S04]  /*14440*/  STL [R1+0xd0], R77 ;  /* 0x0000d04d01007387 */ /* 0x000fe80000100800 */
[----:B--2---:R-:W-:Y:S04]  /*14450*/  STL [R1+0x219c], R53 ;  /* 0x00219c3501007387 */ /* 0x004fe80000100800 */
[----:B------:R-:W-:Y:S04]  /*14460*/  STL [R1+0x11a8], R75 ;  /* 0x0011a84b01007387 */ /* 0x000fe80000100800 */
[----:B------:R-:W2:Y:S04]  /*14470*/  LDL.LU.64 R50, [R1+0x2218] ;  /* 0x0022180001327983 */ /* 0x000ea80000300a00 */
[----:B------:R-:W2:Y:S04]  /*14480*/  LDL.LU.64 R44, [R1+0x2210] ;  /* 0x00221000012c7983 */ /* 0x000ea80000300a00 */
[----:B----4-:R-:W-:Y:S04]  /*14490*/  STL [R1+0x2144], R12 ;  /* 0x0021440c01007387 */ /* 0x010fe80000100800 */
[----:B------:R-:W4:Y:S04]  /*144a0*/  LDL.LU.64 R34, [R1+0x2208] ;  /* 0x0022080001227983 */ /* 0x000f280000300a00 */
[----:B------:R1:W-:Y:S01]  /*144b0*/  STL [R1+0x2148], R160 ;  /* 0x002148a001007387 */ /* 0x0003e20000100800 */
[----:B------:R-:W-:Y:S01]  /*144c0*/  IMAD.WIDE R114, R74, 0x2, R6 ;  /* 0x000000024a727825 */ /* 0x000fe200078e0206 */
[----:B------:R-:W-:-:S02]  /*144d0*/  PRMT R39, RZ, 0x7610, R39 ;  /* 0x00007610ff277816 */ /* 0x000fc40000000027 */
[----:B------:R-:W-:Y:S02]  /*144e0*/  PRMT R54, RZ, 0x7610, R54 ;  /* 0x00007610ff367816 */ /* 0x000fe40000000036 */
[----:B------:R-:W-:Y:S01]  /*144f0*/  PRMT R56, RZ, 0x7610, R56 ;  /* 0x00007610ff387816 */ /* 0x000fe20000000038 */
[----:B------:R-:W-:Y:S01]  /*14500*/  IMAD.WIDE R110, R110, 0x2, R4 ;  /* 0x000000026e6e7825 */ /* 0x000fe200078e0204 */
[----:B------:R-:W-:Y:S01]  /*14510*/  PRMT R52, RZ, 0x7610, R52 ;  /* 0x00007610ff347816 */ /* 0x000fe20000000034 */
[----:B---3--:R-:W3:Y:S04]  /*14520*/  @P1 LDG.E.U16 R42, desc[UR6][R118.64] ;  /* 0x00000006762a1981 */ /* 0x008ee8000c1e1500 */
[----:B-1----:R-:W3:Y:S04]  /*14530*/  LDL.LU R160, [R1+0x50] ;  /* 0x0000500001a07983 */ /* 0x002ee80000300800 */
[----:B------:R-:W3:Y:S04]  /*14540*/  LDL.LU.64 R14, [R1+0x2200] ;  /* 0x00220000010e7983 */ /* 0x000ee80000300a00 */
[----:B------:R-:W-:Y:S01]  /*14550*/  STL [R1+0x21a0], R18 ;  /* 0x0021a01201007387 */ /* 0x000fe20000100800 */
[----:B------:R-:W-:Y:S01]  /*14560*/  PRMT R28, RZ, 0x7610, R28 ;  /* 0x00007610ff1c7816 */ /* 0x000fe2000000001c */
[----:B------:R-:W-:Y:S01]  /*14570*/  IMAD.WIDE R108, R108, 0x2, R4 ;  /* 0x000000026c6c7825 */ /* 0x000fe200078e0204 */
[----:B------:R-:W-:Y:S01]  /*14580*/  PRMT R26, RZ, 0x7610, R26 ;  /* 0x00007610ff1a7816 */ /* 0x000fe2000000001a */
[----:B------:R-:W3:Y:S01]  /*14590*/  @P1 LDG.E.U16 R43, desc[UR6][R126.64] ;  /* 0x000000067e2b1981 */ /* 0x000ee2000c1e1500 */
[----:B------:R-:W-:Y:S01]  /*145a0*/  PRMT R11, RZ, 0x7610, R11 ;  /* 0x00007610ff0b7816 */ /* 0x000fe2000000000b */
[----:B------:R-:W-:Y:S01]  /*145b0*/  IMAD.WIDE R106, R106, 0x2, R4 ;  /* 0x000000026a6a7825 */ /* 0x000fe200078e0204 */
[----:B------:R-:W-:Y:S01]  /*145c0*/  PRMT R25, RZ, 0x7610, R25 ;  /* 0x00007610ff197816 */ /* 0x000fe20000000019 */
[----:B------:R-:W3:Y:S02]  /*145d0*/  @P1 LDG.E.U16 R28, desc[UR6][R130.64] ;  /* 0x00000006821c1981 */ /* 0x000ee4000c1e1500 */
[----:B------:R-:W-:-:S02]  /*145e0*/  IMAD.WIDE R104, R104, 0x2, R4 ;  /* 0x0000000268687825 */ /* 0x000fc400078e0204 */
[----:B------:R-:W3:Y:S04]  /*145f0*/  @P1 LDG.E.U16 R26, desc[UR6][R120.64] ;  /* 0x00000006781a1981 */ /* 0x000ee8000c1e1500 */
[----:B------:R-:W3:Y:S01]  /*14600*/  @P0 LDG.E.U16 R11, desc[UR6][R108.64] ;  /* 0x000000066c0b0981 */ /* 0x000ee2000c1e1500 */
[----:B------:R-:W-:-:S03]  /*14610*/  IMAD.WIDE R102, R102, 0x2, R4 ;  /* 0x0000000266667825 */ /* 0x000fc600078e0204 */
[----:B------:R-:W3:Y:S04]  /*14620*/  @P0 LDG.E.U16 R25, desc[UR6][R104.64] ;  /* 0x0000000668190981 */ /* 0x000ee8000c1e1500 */
[----:B--2---:R-:W2:Y:S01]  /*14630*/  @P1 LDG.E.U16 R51, desc[UR6][R156.64] ;  /* 0x000000069c331981 */ /* 0x004ea2000c1e1500 */
[----:B------:R-:W-:Y:S01]  /*14640*/  PRMT R30, RZ, 0x7610, R30 ;  /* 0x00007610ff1e7816 */ /* 0x000fe2000000001e */
[----:B------:R-:W-:Y:S01]  /*14650*/  IMAD.WIDE R100, R100, 0x2, R4 ;  /* 0x0000000264647825 */ /* 0x000fe200078e0204 */
[----:B------:R-:W-:Y:S01]  /*14660*/  PRMT R44, RZ, 0x7610, R44 ;  /* 0x00007610ff2c7816 */ /* 0x000fe2000000002c */
[----:B------:R-:W2:Y:S02]  /*14670*/  @P1 LDG.E.U16 R45, desc[UR6][R128.64] ;  /* 0x00000006802d1981 */ /* 0x000ea4000c1e1500 */
[----:B------:R-:W-:-:S02]  /*14680*/  IMAD.WIDE R98, R98, 0x2, R4 ;  /* 0x0000000262627825 */ /* 0x000fc400078e0204 */
[----:B------:R-:W2:Y:S04]  /*14690*/  @P1 LDG.E.U16 R30, desc[UR6][R138.64] ;  /* 0x000000068a1e1981 */ /* 0x000ea8000c1e1500 */
[----:B----4-:R-:W4:Y:S04]  /*146a0*/  @P1 LDG.E.U16 R34, desc[UR6][R16.64] ;  /* 0x0000000610221981 */ /* 0x010f28000c1e1500 */
[----:B------:R-:W2:Y:S04]  /*146b0*/  LDL.LU.64 R16, [R1+0x21f8] ;  /* 0x0021f80001107983 */ /* 0x000ea80000300a00 */
[----:B---3--:R-:W3:Y:S01]  /*146c0*/  @P1 LDG.E.U16 R160, desc[UR6][R144.64] ;  /* 0x0000000690a01981 */ /* 0x008ee2000c1e1500 */
[----:B------:R-:W-:-:S02]  /*146d0*/  PRMT R35, RZ, 0x7610, R35 ;  /* 0x00007610ff237816 */ /* 0x000fc40000000023 */
[----:B------:R-:W-:Y:S01]  /*146e0*/  PRMT R15, RZ, 0x7610, R15 ;  /* 0x00007610ff0f7816 */ /* 0x000fe2000000000f */
[----:B------:R-:W3:Y:S05]  /*146f0*/  @P1 LDG.E.U16 R14, desc[UR6][R140.64] ;  /* 0x000000068c0e1981 */ /* 0x000eea000c1e1500 */
[----:B------:R-:W3:Y:S04]  /*14700*/  @P0 LDG.E.U16 R15, desc[UR6][R110.64] ;  /* 0x000000066e0f0981 */ /* 0x000ee8000c1e1500 */
[----:B--2---:R-:W2:Y:S04]  /*14710*/  @P1 LDG.E.U16 R16, desc[UR6][R150.64] ;  /* 0x0000000696101981 */ /* 0x004ea8000c1e1500 */
[----:B----4-:R-:W-:Y:S04]  /*14720*/  STL [R1+0x21a4], R34 ;  /* 0x0021a42201007387 */ /* 0x010fe80000100800 */
[----:B------:R-:W4:Y:S04]  /*14730*/  LDL.LU R164, [R1+0x48] ;  /* 0x0000480001a47983 */ /* 0x000f280000300800 */
[----:B------:R-:W-:Y:S04]  /*14740*/  STL [R1+0xc8], R73 ;  /* 0x0000c84901007387 */ /* 0x000fe80000100800 */
[----:B------:R-:W-:Y:S04]  /*14750*/  STL [R1+0x21a8], R51 ;  /* 0x0021a83301007387 */ /* 0x000fe80000100800 */
[----:B------:R-:W-:Y:S04]  /*14760*/  STL [R1+0x2048], R156 ;  /* 0x0020489c01007387 */ /* 0x000fe80000100800 */
[----:B------:R-:W-:Y:S04]  /*14770*/  STL [R1+0x2044], R157 ;  /* 0x0020449d01007387 */ /* 0x000fe80000100800 */
[----:B------:R1:W-:Y:S04]  /*14780*/  STL.64 [R1+0x20e0], R156 ;  /* 0x0020e09c01007387 */ /* 0x0003e80000100a00 */
[----:B-1----:R-:W3:Y:S04]  /*14790*/  LDL.LU R156, [R1+0x108] ;  /* 0x00010800019c7983 */ /* 0x002ee80000300800 */
[----:B------:R-:W-:Y:S04]  /*147a0*/  STL [R1+0x2050], R154 ;  /* 0x0020509a01007387 */ /* 0x000fe80000100800 */
[----:B------:R-:W-:Y:S04]  /*147b0*/  STL [R1+0x214c], R154 ;  /* 0x00214c9a01007387 */ /* 0x000fe80000100800 */
[----:B------:R-:W-:Y:S04]  /*147c0*/  STL [R1+0x204c], R155 ;  /* 0x00204c9b01007387 */ /* 0x000fe80000100800 */
[----:B------:R0:W-:Y:S04]  /*147d0*/  STL [R1+0x2150], R155 ;  /* 0x0021509b01007387 */ /* 0x0001e80000100800 */
[----:B------:R-:W-:Y:S04]  /*147e0*/  STL [R1+0x2154], R158 ;  /* 0x0021549e01007387 */ /* 0x000fe80000100800 */
[----:B------:R-:W-:Y:S04]  /*147f0*/  STL [R1+0x2058], R152 ;  /* 0x0020589801007387 */ /* 0x000fe80000100800 */
[----:B------:R1:W-:Y:S04]  /*14800*/  STL [R1+0x2158], R152 ;  /* 0x0021589801007387 */ /* 0x0003e80000100800 */
[----:B------:R-:W-:Y:S04]  /*14810*/  STL [R1+0x2054], R153 ;  /* 0x0020549901007387 */ /* 0x000fe80000100800 */
[----:B------:R-:W-:Y:S04]  /*14820*/  STL [R1+0x215c], R153 ;  /* 0x00215c9901007387 */ /* 0x000fe80000100800 */
[----:B------:R-:W-:Y:S04]  /*14830*/  STL [R1+0xc0], R71 ;  /* 0x0000c04701007387 */ /* 0x000fe80000100800 */
[----:B--2---:R-:W-:Y:S04]  /*14840*/  STL [R1+0x21ac], R16 ;  /* 0x0021ac1001007387 */ /* 0x004fe80000100800 */
[----:B------:R-:W-:Y:S04]  /*14850*/  STL [R1+0x2060], R150 ;  /* 0x0020609601007387 */ /* 0x000fe80000100800 */
[----:B------:R-:W-:Y:S04]  /*14860*/  STL [R1+0x21b0], R150 ;  /* 0x0021b09601007387 */ /* 0x000fe80000100800 */
[----:B------:R-:W-:Y:S04]  /*14870*/  STL [R1+0x205c], R151 ;  /* 0x00205c9701007387 */ /* 0x000fe80000100800 */
[----:B------:R2:W-:Y:S01]  /*14880*/  STL [R1+0x21b4], R151 ;  /* 0x0021b49701007387 */ /* 0x0005e20000100800 */
[----:B------:R-:W-:Y:S01]  /*14890*/  PRMT R17, RZ, 0x7610, R17 ;  /* 0x00007610ff117816 */ /* 0x000fe20000000011 */
[----:B------:R-:W-:Y:S01]  /*148a0*/  IMAD.WIDE R96, R96, 0x2, R4 ;  /* 0x0000000260607825 */ /* 0x000fe200078e0204 */
[----:B0-----:R-:W-:Y:S01]  /*148b0*/  PRMT R155, RZ, 0x7610, R155 ;  /* 0x00007610ff9b7816 */ /* 0x001fe2000000009b */
[----:B----4-:R-:W4:Y:S01]  /*148c0*/  @P1 LDG.E.U16 R164, desc[UR6][R134.64] ;  /* 0x0000000686a41981 */ /* 0x010f22000c1e1500 */
[----:B-1----:R-:W-:-:S02]  /*148d0*/  PRMT R152, RZ, 0x7610, R152 ;  /* 0x00007610ff987816 */ /* 0x002fc40000000098 */
[----:B------:R-:W-:Y:S01]  /*148e0*/  PRMT R158, RZ, 0x7610, R158 ;  /* 0x00007610ff9e7816 */ /* 0x000fe2000000009e */
[----:B------:R-:W-:Y:S01]  /*148f0*/  IMAD.WIDE R94, R94, 0x2, R4 ;  /* 0x000000025e5e7825 */ /* 0x000fe200078e0204 */
[----:B------:R-:W4:Y:S04]  /*14900*/  @P0 LDG.E.U16 R44, desc[UR6][R96.64] ;  /* 0x00000006602c0981 */ /* 0x000f28000c1e1500 */
[----:B--2---:R-:W2:Y:S04]  /*14910*/  LDL.64 R150, [R1+0x1a8] ;  /* 0x0001a80001967983 */ /* 0x004ea80000100a00 */
[----:B------:R-:W-:Y:S04]  /*14920*/  STL [R1+0x21b8], R32 ;  /* 0x0021b82001007387 */ /* 0x000fe80000100800 */
        /* <DEDUP_REMOVED lines=9> */
[----:B---3--:R-:W-:Y:S04]  /*149c0*/  STL [R1+0x21d0], R160 ;  /* 0x0021d0a001007387 */ /* 0x008fe80000100800 */
[----:B------:R-:W-:Y:S04]  /*149d0*/  STL [R1+0xb8], R69 ;  /* 0x0000b84501007387 */ /* 0x000fe80000100800 */
[----:B------:R-:W-:Y:S04]  /*149e0*/  STL [R1+0x2078], R144 ;  /* 0x0020789001007387 */ /* 0x000fe80000100800 */
[----:B------:R-:W-:Y:S04]  /*149f0*/  STL [R1+0x21d4], R144 ;  /* 0x0021d49001007387 */ /* 0x000fe80000100800 */
[----:B------:R-:W-:Y:S04]  /*14a00*/  STL [R1+0x2074], R145 ;  /* 0x0020749101007387 */ /* 0x000fe80000100800 */
[----:B------:R0:W-:Y:S04]  /*14a10*/  STL [R1+0x21d8], R145 ;  /* 0x0021d89101007387 */ /* 0x0001e80000100800 */
        /* <DEDUP_REMOVED lines=13> */
[----:B------:R1:W-:Y:S01]  /*14af0*/  STL [R1+0x20a8], R132 ;  /* 0x0020a88401007387 */ /* 0x0003e20000100800 */
[----:B------:R-:W-:Y:S01]  /*14b00*/  PRMT R50, RZ, 0x7610, R50 ;  /* 0x00007610ff327816 */ /* 0x000fe20000000032 */
[----:B------:R-:W-:Y:S01]  /*14b10*/  IMAD.WIDE R92, R92, 0x2, R4 ;  /* 0x000000025c5c7825 */ /* 0x000fe200078e0204 */
[----:B------:R-:W-:Y:S01]  /*14b20*/  PRMT R47, RZ, 0x7610, R47 ;  /* 0x00007610ff2f7816 */ /* 0x000fe2000000002f */
[----:B------:R-:W3:Y:S02]  /*14b30*/  @P1 LDG.E.U16 R156, desc[UR6][R114.64] ;  /* 0x00000006729c1981 */ /* 0x000ee4000c1e1500 */
[----:B0-----:R-:W-:-:S02]  /*14b40*/  IMAD.WIDE R144, R29, 0x2, R4 ;  /* 0x000000021d907825 */ /* 0x001fc400078e0204 */
[----:B------:R-:W3:Y:S04]  /*14b50*/  @P0 LDG.E.U16 R50, desc[UR6][R92.64] ;  /* 0x000000065c320981 */ /* 0x000ee8000c1e1500 */
[----:B-1----:R-:W3:Y:S04]  /*14b60*/  LDL.LU R132, [R1+0x40] ;  /* 0x0000400001847983 */ /* 0x002ee80000300800 */
[----:B------:R-:W-:Y:S04]  /*14b70*/  STL [R1+0x20a4], R133 ;  /* 0x0020a48501007387 */ /* 0x000fe80000100800 */
[----:B------:R-:W-:Y:S04]  /*14b80*/  STL [R1+0x20b0], R130 ;  /* 0x0020b08201007387 */ /* 0x000fe80000100800 */
[----:B------:R-:W-:Y:S04]  /*14b90*/  STL [R1+0x20ac], R131 ;  /* 0x0020ac8301007387 */ /* 0x000fe80000100800 */
[----:B------:R-:W-:Y:S04]  /*14ba0*/  STL [R1+0x20b8], R128 ;  /* 0x0020b88001007387 */ /* 0x000fe80000100800 */
[----:B------:R-:W-:Y:S04]  /*14bb0*/  STL [R1+0x20b4], R129 ;  /* 0x0020b48101007387 */ /* 0x000fe80000100800 */
[----:B------:R-:W-:Y:S04]  /*14bc0*/  STL [R1+0x20c0], R126 ;  /* 0x0020c07e01007387 */ /* 0x000fe80000100800 */
[----:B------:R-:W-:Y:S04]  /*14bd0*/  STL [R1+0x20bc], R127 ;  /* 0x0020bc7f01007387 */ /* 0x000fe80000100800 */
[----:B------:R-:W-:Y:S01]  /*14be0*/  STL.64 [R1+0x20e8], R124 ;  /* 0x0020e87c01007387 */ /* 0x000fe20000100a00 */
[----:B------:R-:W-:-:S03]  /*14bf0*/  IMAD.WIDE R142, R27, 0x2, R4 ;  /* 0x000000021b8e7825 */ /* 0x000fc600078e0204 */
[----:B------:R-:W-:Y:S04]  /*14c00*/  STL.64 [R1+0x20f0], R122 ;  /* 0x0020f07a01007387 */ /* 0x000fe80000100a00 */
[----:B------:R-:W-:Y:S04]  /*14c10*/  STL.64 [R1+0x20f8], R120 ;  /* 0x0020f87801007387 */ /* 0x000fe80000100a00 */
[----:B------:R-:W-:Y:S04]  /*14c20*/  STL.64 [R1+0x2100], R118 ;  /* 0x0021007601007387 */ /* 0x000fe80000100a00 */
[----:B------:R-:W-:Y:S04]  /*14c30*/  STL.64 [R1+0x2108], R116 ;  /* 0x0021087401007387 */ /* 0x000fe80000100a00 */
[----:B------:R-:W-:Y:S04]  /*14c40*/  STL.64 [R1+0x2110], R114 ;  /* 0x0021107201007387 */ /* 0x000fe80000100a00 */
[----:B------:R-:W-:Y:S04]  /*14c50*/  STL.64 [R1+0x2118], R112 ;  /* 0x0021187001007387 */ /* 0x000fe80000100a00 */
[----:B------:R-:W4:Y:S04]  /*14c60*/  LDL.LU.64 R162, [R1+0x21f0] ;  /* 0x0021f00001a27983 */ /* 0x000f280000300a00 */
[----:B------:R0:W-:Y:S04]  /*14c70*/  STL.64 [R1+0xa8], R144 ;  /* 0x0000a89001007387 */ /* 0x0001e80000100a00 */
[----:B------:R0:W4:Y:S04]  /*14c80*/  @P0 LDG.E.U16 R19, desc[UR6][R144.64] ;  /* 0x0000000690130981 */ /* 0x000128000c1e1500 */
[----:B------:R1:W-:Y:S04]  /*14c90*/  STL.64 [R1+0x28], R142 ;  /* 0x0000288e01007387 */ /* 0x0003e80000100a00 */
[----:B------:R1:W4:Y:S01]  /*14ca0*/  @P0 LDG.E.U16 R17, desc[UR6][R142.64] ;  /* 0x000000068e110981 */ /* 0x000322000c1e1500 */
[----:B0-----:R-:W-:-:S03]  /*14cb0*/  IMAD.WIDE R144, R33, 0x2, R4 ;  /* 0x0000000221907825 */ /* 0x001fc600078e0204 */
[----:B------:R-:W-:Y:S01]  /*14cc0*/  STL [R1+0x3c], R67 ;  /* 0x00003c4301007387 */ /* 0x000fe20000100800 */
[----:B------:R-:W-:Y:S01]  /*14cd0*/  IMAD.WIDE R90, R90, 0x2, R4 ;  /* 0x000000025a5a7825 */ /* 0x000fe200078e0204 */
[----:B------:R-:W-:Y:S02]  /*14ce0*/  PRMT R153, RZ, 0x7610, R153 ;  /* 0x00007610ff997816 */ /* 0x000fe40000000099 */
[----:B------:R-:W4:Y:S01]  /*14cf0*/  @P1 LDG.E.U16 R47, desc[UR6][R136.64] ;  /* 0x00000006882f1981 */ /* 0x000f22000c1e1500 */
[----:B-1----:R-:W-:-:S03]  /*14d00*/  IMAD.WIDE R142, R31, 0x2, R4 ;  /* 0x000000021f8e7825 */ /* 0x002fc600078e0204 */
[----:B------:R-:W-:Y:S04]  /*14d10*/  STL.64 [R1+0x198], R144 ;  /* 0x0001989001007387 */ /* 0x000fe80000100a00 */
[----:B------:R0:W-:Y:S04]  /*14d20*/  STL.64 [R1+0x138], R142 ;  /* 0x0001388e01007387 */ /* 0x0001e80000100a00 */
[----:B------:R0:W4:Y:S04]  /*14d30*/  @P0 LDG.E.U16 R37, desc[UR6][R142.64] ;  /* 0x000000068e250981 */ /* 0x000128000c1e1500 */
[----:B------:R1:W4:Y:S01]  /*14d40*/  @P0 LDG.E.U16 R39, desc[UR6][R144.64] ;  /* 0x0000000690270981 */ /* 0x000322000c1e1500 */
[----:B0-----:R-:W-:-:S04]  /*14d50*/  IMAD.WIDE R142, R41, 0x2, R4 ;  /* 0x00000002298e7825 */ /* 0x001fc800078e0204 */
[--C-:B-1----:R-:W-:Y:S01]  /*14d60*/  IMAD.WIDE R144, R48, 0x2, R4.reuse ;  /* 0x0000000230907825 */ /* 0x102fe200078e0204 */
[----:B------:R0:W-:Y:S04]  /*14d70*/  STL.64 [R1+0x98], R142 ;  /* 0x0000988e01007387 */ /* 0x0001e80000100a00 */
[----:B------:R0:W4:Y:S04]  /*14d80*/  @P0 LDG.E.U16 R35, desc[UR6][R142.64] ;  /* 0x000000068e230981 */ /* 0x000128000c1e1500 */
[----:B------:R1:W-:Y:S04]  /*14d90*/  STL.64 [R1+0x188], R144 ;  /* 0x0001889001007387 */ /* 0x0003e80000100a00 */
[----:B------:R1:W4:Y:S01]  /*14da0*/  @P0 LDG.E.U16 R56, desc[UR6][R144.64] ;  /* 0x0000000690380981 */ /* 0x000322000c1e1500 */
[----:B0-----:R-:W-:-:S05]  /*14db0*/  IMAD.WIDE R142, R46, 0x2, R4 ;  /* 0x000000022e8e7825 */ /* 0x001fca00078e0204 */
[----:B------:R0:W-:Y:S04]  /*14dc0*/  STL.64 [R1+0x128], R142 ;  /* 0x0001288e01007387 */ /* 0x0001e80000100a00 */
[----:B------:R0:W4:Y:S01]  /*14dd0*/  @P0 LDG.E.U16 R54, desc[UR6][R142.64] ;  /* 0x000000068e360981 */ /* 0x000122000c1e1500 */
[----:B-1----:R-:W-:Y:S01]  /*14de0*/  IMAD.WIDE R144, R61, 0x2, R4 ;  /* 0x000000023d907825 */ /* 0x002fe200078e0204 */
[----:B------:R-:W-:Y:S02]  /*14df0*/  PRMT R123, RZ, 0x7610, R123 ;  /* 0x00007610ff7b7816 */ /* 0x000fe4000000007b */
[----:B------:R-:W-:Y:S02]  /*14e00*/  PRMT R116, RZ, 0x7610, R116 ;  /* 0x00007610ff747816 */ /* 0x000fe40000000074 */
[----:B------:R-:W4:Y:S01]  /*14e10*/  @P0 LDG.E.U16 R152, desc[UR6][R144.64] ;  /* 0x0000000690980981 */ /* 0x000f22000c1e1500 */
[----:B0-----:R-:W-:-:S05]  /*14e20*/  IMAD.WIDE R142, R58, 0x2, R4 ;  /* 0x000000023a8e7825 */ /* 0x001fca00078e0204 */
[----:B------:R0:W-:Y:S01]  /*14e30*/  STL.64 [R1+0x88], R142 ;  /* 0x0000888e01007387 */ /* 0x0001e20000100a00 */
[----:B------:R-:W-:-:S03]  /*14e40*/  IMAD.WIDE R58, R59, 0x2, R4 ;  /* 0x000000023b3a7825 */ /* 0x000fc600078e0204 */
[----:B------:R0:W4:Y:S04]  /*14e50*/  @P0 LDG.E.U16 R52, desc[UR6][R142.64] ;  /* 0x000000068e340981 */ /* 0x000128000c1e1500 */
[----:B------:R-:W-:Y:S04]  /*14e60*/  STL.64 [R1+0x178], R144 ;  /* 0x0001789001007387 */ /* 0x000fe80000100a00 */
[----:B------:R1:W4:Y:S01]  /*14e70*/  @P0 LDG.E.U16 R155, desc[UR6][R58.64] ;  /* 0x000000063a9b0981 */ /* 0x000322000c1e1500 */
[----:B0-----:R-:W-:-:S04]  /*14e80*/  IMAD.WIDE R142, R60, 0x2, R4 ;  /* 0x000000023c8e7825 */ /* 0x001fc800078e0204 */
[--C-:B------:R-:W-:Y:S01]  /*14e90*/  IMAD.WIDE R60, R65, 0x2, R4.reuse ;  /* 0x00000002413c7825 */ /* 0x100fe200078e0204 */
[----:B------:R-:W-:Y:S04]  /*14ea0*/  STL.64 [R1+0xf8], R142 ;  /* 0x0000f88e01007387 */ /* 0x000fe80000100a00 */
[----:B------:R1:W-:Y:S04]  /*14eb0*/  STL.64 [R1+0x78], R58 ;  /* 0x0000783a01007387 */ /* 0x0003e80000100a00 */
[----:B------:R-:W-:Y:S04]  /*14ec0*/  STL.64 [R1+0x168], R60 ;  /* 0x0001683c01007387 */ /* 0x000fe80000100a00 */
[----:B--2---:R-:W2:Y:S01]  /*14ed0*/  @P0 LDG.E.U16 R23, desc[UR6][R150.64] ;  /* 0x0000000696170981 */ /* 0x004ea2000c1e1500 */
[----:B-1----:R-:W-:Y:S01]  /*14ee0*/  IMAD.WIDE R58, R63, 0x2, R4 ;  /* 0x000000023f3a7825 */ /* 0x002fe200078e0204 */
[----:B------:R-:W-:-:S02]  /*14ef0*/  PRMT R117, RZ, 0x7610, R117 ;  /* 0x00007610ff757816 */ /* 0x000fc40000000075 */
[----:B------:R-:W2:Y:S04]  /*14f00*/  @P0 LDG.E.U16 R158, desc[UR6][R142.64] ;  /* 0x000000068e9e0981 */ /* 0x000ea8000c1e1500 */
[----:B------:R0:W-:Y:S04]  /*14f10*/  STL.64 [R1+0xe8], R58 ;  /* 0x0000e83a01007387 */ /* 0x0001e80000100a00 */
[----:B---3--:R1:W3:Y:S02]  /*14f20*/  @P1 LDG.E.U16 R132, desc[UR6][R124.64] ;  /* 0x000000067c841981 */ /* 0x0082e4000c1e1500 */
[----:B-1----:R-:W-:-:S02]  /*14f30*/  PRMT R124, RZ, 0x7610, R124 ;  /* 0x00007610ff7c7816 */ /* 0x002fc4000000007c */
[----:B------:R-:W-:-:S04]  /*14f40*/  PRMT R125, RZ, 0x7610, R125 ;  /* 0x00007610ff7d7816 */ /* 0x000fc8000000007d */
[----:B------:R0:W2:Y:S04]  /*14f50*/  @P0 LDG.E.U16 R124, desc[UR6][R58.64] ;  /* 0x000000063a7c0981 */ /* 0x0000a8000c1e1500 */
[----:B------:R1:W2:Y:S01]  /*14f60*/  @P0 LDG.E.U16 R125, desc[UR6][R60.64] ;  /* 0x000000063c7d0981 */ /* 0x0002a2000c1e1500 */
[----:B0-----:R-:W-:-:S04]  /*14f70*/  IMAD.WIDE R58, R62, 0x2, R4 ;  /* 0x000000023e3a7825 */ /* 0x001fc800078e0204 */
[----:B-1----:R-:W-:Y:S01]  /*14f80*/  IMAD.WIDE R60, R2, 0x2, R4 ;  /* 0x00000002023c7825 */ /* 0x002fe200078e0204 */
[----:B------:R0:W-:Y:S04]  /*14f90*/  STL.64 [R1+0x68], R58 ;  /* 0x0000683a01007387 */ /* 0x0001e80000100a00 */
[----:B------:R0:W2:Y:S04]  /*14fa0*/  @P0 LDG.E.U16 R123, desc[UR6][R58.64] ;  /* 0x000000063a7b0981 */ /* 0x0000a8000c1e1500 */
[----:B------:R-:W2:Y:S01]  /*14fb0*/  LDL.LU R2, [R1+0x21ec] ;  /* 0x0021ec0001027983 */ /* 0x000ea20000300800 */
[----:B------:R-:W-:-:S03]  /*14fc0*/  IMAD.WIDE R62, R3, 0x2, R6 ;  /* 0x00000002033e7825 */ /* 0x000fc600078e0206 */
[----:B------:R-:W2:Y:S01]  /*14fd0*/  @P0 LDG.E.U16 R117, desc[UR6][R60.64] ;  /* 0x000000063c750981 */ /* 0x000ea2000c1e1500 */
[----:B0-----:R-:W-:-:S03]  /*14fe0*/  IMAD.WIDE R58, R10, 0x2, R4 ;  /* 0x000000020a3a7825 */ /* 0x001fc600078e0204 */
[----:B------:R-:W2:Y:S04]  /*14ff0*/  LDL.LU R10, [R1+0x21e8] ;  /* 0x0021e800010a7983 */ /* 0x000ea80000300800 */
[----:B------:R-:W-:Y:S04]  /*15000*/  STL.64 [R1+0x158], R60 ;  /* 0x0001583c01007387 */ /* 0x000fe80000100a00 */
[----:B------:R0:W-:Y:S04]  /*15010*/  STL.64 [R1+0xd8], R58 ;  /* 0x0000d83a01007387 */ /* 0x0001e80000100a00 */
[----:B------:R0:W2:Y:S02]  /*15020*/  @P0 LDG.E.U16 R116, desc[UR6][R58.64] ;  /* 0x000000063a740981 */ /* 0x0000a4000c1e1500 */
[----:B0-----:R-:W-:-:S05]  /*15030*/  IMAD.WIDE R58, R9, 0x2, R4 ;  /* 0x00000002093a7825 */ /* 0x001fca00078e0204 */
[----:B------:R-:W-:Y:S04]  /*15040*/  STL.64 [R1+0x58], R58 ;  /* 0x0000583a01007387 */ /* 0x000fe80000100a00 */
[----:B------:R-:W2:Y:S04]  /*15050*/  LDL.LU R161, [R1+0x1288] ;  /* 0x0012880001a17983 */ /* 0x000ea80000300800 */
[----:B------:R-:W3:Y:S04]  /*15060*/  LDL.LU R145, [R1+0x1284] ;  /* 0x0012840001917983 */ /* 0x000ee80000300800 */
        /* <DEDUP_REMOVED lines=20> */
[----:B------:R-:W-:-:S03]  /*151b0*/  IMAD.WIDE R60, R3, 0x2, R4 ;  /* 0x00000002033c7825 */ /* 0x000fc600078e0204 */
[----:B------:R-:W4:Y:S04]  /*151c0*/  LDL.LU R22, [R1+0x1230] ;  /* 0x0012300001167983 */ /* 0x000f280000300800 */
[----:B------:R-:W4:Y:S04]  /*151d0*/  LDL.LU R57, [R1+0x122c] ;  /* 0x00122c0001397983 */ /* 0x000f280000300800 */
[----:B------:R-:W4:Y:S04]  /*151e0*/  LDL.LU R40, [R1+0x1228] ;  /* 0x0012280001287983 */ /* 0x000f280000300800 */
[----:B------:R-:W4:Y:S04]  /*151f0*/  LDL.LU R24, [R1+0x121c] ;  /* 0x00121c0001187983 */ /* 0x000f280000300800 */
[----:B------:R-:W4:Y:S04]  /*15200*/  LDL.LU R3, [R1+0x1218] ;  /* 0x0012180001037983 */ /* 0x000f280000300800 */
[----:B------:R-:W4:Y:S04]  /*15210*/  LDL.LU R9, [R1+0x1204] ;  /* 0x0012040001097983 */ /* 0x000f280000300800 */
[----:B------:R-:W4:Y:S04]  /*15220*/  LDL.LU R142, [R1+0x1378] ;  /* 0x00137800018e7983 */ /* 0x000f280000300800 */
[----:B--2---:R0:W-:Y:S04]  /*15230*/  STS.U16 [R0+UR76+0x14700], R161 ;  /* 0x014700a100007988 */ /* 0x0041e8000800044c */
[----:B---3--:R1:W-:Y:S04]  /*15240*/  STS.U16 [R0+UR76+0x4b00], R145 ;  /* 0x004b009100007988 */ /* 0x0083e8000800044c */
[----:B----4-:R2:W-:Y:S04]  /*15250*/  STS.U16 [R0+UR76+0x14b00], R144 ;  /* 0x014b009000007988 */ /* 0x0105e8000800044c */
[----:B0-----:R-:W3:Y:S04]  /*15260*/  LDL.LU R161, [R1+0x1374] ;  /* 0x0013740001a17983 */ /* 0x001ee80000300800 */
[----:B------:R0:W-:Y:S04]  /*15270*/  STS.U16 [R0+UR76+0x4f00], R160 ;  /* 0x004f00a000007988 */ /* 0x0001e8000800044c */
[----:B-1----:R-:W4:Y:S04]  /*15280*/  LDL.LU R145, [R1+0x1370] ;  /* 0x0013700001917983 */ /* 0x002f280000300800 */
[----:B------:R1:W-:Y:S04]  /*15290*/  STS.U16 [R0+UR76+0x14f00], R147 ;  /* 0x014f009300007988 */ /* 0x0003e8000800044c */
[----:B--2---:R-:W2:Y:S04]  /*152a0*/  LDL.LU R144, [R1+0x136c] ;  /* 0x00136c0001907983 */ /* 0x004ea80000300800 */
[----:B------:R1:W-:Y:S04]  /*152b0*/  STS.U16 [R0+UR76+0x5300], R146 ;  /* 0x0053009200007988 */ /* 0x0003e8000800044c */
[----:B0-----:R-:W2:Y:S04]  /*152c0*/  LDL.LU R160, [R1+0x1368] ;  /* 0x0013680001a07983 */ /* 0x001ea80000300800 */
[----:B------:R0:W-:Y:S04]  /*152d0*/  STS.U16 [R0+UR76+0x15300], R49 ;  /* 0x0153003100007988 */ /* 0x0001e8000800044c */
[----:B-1----:R-:W2:Y:S04]  /*152e0*/  LDL.LU R147, [R1+0x1364] ;  /* 0x0013640001937983 */ /* 0x002ea80000300800 */
[----:B------:R1:W-:Y:S04]  /*152f0*/  STS.U16 [R0+UR76+0x5700], R149 ;  /* 0x0057009500007988 */ /* 0x0003e8000800044c */
[----:B------:R-:W2:Y:S04]  /*15300*/  LDL.LU R146, [R1+0x1358] ;  /* 0x0013580001927983 */ /* 0x000ea80000300800 */
        /* <DEDUP_REMOVED lines=10> */
[----:B------:R-:W-:Y:S04]  /*153b0*/  STS.U16 [R0+UR76+0x6300], R157 ;  /* 0x0063009d00007988 */ /* 0x000fe8000800044c */
[----:B------:R-:W2:Y:S04]  /*153c0*/  LDL.LU R150, [R1+0x1340] ;  /* 0x0013400001967983 */ /* 0x000ea80000300800 */
[----:B------:R1:W-:Y:S04]  /*153d0*/  STS.U16 [R0+UR76+0x16300], R51 ;  /* 0x0163003300007988 */ /* 0x0003e8000800044c */
[----:B0-----:R-:W2:Y:S04]  /*153e0*/  LDL.LU R16, [R1+0x133c] ;  /* 0x00133c0001107983 */ /* 0x001ea80000300800 */
[----:B------:R0:W-:Y:S04]  /*153f0*/  STS.U16 [R0+UR76+0x6700], R34 ;  /* 0x0067002200007988 */ /* 0x0001e8000800044c */
[----:B-1----:R-:W2:Y:S04]  /*15400*/  LDL.LU R51, [R1+0x1338] ;  /* 0x0013380001337983 */ /* 0x002ea80000300800 */
        /* <DEDUP_REMOVED lines=26> */
[----:B-1----:R-:W2:Y:S04]  /*155b0*/  LDL.LU R0, [R1+0x1300] ;  /* 0x0013000001007983 */ /* 0x002ea80000300800 */
[----:B------:R-:W2:Y:S01]  /*155c0*/  LDL.LU R10, [R1+0x12fc] ;  /* 0x0012fc00010a7983 */ /* 0x000ea20000300800 */
[----:B------:R-:W-:-:S05]  /*155d0*/  LOP3.LUT R157, R2, 0x70, RZ, 0x3c, !PT ;  /* 0x00000070029d7812 */ /* 0x000fca00078e3cff */
[----:B------:R-:W-:Y:S04]  /*155e0*/  STL [R1+0x1fb0], R157 ;  /* 0x001fb09d01007387 */ /* 0x000fe80000100800 */
[----:B------:R0:W-:Y:S04]  /*155f0*/  STS.U16 [R157+UR76+0x380], R142 ;  /* 0x0003808e9d007988 */ /* 0x0001e8000800044c */
[----:B------:R-:W2:Y:S04]  /*15600*/  LDL.LU R143, [R1+0x12f8] ;  /* 0x0012f800018f7983 */ /* 0x000ea80000300800 */
[----:B0-----:R-:W2:Y:S04]  /*15610*/  LDL.LU R142, [R1+0x12f4] ;  /* 0x0012f400018e7983 */ /* 0x001ea80000300800 */
[----:B---3--:R0:W-:Y:S04]  /*15620*/  STS.U16 [R157+UR76+0x10380], R161 ;  /* 0x010380a19d007988 */ /* 0x0081e8000800044c */
[----:B----4-:R1:W-:Y:S04]  /*15630*/  STS.U16 [R157+UR76+0x780], R145 ;  /* 0x000780919d007988 */ /* 0x0103e8000800044c */
[----:B0-----:R-:W3:Y:S04]  /*15640*/  LDL.LU R161, [R1+0x12f0] ;  /* 0x0012f00001a17983 */ /* 0x001ee80000300800 */
[----:B--2---:R0:W-:Y:S04]  /*15650*/  STS.U16 [R157+UR76+0x10780], R144 ;  /* 0x010780909d007988 */ /* 0x0041e8000800044c */
[----:B-1----:R-:W2:Y:S04]  /*15660*/  LDL.LU R145, [R1+0x12ec] ;  /* 0x0012ec0001917983 */ /* 0x002ea80000300800 */
[----:B------:R1:W-:Y:S04]  /*15670*/  STS.U16 [R157+UR76+0xb80], R160 ;  /* 0x000b80a09d007988 */ /* 0x0003e8000800044c */
[----:B0-----:R-:W4:Y:S04]  /*15680*/  LDL.LU R144, [R1+0x12e8] ;  /* 0x0012e80001907983 */ /* 0x001f280000300800 */
[----:B------:R0:W-:Y:S04]  /*15690*/  STS.U16 [R157+UR76+0x10b80], R147 ;  /* 0x010b80939d007988 */ /* 0x0001e8000800044c */
[----:B-1----:R-:W4:Y:S04]  /*156a0*/  LDL.LU R160, [R1+0x12e4] ;  /* 0x0012e40001a07983 */ /* 0x002f280000300800 */
        /* <DEDUP_REMOVED lines=48> */
[----:B0-----:R-:W4:Y:S04]  /*159b0*/  LDL.LU R10, [R1+0x1214] ;  /* 0x00121400010a7983 */ /* 0x001f280000300800 */
[----:B------:R0:W-:Y:S04]  /*159c0*/  STS.U16 [R157+UR76+0x3f80], R143 ;  /* 0x003f808f9d007988 */ /* 0x0001e8000800044c */
[----:B------:R1:W-:Y:S04]  /*159d0*/  STS.U16 [R157+UR76+0x13f80], R142 ;  /* 0x013f808e9d007988 */ /* 0x0003e8000800044c */
[----:B0-----:R-:W4:Y:S04]  /*159e0*/  LDL.LU R143, [R1+0x21e4] ;  /* 0x0021e400018f7983 */ /* 0x001f280000300800 */
[----:B-1----:R-:W4:Y:S04]  /*159f0*/  LDL.LU R142, [R1+0x21e0] ;  /* 0x0021e000018e7983 */ /* 0x002f280000300800 */
[----:B---3--:R0:W-:Y:S04]  /*15a00*/  STS.U16 [R157+UR76+0x4380], R161 ;  /* 0x004380a19d007988 */ /* 0x0081e8000800044c */
[----:B--2---:R1:W-:Y:S04]  /*15a10*/  STS.U16 [R157+UR76+0x14380], R145 ;  /* 0x014380919d007988 */ /* 0x0043e8000800044c */
[----:B0-----:R-:W2:Y:S04]  /*15a20*/  LDL.LU R161, [R1+0x21dc] ;  /* 0x0021dc0001a17983 */ /* 0x001ea80000300800 */
[----:B----4-:R0:W-:Y:S04]  /*15a30*/  STS.U16 [R157+UR76+0x4780], R144 ;  /* 0x004780909d007988 */ /* 0x0101e8000800044c */
[----:B-1----:R-:W3:Y:S04]  /*15a40*/  LDL.LU R145, [R1+0x21d8] ;  /* 0x0021d80001917983 */ /* 0x002ee80000300800 */
[----:B------:R1:W-:Y:S04]  /*15a50*/  STS.U16 [R157+UR76+0x14780], R160 ;  /* 0x014780a09d007988 */ /* 0x0003e8000800044c */
[----:B0-----:R-:W4:Y:S04]  /*15a60*/  LDL.LU R144, [R1+0x21d4] ;  /* 0x0021d40001907983 */ /* 0x001f280000300800 */
        /* <DEDUP_REMOVED lines=50> */
[----:B0-----:R-:W2:Y:S01]  /*15d90*/  LDL.LU R10, [R1+0x216c] ;  /* 0x00216c00010a7983 */ /* 0x001ea20000300800 */
[----:B------:R-:W-:-:S02]  /*15da0*/  PRMT R27, RZ, 0x7610, R27 ;  /* 0x00007610ff1b7816 */ /* 0x000fc4000000001b */
[----:B------:R-:W-:-:S04]  /*15db0*/  PRMT R33, RZ, 0x7610, R33 ;  /* 0x00007610ff217816 */ /* 0x000fc80000000021 */
[----:B------:R-:W3:Y:S01]  /*15dc0*/  @P0 LDG.E.U16 R27, desc[UR6][R106.64] ;  /* 0x000000066a1b0981 */ /* 0x000ee2000c1e1500 */
[----:B------:R-:W-:Y:S02]  /*15dd0*/  PRMT R31, RZ, 0x7610, R31 ;  /* 0x00007610ff1f7816 */ /* 0x000fe4000000001f */
[----:B------:R-:W-:Y:S01]  /*15de0*/  PRMT R29, RZ, 0x7610, R29 ;  /* 0x00007610ff1d7816 */ /* 0x000fe2000000001d */
[----:B------:R-:W3:Y:S01]  /*15df0*/  @P0 LDG.E.U16 R33, desc[UR6][R102.64] ;  /* 0x0000000666210981 */ /* 0x000ee2000c1e1500 */
[----:B------:R-:W-:-:S03]  /*15e00*/  PRMT R41, RZ, 0x7610, R41 ;  /* 0x00007610ff297816 */ /* 0x000fc60000000029 */
[----:B------:R-:W3:Y:S04]  /*15e10*/  @P0 LDG.E.U16 R31, desc[UR6][R100.64] ;  /* 0x00000006641f0981 */ /* 0x000ee8000c1e1500 */
[----:B------:R-:W3:Y:S04]  /*15e20*/  @P0 LDG.E.U16 R29, desc[UR6][R98.64] ;  /* 0x00000006621d0981 */ /* 0x000ee8000c1e1500 */
[----:B------:R-:W3:Y:S04]  /*15e30*/  @P0 LDG.E.U16 R41, desc[UR6][R94.64] ;  /* 0x000000065e290981 */ /* 0x000ee8000c1e1500 */
[----:B--2---:R0:W-:Y:S04]  /*15e40*/  STS.U16 [R157+UR76+0x17b80], R10 ;  /* 0x017b800a9d007988 */ /* 0x0041e8000800044c */
[----:B------:R1:W-:Y:S04]  /*15e50*/  STS.U16 [R157+UR76+0x7f80], R0 ;  /* 0x007f80009d007988 */ /* 0x0003e8000800044c */
[----:B0-----:R-:W2:Y:S04]  /*15e60*/  LDL.LU R10, [R1+0x2168] ;  /* 0x00216800010a7983 */ /* 0x001ea80000300800 */
[----:B-1----:R-:W2:Y:S01]  /*15e70*/  LDL.LU R0, [R1+0x2164] ;  /* 0x0021640001007983 */ /* 0x002ea20000300800 */
[----:B------:R-:W-:Y:S01]  /*15e80*/  PRMT R48, RZ, 0x7610, R48 ;  /* 0x00007610ff307816 */ /* 0x000fe20000000030 */
[----:B------:R-:W-:Y:S01]  /*15e90*/  IMAD.WIDE R88, R88, 0x2, R4 ;  /* 0x0000000258587825 */ /* 0x000fe200078e0204 */
[----:B------:R-:W-:Y:S01]  /*15ea0*/  PRMT R46, RZ, 0x7610, R46 ;  /* 0x00007610ff2e7816 */ /* 0x000fe2000000002e */
[----:B------:R0:W-:Y:S01]  /*15eb0*/  STS.U16 [R157+UR76+0x17f80], R9 ;  /* 0x017f80099d007988 */ /* 0x0001e2000800044c */
[----:B------:R-:W-:Y:S01]  /*15ec0*/  PRMT R163, RZ, 0x7610, R163 ;  /* 0x00007610ffa37816 */ /* 0x000fe200000000a3 */
[----:B------:R-:W-:-:S02]  /*15ed0*/  IMAD.WIDE R86, R86, 0x2, R4 ;  /* 0x0000000256567825 */ /* 0x000fc400078e0204 */
[----:B------:R-:W3:Y:S02]  /*15ee0*/  @P0 LDG.E.U16 R48, desc[UR6][R90.64] ;  /* 0x000000065a300981 */ /* 0x000ee4000c1e1500 */
[----:B------:R-:W-:Y:S02]  /*15ef0*/  IMAD.WIDE R84, R84, 0x2, R4 ;  /* 0x0000000254547825 */ /* 0x000fe400078e0204 */
[----:B------:R-:W3:Y:S04]  /*15f00*/  @P0 LDG.E.U16 R46, desc[UR6][R88.64] ;  /* 0x00000006582e0981 */ /* 0x000ee8000c1e1500 */
[----:B0-----:R-:W3:Y:S04]  /*15f10*/  LDL.LU R9, [R1+0x2160] ;  /* 0x0021600001097983 */ /* 0x001ee80000300800 */
[----:B------:R-:W3:Y:S01]  /*15f20*/  @P0 LDG.E.U16 R163, desc[UR6][R86.64] ;  /* 0x0000000656a30981 */ /* 0x000ee2000c1e1500 */
[----:B------:R-:W-:-:S03]  /*15f30*/  PRMT R154, RZ, 0x7610, R154 ;  /* 0x00007610ff9a7816 */ /* 0x000fc6000000009a */
[----:B------:R-:W3:Y:S01]  /*15f40*/  @P0 LDG.E.U16 R153, desc[UR6][R84.64] ;  /* 0x0000000654990981 */ /* 0x000ee2000c1e1500 */
[----:B------:R-:W-:Y:S01]  /*15f50*/  IMAD.WIDE R82, R82, 0x2, R4 ;  /* 0x0000000252527825 */ /* 0x000fe200078e0204 */
[----:B------:R-:W-:Y:S02]  /*15f60*/  PRMT R12, RZ, 0x7610, R12 ;  /* 0x00007610ff0c7816 */ /* 0x000fe4000000000c */
[----:B------:R-:W-:Y:S01]  /*15f70*/  PRMT R165, RZ, 0x7610, R165 ;  /* 0x00007610ffa57816 */ /* 0x000fe200000000a5 */
[--C-:B------:R-:W-:Y:S01]  /*15f80*/  IMAD.WIDE R80, R80, 0x2, R4.reuse ;  /* 0x0000000250507825 */ /* 0x100fe200078e0204 */
[----:B------:R-:W3:Y:S03]  /*15f90*/  @P0 LDG.E.U16 R154, desc[UR6][R82.64] ;  /* 0x00000006529a0981 */ /* 0x000ee6000c1e1500 */
[----:B------:R-:W-:Y:S01]  /*15fa0*/  IMAD.WIDE R78, R78, 0x2, R4 ;  /* 0x000000024e4e7825 */ /* 0x000fe200078e0204 */
[----:B------:R-:W3:Y:S04]  /*15fb0*/  @P0 LDG.E.U16 R12, desc[UR6][R80.64] ;  /* 0x00000006500c0981 */ /* 0x000ee8000c1e1500 */
[----:B------:R-:W3:Y:S04]  /*15fc0*/  @P0 LDG.E.U16 R165, desc[UR6][R78.64] ;  /* 0x000000064ea50981 */ /* 0x000ee8000c1e1500 */
[----:B--2---:R0:W-:Y:S04]  /*15fd0*/  STS.U16 [R0+UR76+0x40000], R24 ;  /* 0x0400001800007988 */ /* 0x0041e8000800044c */
        /* <DEDUP_REMOVED lines=8> */
[----:B-1----:R-:W2:Y:S01]  /*16060*/  LDL.LU R18, [R1+0x3c] ;  /* 0x00003c0001127983 */ /* 0x002ea20000300800 */
[----:B------:R-:W-:-:S03]  /*16070*/  LOP3.LUT R157, R0, 0x10, RZ, 0x3c, !PT ;  /* 0x00000010009d7812 */ /* 0x000fc600078e3cff */
[----:B------:R0:W-:Y:S04]  /*16080*/  STS.U16 [R0+UR76+0x40800], R20 ;  /* 0x0408001400007988 */ /* 0x0001e8000800044c */
[----:B------:R-:W-:Y:S04]  /*16090*/  STS.U16 [R0+UR76+0x44800], R19 ;  /* 0x0448001300007988 */ /* 0x000fe8000800044c */
[----:B------:R-:W-:Y:S04]  /*160a0*/  STS.U16 [R0+UR76+0x44c00], R17 ;  /* 0x044c001100007988 */ /* 0x000fe8000800044c */
[----:B------:R-:W-:Y:S04]  /*160b0*/  STS.U16 [R0+UR76+0x41000], R16 ;  /* 0x0410001000007988 */ /* 0x000fe8000800044c */
[----:B------:R-:W-:Y:S04]  /*160c0*/  STS.U16 [R0+UR76+0x45000], R15 ;  /* 0x0450000f00007988 */ /* 0x000fe8000800044c */
[----:B------:R-:W-:Y:S04]  /*160d0*/  STS.U16 [R0+UR76+0x41400], R14 ;  /* 0x0414000e00007988 */ /* 0x000fe8000800044c */
[----:B------:R1:W-:Y:S04]  /*160e0*/  STS.U16 [R0+UR76+0x45400], R11 ;  /* 0x0454000b00007988 */ /* 0x0003e8000800044c */
[----:B------:R-:W-:Y:S04]  /*160f0*/  STS.U16 [R0+UR76+0x41800], R28 ;  /* 0x0418001c00007988 */ /* 0x000fe8000800044c */
[----:B---3--:R-:W-:Y:S04]  /*16100*/  STS.U16 [R0+UR76+0x45800], R27 ;  /* 0x0458001b00007988 */ /* 0x008fe8000800044c */
[----:B------:R3:W-:Y:S04]  /*16110*/  STS.U16 [R0+UR76+0x41c00], R26 ;  /* 0x041c001a00007988 */ /* 0x0007e8000800044c */
[----:B------:R-:W-:Y:S01]  /*16120*/  STS.U16 [R0+UR76+0x45c00], R25 ;  /* 0x045c001900007988 */ /* 0x000fe2000800044c */
[----:B0-----:R-:W-:Y:S01]  /*16130*/  LOP3.LUT R20, R0, 0x20, RZ, 0x3c, !PT ;  /* 0x0000002000147812 */ /* 0x001fe200078e3cff */
[----:B------:R-:W-:Y:S01]  /*16140*/  IMAD.WIDE R76, R76, 0x2, R4 ;  /* 0x000000024c4c7825 */ /* 0x000fe200078e0204 */
[----:B-1----:R-:W-:Y:S01]  /*16150*/  LOP3.LUT R11, R0, 0x30, RZ, 0x3c, !PT ;  /* 0x00000030000b7812 */ /* 0x002fe200078e3cff */
[----:B------:R-:W-:Y:S01]  /*16160*/  STS.U16 [R157+UR76+0x40080], R40 ;  /* 0x040080289d007988 */ /* 0x000fe2000800044c */
[----:B------:R-:W-:Y:S01]  /*16170*/  PRMT R127, RZ, 0x7610, R127 ;  /* 0x00007610ff7f7816 */ /* 0x000fe2000000007f */
[----:B------:R-:W-:Y:S01]  /*16180*/  IMAD.WIDE R74, R74, 0x2, R4 ;  /* 0x000000024a4a7825 */ /* 0x000fe200078e0204 */
[----:B------:R-:W-:Y:S01]  /*16190*/  PRMT R126, RZ, 0x7610, R126 ;  /* 0x00007610ff7e7816 */ /* 0x000fe2000000007e */
        /* <DEDUP_REMOVED lines=8> */
[----:B------:R-:W-:Y:S02]  /*16220*/  STS.U16 [R157+UR76+0x44480], R37 ;  /* 0x044480259d007988 */ /* 0x000fe4000800044c */
[----:B------:R-:W-:Y:S01]  /*16230*/  IMAD.WIDE R68, R68, 0x2, R4 ;  /* 0x0000000244447825 */ /* 0x000fe200078e0204 */
[----:B------:R-:W-:Y:S01]  /*16240*/  PRMT R8, RZ, 0x7610, R8 ;  /* 0x00007610ff087816 */ /* 0x000fe20000000008 */
[----:B------:R0:W-:Y:S01]  /*16250*/  STS.U16 [R157+UR76+0x40880], R36 ;  /* 0x040880249d007988 */ /* 0x0001e2000800044c */
[----:B------:R-:W-:Y:S01]  /*16260*/  PRMT R118, RZ, 0x7610, R118 ;  /* 0x00007610ff767816 */ /* 0x000fe20000000076 */
[----:B------:R-:W-:Y:S01]  /*16270*/  IMAD.WIDE R66, R66, 0x2, R4 ;  /* 0x0000000242427825 */ /* 0x000fe200078e0204 */
[----:B------:R-:W-:Y:S01]  /*16280*/  PRMT R115, RZ, 0x7610, R115 ;  /* 0x00007610ff737816 */ /* 0x000fe20000000073 */
[----:B------:R1:W-:Y:S01]  /*16290*/  STS.U16 [R157+UR76+0x44880], R35 ;  /* 0x044880239d007988 */ /* 0x0003e2000800044c */
[----:B------:R-:W-:Y:S01]  /*162a0*/  PRMT R114, RZ, 0x7610, R114 ;  /* 0x00007610ff727816 */ /* 0x000fe20000000072 */
[----:B------:R-:W-:Y:S01]  /*162b0*/  IMAD.MOV.U32 R19, RZ, RZ, R9 ;  /* 0x000000ffff137224 */ /* 0x000fe200078e0009 */
[----:B---3--:R-:W3:Y:S01]  /*162c0*/  LDC R26, c[0x0][0x3b0] ;  /* 0x0000ec00ff1a7b82 */ /* 0x008ee20000000800 */
[----:B------:R-:W-:Y:S04]  /*162d0*/  STS.U16 [R157+UR76+0x40c80], R34 ;  /* 0x040c80229d007988 */ /* 0x000fe8000800044c */
[----:B------:R-:W-:Y:S01]  /*162e0*/  STS.U16 [R157+UR76+0x44c80], R33 ;  /* 0x044c80219d007988 */ /* 0x000fe2000800044c */
[----:B------:R-:W-:-:S02]  /*162f0*/  IMAD.WIDE R64, R64, 0x2, R4 ;  /* 0x0000000240407825 */ /* 0x000fc400078e0204 */
[----:B------:R-:W1:Y:S01]  /*16300*/  LDC R27, c[0x0][0x3b0] ;  /* 0x0000ec00ff1b7b82 */ /* 0x000e620000000800 */
[----:B------:R-:W-:Y:S04]  /*16310*/  STS.U16 [R157+UR76+0x41080], R32 ;  /* 0x041080209d007988 */ /* 0x000fe8000800044c */
[----:B------:R-:W-:Y:S03]  /*16320*/  STS.U16 [R157+UR76+0x45080], R31 ;  /* 0x0450801f9d007988 */ /* 0x000fe6000800044c */
[----:B------:R-:W2:Y:S01]  /*16330*/  LDC R28, c[0x0][0x3b0] ;  /* 0x0000ec00ff1c7b82 */ /* 0x000ea20000000800 */
[----:B------:R-:W-:Y:S04]  /*16340*/  STS.U16 [R157+UR76+0x41480], R30 ;  /* 0x0414801e9d007988 */ /* 0x000fe8000800044c */
[----:B------:R1:W-:Y:S01]  /*16350*/  STS.U16 [R157+UR76+0x45480], R29 ;  /* 0x0454801d9d007988 */ /* 0x0003e2000800044c */
[----:B------:R-:W-:-:S02]  /*16360*/  PRMT R133, RZ, 0x7610, R133 ;  /* 0x00007610ff857816 */ /* 0x000fc40000000085 */
[----:B------:R-:W-:Y:S01]  /*16370*/  PRMT R134, RZ, 0x7610, R134 ;  /* 0x00007610ff867816 */ /* 0x000fe20000000086 */
[----:B------:R-:W-:Y:S01]  /*16380*/  STS.U16 [R157+UR76+0x41880], R45 ;  /* 0x0418802d9d007988 */ /* 0x000fe2000800044c */
[----:B------:R-:W-:Y:S01]  /*16390*/  PRMT R135, RZ, 0x7610, R135 ;  /* 0x00007610ff877816 */ /* 0x000fe20000000087 */
[----:B0-----:R-:W0:Y:S02]  /*163a0*/  LDC R36, c[0x0][0x3b0] ;  /* 0x0000ec00ff247b82 */ /* 0x001e240000000800 */
[----:B------:R-:W-:Y:S04]  /*163b0*/  STS.U16 [R157+UR76+0x45880], R44 ;  /* 0x0458802c9d007988 */ /* 0x000fe8000800044c */
[----:B------:R-:W-:Y:S01]  /*163c0*/  STS.U16 [R157+UR76+0x41c80], R42 ;  /* 0x041c802a9d007988 */ /* 0x000fe2000800044c */
[----:B------:R-:W-:Y:S01]  /*163d0*/  PRMT R136, RZ, 0x7610, R136 ;  /* 0x00007610ff887816 */ /* 0x000fe20000000088 */
[----:B------:R-:W0:Y:S02]  /*163e0*/  LDC R39, c[0x0][0x3b0] ;  /* 0x0000ec00ff277b82 */ /* 0x000e240000000800 */
[----:B------:R0:W-:Y:S04]  /*163f0*/  STS.U16 [R157+UR76+0x45c80], R41 ;  /* 0x045c80299d007988 */ /* 0x0001e8000800044c */
[----:B------:R-:W-:Y:S01]  /*16400*/  STS.U16 [R20+UR76+0x40100], R57 ;  /* 0x0401003914007988 */ /* 0x000fe2000800044c */
[----:B------:R-:W-:Y:S01]  /*16410*/  PRMT R137, RZ, 0x7610, R137 ;  /* 0x00007610ff897816 */ /* 0x000fe20000000089 */
[----:B------:R-:W0:Y:S02]  /*16420*/  LDC R37, c[0x0][0x3b0] ;  /* 0x0000ec00ff257b82 */ /* 0x000e240000000800 */
[----:B------:R0:W-:Y:S04]  /*16430*/  STS.U16 [R20+UR76+0x44100], R56 ;  /* 0x0441003814007988 */ /* 0x0001e8000800044c */
[----:B------:R-:W-:Y:S01]  /*16440*/  STS.U16 [R20+UR76+0x40500], R55 ;  /* 0x0405003714007988 */ /* 0x000fe2000800044c */
[----:B------:R-:W-:Y:S01]  /*16450*/  PRMT R138, RZ, 0x7610, R138 ;  /* 0x00007610ff8a7816 */ /* 0x000fe2000000008a */
[----:B------:R-:W0:Y:S02]  /*16460*/  LDC R38, c[0x0][0x3b0] ;  /* 0x0000ec00ff267b82 */ /* 0x000e240000000800 */
[----:B------:R-:W-:Y:S04]  /*16470*/  STS.U16 [R20+UR76+0x44500], R54 ;  /* 0x0445003614007988 */ /* 0x000fe8000800044c */
[----:B------:R-:W-:Y:S01]  /*16480*/  STS.U16 [R20+UR76+0x40900], R53 ;  /* 0x0409003514007988 */ /* 0x000fe2000800044c */
[----:B------:R-:W-:Y:S01]  /*16490*/  PRMT R148, RZ, 0x7610, R148 ;  /* 0x00007610ff947816 */ /* 0x000fe20000000094 */
[----:B-1----:R-:W1:Y:S02]  /*164a0*/  LDC R35, c[0x0][0x3b0] ;  /* 0x0000ec00ff237b82 */ /* 0x002e640000000800 */
[----:B------:R-:W-:Y:S04]  /*164b0*/  STS.U16 [R20+UR76+0x44900], R52 ;  /* 0x0449003414007988 */ /* 0x000fe8000800044c */
[----:B------:R-:W-:Y:S01]  /*164c0*/  STS.U16 [R20+UR76+0x40d00], R51 ;  /* 0x040d003314007988 */ /* 0x000fe2000800044c */
[----:B------:R-:W-:Y:S01]  /*164d0*/  PRMT R149, RZ, 0x7610, R149 ;  /* 0x00007610ff957816 */ /* 0x000fe20000000095 */
[----:B------:R-:W0:Y:S02]  /*164e0*/  LDC R40, c[0x0][0x3b0] ;  /* 0x0000ec00ff287b82 */ /* 0x000e240000000800 */
[----:B------:R-:W-:Y:S04]  /*164f0*/  STS.U16 [R20+UR76+0x44d00], R50 ;  /* 0x044d003214007988 */ /* 0x000fe8000800044c */
[----:B------:R-:W-:Y:S04]  /*16500*/  STS.U16 [R20+UR76+0x41100], R49 ;  /* 0x0411003114007988 */ /* 0x000fe8000800044c */
[----:B------:R-:W3:Y:S04]  /*16510*/  @P0 LDG.E.U16 R127, desc[UR6][R76.64] ;  /* 0x000000064c7f0981 */ /* 0x000ee8000c1e1500 */
[----:B------:R-:W3:Y:S04]  /*16520*/  @P0 LDG.E.U16 R126, desc[UR6][R74.64] ;  /* 0x000000064a7e0981 */ /* 0x000ee8000c1e1500 */
[----:B------:R-:W3:Y:S04]  /*16530*/  @P0 LDG.E.U16 R122, desc[UR6][R72.64] ;  /* 0x00000006487a0981 */ /* 0x000ee8000c1e1500 */
[----:B------:R-:W3:Y:S04]  /*16540*/  @P0 LDG.E.U16 R121, desc[UR6][R70.64] ;  /* 0x0000000646790981 */ /* 0x000ee8000c1e1500 */
[----:B------:R-:W3:Y:S04]  /*16550*/  @P0 LDG.E.U16 R120, desc[UR6][R68.64] ;  /* 0x0000000644780981 */ /* 0x000ee8000c1e1500 */
[----:B------:R-:W3:Y:S04]  /*16560*/  @P0 LDG.E.U16 R119, desc[UR6][R66.64] ;  /* 0x0000000642770981 */ /* 0x000ee8000c1e1500 */
[----:B------:R0:W3:Y:S01]  /*16570*/  @P1 LDG.E.U16 R8, desc[UR6][R112.64] ;  /* 0x0000000670081981 */ /* 0x0000e2000c1e1500 */
[----:B------:R-:W-:Y:S01]  /*16580*/  LOP3.LUT R9, R0, 0x40, RZ, 0x3c, !PT ;  /* 0x0000004000097812 */ /* 0x000fe200078e3cff */
[----:B------:R-:W-:Y:S01]  /*16590*/  @!P6 IMAD.MOV R19, RZ, RZ, -R19 ;  /* 0x000000ffff13e224 */ /* 0x000fe200078e0a13 */
[----:B------:R-:W1:Y:S01]  /*165a0*/  LDC R29, c[0x0][0x3b0] ;  /* 0x0000ec00ff1d7b82 */ /* 0x000e620000000800 */
[----:B------:R-:W-:Y:S04]  /*165b0*/  STS.U16 [R20+UR76+0x45100], R48 ;  /* 0x0451003014007988 */ /* 0x000fe8000800044c */
[----:B------:R-:W-:Y:S03]  /*165c0*/  STS.U16 [R20+UR76+0x41500], R47 ;  /* 0x0415002f14007988 */ /* 0x000fe6000800044c */
[----:B------:R-:W1:Y:S01]  /*165d0*/  LDC R30, c[0x0][0x3b0] ;  /* 0x0000ec00ff1e7b82 */ /* 0x000e620000000800 */
[----:B------:R-:W-:Y:S04]  /*165e0*/  STS.U16 [R20+UR76+0x45500], R46 ;  /* 0x0455002e14007988 */ /* 0x000fe8000800044c */
[----:B------:R1:W-:Y:S03]  /*165f0*/  STS.U16 [R20+UR76+0x41900], R43 ;  /* 0x0419002b14007988 */ /* 0x0003e6000800044c */
[----:B------:R-:W1:Y:S01]  /*16600*/  LDC R31, c[0x0][0x3b0] ;  /* 0x0000ec00ff1f7b82 */ /* 0x000e620000000800 */
[----:B------:R-:W-:Y:S04]  /*16610*/  STS.U16 [R20+UR76+0x45900], R163 ;  /* 0x045900a314007988 */ /* 0x000fe8000800044c */
[----:B0-----:R-:W3:Y:S01]  /*16620*/  LDL.LU R157, [R1+0x11a8] ;  /* 0x0011a800019d7983 */ /* 0x001ee20000300800 */
[----:B------:R-:W-:-:S02]  /*16630*/  PRMT R150, RZ, 0x7610, R150 ;  /* 0x00007610ff967816 */ /* 0x000fc40000000096 */
[----:B------:R-:W-:Y:S01]  /*16640*/  PRMT R151, RZ, 0x7610, R151 ;  /* 0x00007610ff977816 */ /* 0x000fe20000000097 */
[----:B------:R-:W3:Y:S01]  /*16650*/  @P0 LDG.E.U16 R118, desc[UR6][R64.64] ;  /* 0x0000000640760981 */ /* 0x000ee2000c1e1500 */
[----:B------:R-:W-:Y:S01]  /*16660*/  ISETP.GT.U32.AND P6, PT, R3, R10, PT ;  /* 0x0000000a0300720c */ /* 0x000fe20003fc4070 */
[----:B------:R-:W-:Y:S02]  /*16670*/  IMAD.WIDE R56, R162, 0x2, R4 ;  /* 0x00000002a2387825 */ /* 0x000fe400078e0204 */
[----:B------:R0:W3:Y:S01]  /*16680*/  @P0 LDG.E.U16 R115, desc[UR6][R58.64] ;  /* 0x000000063a730981 */ /* 0x0000e2000c1e1500 */
[----:B------:R-:W-:Y:S01]  /*16690*/  PRMT R113, RZ, 0x7610, R113 ;  /* 0x00007610ff717816 */ /* 0x000fe20000000071 */
[----:B------:R-:W0:Y:S01]  /*166a0*/  LDC R32, c[0x0][0x3b0] ;  /* 0x0000ec00ff207b82 */ /* 0x000e220000000800 */
[----:B------:R-:W-:Y:S01]  /*166b0*/  PRMT R112, RZ, 0x7610, R112 ;  /* 0x00007610ff707816 */ /* 0x000fe20000000070 */
[----:B------:R-:W3:Y:S04]  /*166c0*/  @P1 LDG.E.U16 R114, desc[UR6][R62.64] ;  /* 0x000000063e721981 */ /* 0x000ee8000c1e1500 */
[----:B------:R-:W3:Y:S02]  /*166d0*/  @P0 LDG.E.U16 R113, desc[UR6][R60.64] ;  /* 0x000000063c710981 */ /* 0x000ee4000c1e1500 */
[----:B------:R-:W0:Y:S08]  /*166e0*/  LDC R33, c[0x0][0x3b0] ;  /* 0x0000ec00ff217b82 */ /* 0x000e300000000800 */
[----:B------:R-:W0:Y:S08]  /*166f0*/  LDC R34, c[0x0][0x3b0] ;  /* 0x0000ec00ff227b82 */ /* 0x000e300000000800 */
[----:B------:R-:W0:Y:S08]  /*16700*/  LDC R44, c[0x0][0x3b0] ;  /* 0x0000ec00ff2c7b82 */ /* 0x000e300000000800 */
[----:B------:R-:W0:Y:S08]  /*16710*/  LDC R42, c[0x0][0x3b0] ;  /* 0x0000ec00ff2a7b82 */ /* 0x000e300000000800 */
[----:B------:R-:W0:Y:S08]  /*16720*/  LDC R41, c[0x0][0x3b0] ;  /* 0x0000ec00ff297b82 */ /* 0x000e300000000800 */
[----:B-1----:R-:W1:Y:S01]  /*16730*/  LDC R43, c[0x0][0x3b0] ;  /* 0x0000ec00ff2b7b82 */ /* 0x002e620000000800 */
[----:B--2---:R-:W-:Y:S04]  /*16740*/  STS.U16 [R20+UR76+0x41d00], R18 ;  /* 0x041d001214007988 */ /* 0x004fe8000800044c */
[----:B------:R2:W-:Y:S04]  /*16750*/  STS.U16 [R20+UR76+0x45d00], R153 ;  /* 0x045d009914007988 */ /* 0x0005e8000800044c */
[----:B------:R-:W-:Y:S04]  /*16760*/  STS.U16 [R11+UR76+0x40180], R21 ;  /* 0x040180150b007988 */ /* 0x000fe8000800044c */
[----:B------:R0:W-:Y:S04]  /*16770*/  STS.U16 [R11+UR76+0x44180], R152 ;  /* 0x044180980b007988 */ /* 0x0001e8000800044c */
[----:B------:R-:W-:Y:S04]  /*16780*/  STS.U16 [R11+UR76+0x40580], R22 ;  /* 0x040580160b007988 */ /* 0x000fe8000800044c */
[----:B------:R0:W-:Y:S04]  /*16790*/  STS.U16 [R11+UR76+0x44580], R158 ;  /* 0x0445809e0b007988 */ /* 0x0001e8000800044c */
[----:B--2---:R-:W2:Y:S04]  /*167a0*/  LDL.LU R153, [R1+0x215c] ;  /* 0x00215c0001997983 */ /* 0x004ea80000300800 */
[----:B----4-:R-:W-:Y:S04]  /*167b0*/  STS.U16 [R11+UR76+0x40980], R23 ;  /* 0x040980170b007988 */ /* 0x010fe8000800044c */
[----:B0-----:R-:W4:Y:S04]  /*167c0*/  LDL.LU R152, [R1+0x2158] ;  /* 0x0021580001987983 */ /* 0x001f280000300800 */
[----:B------:R0:W-:Y:S04]  /*167d0*/  STS.U16 [R11+UR76+0x44980], R155 ;  /* 0x0449809b0b007988 */ /* 0x0001e8000800044c */
[----:B------:R-:W2:Y:S04]  /*167e0*/  LDL.LU R158, [R1+0x2154] ;  /* 0x00215400019e7983 */ /* 0x000ea80000300800 */
[----:B------:R-:W-:Y:S04]  /*167f0*/  STS.U16 [R11+UR76+0x40d80], R24 ;  /* 0x040d80180b007988 */ /* 0x000fe8000800044c */
[----:B0-----:R-:W2:Y:S04]  /*16800*/  LDL.LU R155, [R1+0x2150] ;  /* 0x00215000019b7983 */ /* 0x001ea80000300800 */
        /* <DEDUP_REMOVED lines=8> */
[----:B0-----:R-:W2:Y:S04]  /*16890*/  LDL.LU R164, [R1+0x2140] ;  /* 0x0021400001a47983 */ /* 0x001ea80000300800 */
[----:B-1----:R-:W2:Y:S04]  /*168a0*/  LDL.LU R165, [R1+0x213c] ;  /* 0x00213c0001a57983 */ /* 0x002ea80000300800 */
[----:B------:R-:W-:Y:S04]  /*168b0*/  STS.U16 [R11+UR76+0x41980], R132 ;  /* 0x041980840b007988 */ /* 0x000fe8000800044c */
[----:B---3--:R-:W-:Y:S04]  /*168c0*/  STS.U16 [R11+UR76+0x45980], R127 ;  /* 0x0459807f0b007988 */ /* 0x008fe8000800044c */
[----:B------:R-:W-:Y:S04]  /*168d0*/  STS.U16 [R11+UR76+0x41d80], R156 ;  /* 0x041d809c0b007988 */ /* 0x000fe8000800044c */
[----:B------:R-:W-:Y:S04]  /*168e0*/  STS.U16 [R11+UR76+0x45d80], R126 ;  /* 0x045d807e0b007988 */ /* 0x000fe8000800044c */
[----:B------:R-:W-:Y:S04]  /*168f0*/  STS.U16 [R9+UR76+0x40200], R157 ;  /* 0x0402009d09007988 */ /* 0x000fe8000800044c */
[----:B------:R-:W-:Y:S04]  /*16900*/  STS.U16 [R9+UR76+0x44200], R125 ;  /* 0x0442007d09007988 */ /* 0x000fe8000800044c */
[----:B--2---:R0:W-:Y:S04]  /*16910*/  STS.U16 [R9+UR76+0x40600], R165 ;  /* 0x040600a509007988 */ /* 0x0041e8000800044c */
[----:B0-----:R-:W2:Y:S04]  /*16920*/  LDL.LU R165, [R1+0x2138] ;  /* 0x0021380001a57983 */ /* 0x001ea80000300800 */
[----:B------:R-:W-:Y:S04]  /*16930*/  STS.U16 [R9+UR76+0x44600], R124 ;  /* 0x0446007c09007988 */ /* 0x000fe8000800044c */
[----:B------:R0:W-:Y:S04]  /*16940*/  STS.U16 [R9+UR76+0x40a00], R12 ;  /* 0x040a000c09007988 */ /* 0x0001e8000800044c */
[----:B0-----:R-:W3:Y:S04]  /*16950*/  LDL.LU R12, [R1+0x2134] ;  /* 0x00213400010c7983 */ /* 0x001ee80000300800 */
[----:B------:R-:W-:Y:S04]  /*16960*/  STS.U16 [R9+UR76+0x44a00], R123 ;  /* 0x044a007b09007988 */ /* 0x000fe8000800044c */
[----:B------:R0:W-:Y:S04]  /*16970*/  STS.U16 [R9+UR76+0x40e00], R158 ;  /* 0x040e009e09007988 */ /* 0x0001e8000800044c */
[----:B------:R-:W-:Y:S04]  /*16980*/  STS.U16 [R9+UR76+0x44e00], R122 ;  /* 0x044e007a09007988 */ /* 0x000fe8000800044c */
[----:B------:R1:W-:Y:S04]  /*16990*/  STS.U16 [R9+UR76+0x41200], R161 ;  /* 0x041200a109007988 */ /* 0x0003e8000800044c */
[----:B0-----:R-:W4:Y:S04]  /*169a0*/  LDL.LU R158, [R1+0x2130] ;  /* 0x00213000019e7983 */ /* 0x001f280000300800 */
[----:B-1----:R-:W4:Y:S04]  /*169b0*/  LDL.LU R161, [R1+0x212c] ;  /* 0x00212c0001a17983 */ /* 0x002f280000300800 */
[----:B------:R-:W-:Y:S04]  /*169c0*/  STS.U16 [R9+UR76+0x45200], R121 ;  /* 0x0452007909007988 */ /* 0x000fe8000800044c */
[----:B------:R0:W-:Y:S04]  /*169d0*/  STS.U16 [R9+UR76+0x41600], R159 ;  /* 0x0416009f09007988 */ /* 0x0001e8000800044c */
[----:B------:R-:W-:Y:S04]  /*169e0*/  STS.U16 [R9+UR76+0x45600], R120 ;  /* 0x0456007809007988 */ /* 0x000fe8000800044c */
[----:B------:R1:W-:Y:S04]  /*169f0*/  STS.U16 [R9+UR76+0x41a00], R13 ;  /* 0x041a000d09007988 */ /* 0x0003e8000800044c */
[----:B0-----:R-:W4:Y:S04]  /*16a00*/  LDL.LU R159, [R1+0x135c] ;  /* 0x00135c00019f7983 */ /* 0x001f280000300800 */
[----:B------:R-:W-:Y:S04]  /*16a10*/  STS.U16 [R9+UR76+0x45a00], R119 ;  /* 0x045a007709007988 */ /* 0x000fe8000800044c */
[----:B-1----:R-:W4:Y:S04]  /*16a20*/  LDL.LU R13, [R1+0x2128] ;  /* 0x00212800010d7983 */ /* 0x002f280000300800 */
[----:B------:R0:W-:Y:S04]  /*16a30*/  STS.U16 [R9+UR76+0x41e00], R8 ;  /* 0x041e000809007988 */ /* 0x0001e8000800044c */
[----:B0-----:R-:W4:Y:S01]  /*16a40*/  LDL.LU R8, [R1+0x2124] ;  /* 0x0021240001087983 */ /* 0x001f220000300800 */
[----:B------:R-:W-:-:S03]  /*16a50*/  LOP3.LUT R132, R0, 0x50, RZ, 0x3c, !PT ;  /* 0x0000005000847812 */ /* 0x000fc600078e3cff */
[----:B------:R-:W-:Y:S01]  /*16a60*/  STS.U16 [R9+UR76+0x45e00], R118 ;  /* 0x045e007609007988 */ /* 0x000fe2000800044c */
[----:B------:R-:W-:-:S05]  /*16a70*/  @!P6 IMAD.IADD R10, R10, 0x1, -R3 ;  /* 0x000000010a0ae824 */ /* 0x000fca00078e0a03 */
[----:B------:R-:W-:-:S13]  /*16a80*/  ISETP.GT.U32.AND P6, PT, R3, R10, PT ;  /* 0x0000000a0300720c */ /* 0x000fda0003fc4070 */
[----:B------:R-:W-:Y:S01]  /*16a90*/  @!P6 IMAD.IADD R10, R10, 0x1, -R3 ;  /* 0x000000010a0ae824 */ /* 0x000fe200078e0a03 */
[----:B--2---:R-:W-:Y:S04]  /*16aa0*/  STS.U16 [R132+UR76+0x40280], R165 ;  /* 0x040280a584007988 */ /* 0x004fe8000800044c */
[----:B------:R-:W-:Y:S04]  /*16ab0*/  STS.U16 [R132+UR76+0x44280], R117 ;  /* 0x0442807584007988 */ /* 0x000fe8000800044c */
[----:B------:R-:W-:Y:S04]  /*16ac0*/  STS.U16 [R132+UR76+0x40680], R164 ;  /* 0x040680a484007988 */ /* 0x000fe8000800044c */
[----:B------:R-:W-:Y:S04]  /*16ad0*/  STS.U16 [R132+UR76+0x44680], R116 ;  /* 0x0446807484007988 */ /* 0x000fe8000800044c */
[----:B------:R0:W-:Y:S04]  /*16ae0*/  STS.U16 [R132+UR76+0x40a80], R160 ;  /* 0x040a80a084007988 */ /* 0x0001e8000800044c */
[----:B0-----:R-:W2:Y:S01]  /*16af0*/  LDL.LU R160, [R1+0x1360] ;  /* 0x0013600001a07983 */ /* 0x001ea20000300800 */
[----:B---3--:R-:W-:-:S13]  /*16b00*/  ISETP.GT.U32.AND P6, PT, R3, R12, PT ;  /* 0x0000000c0300720c */ /* 0x008fda0003fc4070 */
[----:B------:R-:W-:-:S05]  /*16b10*/  @!P6 IMAD.IADD R12, R12, 0x1, -R3 ;  /* 0x000000010c0ce824 */ /* 0x000fca00078e0a03 */
[----:B------:R-:W-:Y:S01]  /*16b20*/  ISETP.GT.U32.AND P6, PT, R3, R12, PT ;  /* 0x0000000c0300720c */ /* 0x000fe20003fc4070 */
[----:B----4-:R-:W-:-:S05]  /*16b30*/  VIADD R14, R161, 0x2d ;  /* 0x0000002da10e7836 */ /* 0x010fca0000000000 */
[----:B------:R-:W-:Y:S01]  /*16b40*/  IABS R9, R14 ;  /* 0x0000000e00097213 */ /* 0x000fe20000000000 */
[----:B------:R-:W-:-:S06]  /*16b50*/  IMAD.MOV.U32 R18, RZ, RZ, R10 ;  /* 0x000000ffff127224 */ /* 0x000fcc00078e000a */
[----:B------:R-:W-:Y:S01]  /*16b60*/  @!P6 IMAD.IADD R12, R12, 0x1, -R3 ;  /* 0x000000010c0ce824 */ /* 0x000fe200078e0a03 */
[----:B------:R-:W-:-:S03]  /*16b70*/  ISETP.GE.AND P6, PT, R159, RZ, PT ;  /* 0x000000ff9f00720c */ /* 0x000fc60003fc6270 */
[----:B------:R-:W-:Y:S02]  /*16b80*/  IMAD.MOV.U32 R17, RZ, RZ, R12 ;  /* 0x000000ffff117224 */ /* 0x000fe400078e000c */
[----:B------:R-:W-:Y:S01]  /*16b90*/  @!P3 IMAD.MOV R18, RZ, RZ, -R18 ;  /* 0x000000ffff12b224 */ /* 0x000fe200078e0a12 */
[----:B------:R-:W-:Y:S01]  /*16ba0*/  ISETP.GT.U32.AND P3, PT, R3, R13, PT ;  /* 0x0000000d0300720c */ /* 0x000fe20003f64070 */
[----:B------:R-:W-:-:S04]  /*16bb0*/  IMAD.HI.U32 R10, R8, R9, RZ ;  /* 0x00000009080a7227 */ /* 0x000fc800078e00ff */
[----:B------:R-:W-:-:S04]  /*16bc0*/  IMAD.MOV R10, RZ, RZ, -R10 ;  /* 0x000000ffff0a7224 */ /* 0x000fc800078e0a0a */
[----:B------:R-:W-:Y:S02]  /*16bd0*/  IMAD R9, R3, R10, R9 ;  /* 0x0000000a03097224 */ /* 0x000fe400078e0209 */
[----:B------:R-:W-:-:S03]  /*16be0*/  @!P6 IMAD.MOV R17, RZ, RZ, -R17 ;  /* 0x000000ffff11e224 */ /* 0x000fc600078e0a11 */
[----:B------:R-:W-:Y:S01]  /*16bf0*/  ISETP.GT.U32.AND P6, PT, R3, R9, PT ;  /* 0x000000090300720c */ /* 0x000fe20003fc4070 */
[----:B------:R-:W-:Y:S02]  /*16c00*/  @!P3 IMAD.IADD R13, R13, 0x1, -R3 ;  /* 0x000000010d0db824 */ /* 0x000fe400078e0a03 */
[----:B------:R-:W-:-:S03]  /*16c10*/  VIADD R12, R161, 0x2e ;  /* 0x0000002ea10c7836 */ /* 0x000fc60000000000 */
[----:B------:R-:W-:Y:S02]  /*16c20*/  ISETP.GT.U32.AND P3, PT, R3, R13, PT ;  /* 0x0000000d0300720c */ /* 0x000fe40003f64070 */
[----:B------:R-:W-:-:S05]  /*16c30*/  IABS R10, R12 ;  /* 0x0000000c000a7213 */ /* 0x000fca0000000000 */
[----:B------:R-:W-:Y:S02]  /*16c40*/  @!P6 IMAD.IADD R9, R9, 0x1, -R3 ;  /* 0x000000010909e824 */ /* 0x000fe400078e0a03 */
[----:B------:R-:W-:-:S03]  /*16c50*/  VIADD R21, R161, 0x2f ;  /* 0x0000002fa1157836 */ /* 0x000fc60000000000 */
[----:B------:R-:W-:Y:S01]  /*16c60*/  ISETP.GT.U32.AND P6, PT, R3, R9, PT ;  /* 0x000000090300720c */ /* 0x000fe20003fc4070 */
[----:B------:R-:W-:Y:S01]  /*16c70*/  IMAD.HI.U32 R11, R8, R10, RZ ;  /* 0x0000000a080b7227 */ /* 0x000fe200078e00ff */
[----:B------:R-:W-:-:S03]  /*16c80*/  IABS R15, R21 ;  /* 0x00000015000f7213 */ /* 0x000fc60000000000 */
[----:B------:R-:W-:Y:S02]  /*16c90*/  IMAD.MOV R11, RZ, RZ, -R11 ;  /* 0x000000ffff0b7224 */ /* 0x000fe400078e0a0b */
[----:B------:R-:W-:Y:S02]  /*16ca0*/  @!P3 IMAD.IADD R13, R13, 0x1, -R3 ;  /* 0x000000010d0db824 */ /* 0x000fe400078e0a03 */
[----:B------:R-:W-:Y:S02]  /*16cb0*/  IMAD R10, R3, R11, R10 ;  /* 0x0000000b030a7224 */ /* 0x000fe400078e020a */
[----:B------:R-:W-:Y:S02]  /*16cc0*/  IMAD.MOV.U32 R11, RZ, RZ, R15 ;  /* 0x000000ffff0b7224 */ /* 0x000fe400078e000f */
[----:B------:R-:W-:Y:S01]  /*16cd0*/  @!P6 IMAD.IADD R9, R9, 0x1, -R3 ;  /* 0x000000010909e824 */ /* 0x000fe200078e0a03 */
[----:B------:R-:W-:Y:S01]  /*16ce0*/  ISETP.GE.AND P6, PT, R14, RZ, PT ;  /* 0x000000ff0e00720c */ /* 0x000fe20003fc6270 */
[----:B------:R-:W-:-:S02]  /*16cf0*/  IMAD.MOV.U32 R16, RZ, RZ, R13 ;  /* 0x000000ffff107224 */ /* 0x000fc400078e000d */
[----:B------:R-:W-:-:S04]  /*16d00*/  IMAD.HI.U32 R13, R8, R11, RZ ;  /* 0x0000000b080d7227 */ /* 0x000fc800078e00ff */
[----:B------:R-:W-:Y:S02]  /*16d10*/  IMAD.MOV R13, RZ, RZ, -R13 ;  /* 0x000000ffff0d7224 */ /* 0x000fe400078e0a0d */
[----:B------:R-:W-:Y:S02]  /*16d20*/  IMAD.MOV.U32 R15, RZ, RZ, R9 ;  /* 0x000000ffff0f7224 */ /* 0x000fe400078e0009 */
[----:B------:R-:W-:Y:S02]  /*16d30*/  IMAD R11, R3, R13, R11 ;  /* 0x0000000d030b7224 */ /* 0x000fe400078e020b */
[----:B------:R-:W-:-:S03]  /*16d40*/  @!P6 IMAD.MOV R15, RZ, RZ, -R15 ;  /* 0x000000ffff0fe224 */ /* 0x000fc600078e0a0f */
[----:B------:R-:W-:Y:S01]  /*16d50*/  ISETP.GT.U32.AND P6, PT, R3, R11, PT ;  /* 0x0000000b0300720c */ /* 0x000fe20003fc4070 */
[----:B------:R-:W-:Y:S02]  /*16d60*/  IMAD.WIDE R58, R162, 0x2, R6 ;  /* 0x00000002a23a7825 */ /* 0x000fe400078e0206 */
[----:B------:R-:W3:Y:S04]  /*16d70*/  LDL.LU R162, [R1+0x2120] ;  /* 0x0021200001a27983 */ /* 0x000ee80000300800 */
[----:B------:R-:W4:Y:S04]  /*16d80*/  LDL.LU R156, [R1+0x11fc] ;  /* 0x0011fc00019c7983 */ /* 0x000f280000300800 */
[----:B------:R-:W3:Y:S02]  /*16d90*/  LDL.LU R157, [R1+0x11f8] ;  /* 0x0011f800019d7983 */ /* 0x000ee40000300800 */
[----:B------:R-:W-:-:S02]  /*16da0*/  @!P6 IMAD.IADD R11, R11, 0x1, -R3 ;  /* 0x000000010b0be824 */ /* 0x000fc400078e0a03 */
[----:B------:R-:W3:Y:S03]  /*16db0*/  LDL.LU R164, [R1+0x11f4] ;  /* 0x0011f40001a47983 */ /* 0x000ee60000300800 */
[----:B------:R-:W-:Y:S01]  /*16dc0*/  ISETP.GT.U32.AND P6, PT, R3, R11, PT ;  /* 0x0000000b0300720c */ /* 0x000fe20003fc4070 */
[----:B------:R-:W3:Y:S04]  /*16dd0*/  LDL.LU R165, [R1+0x11f0] ;  /* 0x0011f00001a57983 */ /* 0x000ee80000300800 */
[----:B------:R-:W3:Y:S04]  /*16de0*/  LDL.LU R159, [R1+0x11ec] ;  /* 0x0011ec00019f7983 */ /* 0x000ee80000300800 */
[----:B------:R-:W3:Y:S01]  /*16df0*/  @P1 LDG.E.U16 R112, desc[UR6][R58.64] ;  /* 0x000000063a701981 */ /* 0x000ee2000c1e1500 */
[----:B------:R-:W-:-:S03]  /*16e00*/  VIADD R20, R161, 0x35 ;  /* 0x00000035a1147836 */ /* 0x000fc60000000000 */
[----:B------:R-:W-:Y:S01]  /*16e10*/  @!P6 IMAD.IADD R11, R11, 0x1, -R3 ;  /* 0x000000010b0be824 */ /* 0x000fe200078e0a03 */
[----:B------:R-:W-:Y:S01]  /*16e20*/  ISETP.GE.AND P6, PT, R21, RZ, PT ;  /* 0x000000ff1500720c */ /* 0x000fe20003fc6270 */
[C---:B------:R-:W-:Y:S02]  /*16e30*/  VIADD R24, R161.reuse, 0x36 ;  /* 0x00000036a1187836 */ /* 0x040fe40000000000 */
[C---:B------:R-:W-:Y:S02]  /*16e40*/  VIADD R23, R161.reuse, 0x37 ;  /* 0x00000037a1177836 */ /* 0x040fe40000000000 */
[C---:B------:R-:W-:Y:S02]  /*16e50*/  VIADD R22, R161.reuse, 0x3d ;  /* 0x0000003da1167836 */ /* 0x040fe40000000000 */
[----:B------:R-:W-:Y:S01]  /*16e60*/  VIADD R21, R161, 0x3e ;  /* 0x0000003ea1157836 */ /* 0x000fe20000000000 */
[----:B--2---:R-:W-:Y:S02]  /*16e70*/  ISETP.GE.AND P3, PT, R160, RZ, PT ;  /* 0x000000ffa000720c */ /* 0x004fe40003f66270 */
[----:B------:R-:W2:Y:S04]  /*16e80*/  LDL.LU R160, [R1+0x11e8] ;  /* 0x0011e80001a07983 */ /* 0x000ea80000300800 */
[----:B------:R-:W2:Y:S07]  /*16e90*/  LDL.LU R161, [R1+0x11e4] ;  /* 0x0011e40001a17983 */ /* 0x000eae0000300800 */
[----:B------:R-:W-:Y:S01]  /*16ea0*/  @!P3 IMAD.MOV R16, RZ, RZ, -R16 ;  /* 0x000000ffff10b224 */ /* 0x000fe200078e0a10 */
[----:B------:R-:W-:-:S13]  /*16eb0*/  ISETP.GT.U32.AND P3, PT, R3, R10, PT ;  /* 0x0000000a0300720c */ /* 0x000fda0003f64070 */
[----:B------:R-:W-:-:S05]  /*16ec0*/  @!P3 IMAD.IADD R10, R10, 0x1, -R3 ;  /* 0x000000010a0ab824 */ /* 0x000fca00078e0a03 */
[----:B------:R-:W-:Y:S02]  /*16ed0*/  ISETP.GT.U32.AND P3, PT, R3, R10, PT ;  /* 0x0000000a0300720c */ /* 0x000fe40003f64070 */
[----:B------:R-:W-:-:S05]  /*16ee0*/  IABS R9, R20 ;  /* 0x0000001400097213 */ /* 0x000fca0000000000 */
[----:B------:R-:W-:-:S06]  /*16ef0*/  IMAD.HI.U32 R13, R8, R9, RZ ;  /* 0x00000009080d7227 */ /* 0x000fcc00078e00ff */
[----:B------:R-:W-:Y:S01]  /*16f00*/  @!P3 IMAD.IADD R10, R10, 0x1, -R3 ;  /* 0x000000010a0ab824 */ /* 0x000fe200078e0a03 */
[----:B------:R-:W-:Y:S01]  /*16f10*/  ISETP.GE.AND P3, PT, R12, RZ, PT ;  /* 0x000000ff0c00720c */ /* 0x000fe20003f66270 */
[----:B------:R-:W-:Y:S02]  /*16f20*/  IMAD.MOV R12, RZ, RZ, -R13 ;  /* 0x000000ffff0c7224 */ /* 0x000fe400078e0a0d */
[----:B------:R-:W-:Y:S02]  /*16f30*/  IMAD.MOV.U32 R14, RZ, RZ, R10 ;  /* 0x000000ffff0e7224 */ /* 0x000fe400078e000a */
[----:B------:R-:W-:Y:S01]  /*16f40*/  IMAD R9, R3, R12, R9 ;  /* 0x0000000c03097224 */ /* 0x000fe200078e0209 */
[----:B------:R-:W-:-:S07]  /*16f50*/  IABS R13, R24 ;  /* 0x00000018000d7213 */ /* 0x000fce0000000000 */
[----:B------:R-:W-:Y:S01]  /*16f60*/  @!P3 IMAD.MOV R14, RZ, RZ, -R14 ;  /* 0x000000ffff0eb224 */ /* 0x000fe200078e0a0e */
[----:B------:R-:W-:Y:S01]  /*16f70*/  ISETP.GT.U32.AND P3, PT, R3, R9, PT ;  /* 0x000000090300720c */ /* 0x000fe20003f64070 */
[----:B------:R-:W-:-:S04]  /*16f80*/  IMAD.MOV.U32 R10, RZ, RZ, R13 ;  /* 0x000000ffff0a7224 */ /* 0x000fc800078e000d */
[----:B------:R-:W-:-:S04]  /*16f90*/  IMAD.HI.U32 R12, R8, R10, RZ ;  /* 0x0000000a080c7227 */ /* 0x000fc800078e00ff */
[----:B------:R-:W-:-:S04]  /*16fa0*/  IMAD.MOV R12, RZ, RZ, -R12 ;  /* 0x000000ffff0c7224 */ /* 0x000fc800078e0a0c */
[----:B------:R-:W-:Y:S02]  /*16fb0*/  @!P3 IMAD.IADD R9, R9, 0x1, -R3 ;  /* 0x000000010909b824 */ /* 0x000fe400078e0a03 */
[C---:B------:R-:W-:Y:S02]  /*16fc0*/  IMAD R10, R3.reuse, R12, R10 ;  /* 0x0000000c030a7224 */ /* 0x040fe400078e020a */
[----:B------:R-:W-:Y:S01]  /*16fd0*/  IMAD.MOV.U32 R13, RZ, RZ, R11 ;  /* 0x000000ffff0d7224 */ /* 0x000fe200078e000b */
[----:B------:R-:W-:-:S03]  /*16fe0*/  ISETP.GT.U32.AND P3, PT, R3, R9, PT ;  /* 0x000000090300720c */ /* 0x000fc60003f64070 */
[----:B------:R-:W-:Y:S01]  /*16ff0*/  @!P6 IMAD.MOV R13, RZ, RZ, -R13 ;  /* 0x000000ffff0de224 */ /* 0x000fe200078e0a0d */
[----:B------:R-:W-:Y:S02]  /*17000*/  ISETP.GT.U32.AND P6, PT, R3, R10, PT ;  /* 0x0000000a0300720c */ /* 0x000fe40003fc4070 */
[----:B------:R-:W-:-:S05]  /*17010*/  IABS R11, R23 ;  /* 0x00000017000b7213 */ /* 0x000fca0000000000 */
[----:B------:R-:W-:-:S04]  /*17020*/  IMAD.HI.U32 R12, R8, R11, RZ ;  /* 0x0000000b080c7227 */ /* 0x000fc800078e00ff */
[--C-:B------:R-:W-:Y:S01]  /*17030*/  @!P3 IMAD.IADD R9, R9, 0x1, -R3.reuse ;  /* 0x000000010909b824 */ /* 0x100fe200078e0a03 */
[----:B------:R-:W-:Y:S01]  /*17040*/  ISETP.GE.AND P3, PT, R20, RZ, PT ;  /* 0x000000ff1400720c */ /* 0x000fe20003f66270 */
[----:B------:R-:W-:Y:S02]  /*17050*/  @!P6 IMAD.IADD R10, R10, 0x1, -R3 ;  /* 0x000000010a0ae824 */ /* 0x000fe400078e0a03 */
[----:B------:R-:W-:-:S03]  /*17060*/  IMAD.MOV R12, RZ, RZ, -R12 ;  /* 0x000000ffff0c7224 */ /* 0x000fc600078e0a0c */
[C---:B------:R-:W-:Y:S01]  /*17070*/  ISETP.GT.U32.AND P6, PT, R3.reuse, R10, PT ;  /* 0x0000000a0300720c */ /* 0x040fe20003fc4070 */
[----:B------:R-:W-:Y:S02]  /*17080*/  IMAD R11, R3, R12, R11 ;  /* 0x0000000c030b7224 */ /* 0x000fe400078e020b */
[----:B------:R-:W-:Y:S01]  /*17090*/  IMAD.MOV.U32 R12, RZ, RZ, R9 ;  /* 0x000000ffff0c7224 */ /* 0x000fe200078e0009 */
[----:B------:R-:W-:-:S03]  /*170a0*/  IABS R20, R22 ;  /* 0x0000001600147213 */ /* 0x000fc60000000000 */
[----:B------:R-:W-:Y:S01]  /*170b0*/  @!P3 IMAD.MOV R12, RZ, RZ, -R12 ;  /* 0x000000ffff0cb224 */ /* 0x000fe200078e0a0c */
[----:B------:R-:W-:Y:S01]  /*170c0*/  ISETP.GT.U32.AND P3, PT, R3, R11, PT ;  /* 0x0000000b0300720c */ /* 0x000fe20003f64070 */
[----:B------:R-:W-:-:S04]  /*170d0*/  IMAD.MOV.U32 R9, RZ, RZ, R20 ;  /* 0x000000ffff097224 */ /* 0x000fc800078e0014 */
[----:B------:R-:W-:Y:S01]  /*170e0*/  @!P6 IMAD.IADD R10, R10, 0x1, -R3 ;  /* 0x000000010a0ae824 */ /* 0x000fe200078e0a03 */
[----:B------:R-:W-:Y:S01]  /*170f0*/  ISETP.GE.AND P6, PT, R24, RZ, PT ;  /* 0x000000ff1800720c */ /* 0x000fe20003fc6270 */
[----:B------:R-:W-:Y:S01]  /*17100*/  IMAD.HI.U32 R25, R8, R9, RZ ;  /* 0x0000000908197227 */ /* 0x000fe200078e00ff */
[----:B------:R-:W-:-:S03]  /*17110*/  IABS R20, R21 ;  /* 0x0000001500147213 */ /* 0x000fc60000000000 */
[----:B------:R-:W-:Y:S02]  /*17120*/  IMAD.MOV R24, RZ, RZ, -R25 ;  /* 0x000000ffff187224 */ /* 0x000fe400078e0a19 */
[----:B------:R-:W-:Y:S02]  /*17130*/  @!P3 IMAD.IADD R11, R11, 0x1, -R3 ;  /* 0x000000010b0bb824 */ /* 0x000fe400078e0a03 */
[C---:B------:R-:W-:Y:S02]  /*17140*/  IMAD R9, R3.reuse, R24, R9 ;  /* 0x0000001803097224 */ /* 0x040fe400078e0209 */
[----:B------:R-:W-:Y:S01]  /*17150*/  IMAD.HI.U32 R8, R8, R20, RZ ;  /* 0x0000001408087227 */ /* 0x000fe200078e00ff */
[----:B------:R-:W-:-:S03]  /*17160*/  ISETP.GT.U32.AND P3, PT, R3, R11, PT ;  /* 0x0000000b0300720c */ /* 0x000fc60003f64070 */
[----:B------:R-:W-:Y:S01]  /*17170*/  @!P6 IMAD.MOV R10, RZ, RZ, -R10 ;  /* 0x000000ffff0ae224 */ /* 0x000fe200078e0a0a */
[----:B------:R-:W-:Y:S01]  /*17180*/  ISETP.GT.U32.AND P6, PT, R3, R9, PT ;  /* 0x000000090300720c */ /* 0x000fe20003fc4070 */
[----:B------:R-:W-:-:S04]  /*17190*/  IMAD.MOV R8, RZ, RZ, -R8 ;  /* 0x000000ffff087224 */ /* 0x000fc800078e0a08 */
[----:B------:R-:W-:-:S04]  /*171a0*/  IMAD R8, R3, R8, R20 ;  /* 0x0000000803087224 */ /* 0x000fc800078e0214 */
[----:B------:R-:W-:Y:S01]  /*171b0*/  @!P3 IMAD.IADD R11, R11, 0x1, -R3 ;  /* 0x000000010b0bb824 */ /* 0x000fe200078e0a03 */
[----:B------:R-:W-:-:S03]  /*171c0*/  ISETP.GT.U32.AND P3, PT, R3, R8, PT ;  /* 0x000000080300720c */ /* 0x000fc60003f64070 */
[----:B------:R-:W-:Y:S01]  /*171d0*/  @!P6 IMAD.IADD R9, R9, 0x1, -R3 ;  /* 0x000000010909e824 */ /* 0x000fe200078e0a03 */
[----:B------:R-:W-:Y:S02]  /*171e0*/  ISETP.GE.AND P6, PT, R23, RZ, PT ;  /* 0x000000ff1700720c */ /* 0x000fe40003fc6270 */
[----:B------:R-:W-:-:S06]  /*171f0*/  PRMT R163, RZ, 0x7610, R163 ;  /* 0x00007610ffa37816 */ /* 0x000fcc00000000a3 */
[----:B------:R-:W2:Y:S01]  /*17200*/  @P0 LDG.E.U16 R163, desc[UR6][R56.64] ;  /* 0x0000000638a30981 */ /* 0x000ea2000c1e1500 */
[----:B------:R-:W-:-:S04]  /*17210*/  @!P3 IMAD.IADD R8, R8, 0x1, -R3 ;  /* 0x000000010808b824 */ /* 0x000fc800078e0a03 */
[----:B------:R-:W-:Y:S01]  /*17220*/  @!P6 IMAD.MOV R11, RZ, RZ, -R11 ;  /* 0x000000ffff0be224 */ /* 0x000fe200078e0a0b */
[C---:B------:R-:W-:Y:S02]  /*17230*/  ISETP.GT.U32.AND P6, PT, R3.reuse, R9, PT ;  /* 0x000000090300720c */ /* 0x040fe40003fc4070 */
[----:B------:R-:W-:Y:S02]  /*17240*/  ISETP.GT.U32.AND P3, PT, R3, R8, PT ;  /* 0x000000080300720c */ /* 0x000fe40003f64070 */
[C---:B----4-:R-:W-:Y:S02]  /*17250*/  SEL R25, R158.reuse, R156, !P2 ;  /* 0x0000009c9e197207 */ /* 0x050fe40005000000 */
[C---:B---3--:R-:W-:Y:S02]  /*17260*/  SEL R24, R158.reuse, R157, !P2 ;  /* 0x0000009d9e187207 */ /* 0x048fe40005000000 */
[----:B------:R-:W-:-:S05]  /*17270*/  SEL R23, R158, R164, !P2 ;  /* 0x000000a49e177207 */ /* 0x000fca0005000000 */
[--C-:B------:R-:W-:Y:S01]  /*17280*/  @!P6 IMAD.IADD R9, R9, 0x1, -R3.reuse ;  /* 0x000000010909e824 */ /* 0x100fe200078e0a03 */
[----:B------:R-:W-:Y:S01]  /*17290*/  ISETP.GE.AND P6, PT, R22, RZ, PT ;  /* 0x000000ff1600720c */ /* 0x000fe20003fc6270 */
[----:B------:R-:W-:Y:S01]  /*172a0*/  @!P3 IMAD.IADD R8, R8, 0x1, -R3 ;  /* 0x000000010808b824 */ /* 0x000fe200078e0a03 */
[----:B------:R-:W-:Y:S01]  /*172b0*/  ISETP.GE.AND P3, PT, R21, RZ, PT ;  /* 0x000000ff1500720c */ /* 0x000fe20003f66270 */
[----:B------:R-:W-:Y:S01]  /*172c0*/  STS.U16 [R132+UR76+0x44a80], R115 ;  /* 0x044a807384007988 */ /* 0x000fe2000800044c */
[----:B------:R-:W-:Y:S01]  /*172d0*/  IMAD R25, R25, R26, RZ ;  /* 0x0000001a19197224 */ /* 0x000fe200078e02ff */
[----:B------:R-:W-:Y:S01]  /*172e0*/  SEL R22, R158, R165, !P2 ;  /* 0x000000a59e167207 */ /* 0x000fe20005000000 */
[----:B------:R-:W-:Y:S01]  /*172f0*/  IMAD R24, R24, R27, RZ ;  /* 0x0000001b18187224 */ /* 0x000fe200078e02ff */
[----:B------:R0:W-:Y:S01]  /*17300*/  STS.U16 [R132+UR76+0x40e80], R114 ;  /* 0x040e807284007988 */ /* 0x0001e2000800044c */
[----:B------:R-:W-:Y:S01]  /*17310*/  SEL R21, R158, R159, !P2 ;  /* 0x0000009f9e157207 */ /* 0x000fe20005000000 */
[----:B------:R-:W-:-:S02]  /*17320*/  IMAD R23, R23, R28, RZ ;  /* 0x0000001c17177224 */ /* 0x000fc400078e02ff */
[----:B------:R-:W-:Y:S01]  /*17330*/  STS.U16 [R132+UR76+0x44e80], R113 ;  /* 0x044e807184007988 */ /* 0x000fe2000800044c */
[----:B------:R-:W-:-:S03]  /*17340*/  IMAD R22, R22, R29, RZ ;  /* 0x0000001d16167224 */ /* 0x000fc600078e02ff */
[----:B------:R1:W-:Y:S01]  /*17350*/  STS.U16 [R132+UR76+0x41280], R112 ;  /* 0x0412807084007988 */ /* 0x0003e2000800044c */
[----:B------:R-:W-:-:S04]  /*17360*/  IMAD.WIDE R122, R24, 0x2, R6 ;  /* 0x00000002187a7825 */ /* 0x000fc800078e0206 */
[C---:B0-----:R-:W-:Y:S01]  /*17370*/  IMAD.WIDE R114, R25.reuse, 0x2, R4 ;  /* 0x0000000219727825 */ /* 0x041fe200078e0204 */
[C---:B------:R-:W-:Y:S01]  /*17380*/  SEL R19, R158.reuse, R19, !P2 ;  /* 0x000000139e137207 */ /* 0x040fe20005000000 */
[----:B------:R-:W3:Y:S02]  /*17390*/  @P1 LDG.E.U16 R148, desc[UR6][R122.64] ;  /* 0x000000067a941981 */ /* 0x000ee4000c1e1500 */
[--C-:B-1----:R-:W-:Y:S01]  /*173a0*/  IMAD.WIDE R112, R25, 0x2, R6.reuse ;  /* 0x0000000219707825 */ /* 0x102fe200078e0206 */
[----:B------:R-:W-:Y:S01]  /*173b0*/  SEL R18, R158, R18, !P2 ;  /* 0x000000129e127207 */ /* 0x000fe20005000000 */
[----:B------:R-:W4:Y:S02]  /*173c0*/  @P0 LDG.E.U16 R134, desc[UR6][R114.64] ;  /* 0x0000000672860981 */ /* 0x000f24000c1e1500 */
[----:B------:R-:W-:Y:S02]  /*173d0*/  IMAD R21, R21, R30, RZ ;  /* 0x0000001e15157224 */ /* 0x000fe400078e02ff */
[----:B------:R-:W-:Y:S01]  /*173e0*/  IMAD.WIDE R116, R23, 0x2, R6 ;  /* 0x0000000217747825 */ /* 0x000fe200078e0206 */
[----:B------:R0:W-:Y:S03]  /*173f0*/  STL.64 [R1+0x120], R112 ;  /* 0x0001207001007387 */ /* 0x0001e60000100a00 */
[----:B------:R-:W-:-:S02]  /*17400*/  @!P6 IMAD.MOV R9, RZ, RZ, -R9 ;  /* 0x000000ffff09e224 */ /* 0x000fc400078e0a09 */
[----:B------:R-:W-:Y:S02]  /*17410*/  @!P3 IMAD.MOV R8, RZ, RZ, -R8 ;  /* 0x000000ffff08b224 */ /* 0x000fe400078e0a08 */
[--C-:B------:R-:W-:Y:S01]  /*17420*/  IMAD.WIDE R124, R24, 0x2, R4.reuse ;  /* 0x00000002187c7825 */ /* 0x100fe200078e0204 */
[----:B------:R1:W-:Y:S03]  /*17430*/  STL.64 [R1+0x118], R114 ;  /* 0x0001187201007387 */ /* 0x0003e60000100a00 */
[----:B------:R-:W-:Y:S01]  /*17440*/  IMAD.WIDE R118, R23, 0x2, R4 ;  /* 0x0000000217767825 */ /* 0x000fe200078e0204 */
[----:B------:R-:W-:Y:S03]  /*17450*/  STL.64 [R1+0x110], R122 ;  /* 0x0001107a01007387 */ /* 0x000fe60000100a00 */
[----:B------:R-:W-:Y:S01]  /*17460*/  IMAD.WIDE R156, R22, 0x2, R6 ;  /* 0x00000002169c7825 */ /* 0x000fe200078e0206 */
[----:B------:R0:W-:Y:S01]  /*17470*/  STL.64 [R1+0xd0], R116 ;  /* 0x0000d07401007387 */ /* 0x0001e20000100a00 */
[----:B------:R-:W-:-:S02]  /*17480*/  SEL R17, R158, R17, !P2 ;  /* 0x000000119e117207 */ /* 0x000fc40005000000 */
[C---:B------:R-:W-:Y:S01]  /*17490*/  IMAD.WIDE R120, R21.reuse, 0x2, R6 ;  /* 0x0000000215787825 */ /* 0x040fe200078e0206 */
[C---:B------:R-:W-:Y:S01]  /*174a0*/  SEL R16, R158.reuse, R16, !P2 ;  /* 0x000000109e107207 */ /* 0x040fe20005000000 */
[----:B------:R-:W-:Y:S01]  /*174b0*/  STL.64 [R1+0x108], R124 ;  /* 0x0001087c01007387 */ /* 0x000fe20000100a00 */
[----:B------:R-:W-:Y:S01]  /*174c0*/  SEL R15, R158, R15, !P2 ;  /* 0x0000000f9e0f7207 */ /* 0x000fe20005000000 */
[--C-:B------:R-:W-:Y:S01]  /*174d0*/  IMAD.WIDE R164, R22, 0x2, R4.reuse ;  /* 0x0000000216a47825 */ /* 0x100fe200078e0204 */
[C---:B------:R-:W-:Y:S01]  /*174e0*/  SEL R14, R158.reuse, R14, !P2 ;  /* 0x0000000e9e0e7207 */ /* 0x040fe20005000000 */
[----:B------:R0:W-:Y:S01]  /*174f0*/  STL.64 [R1+0xc8], R118 ;  /* 0x0000c87601007387 */ /* 0x0001e20000100a00 */
[C---:B------:R-:W-:Y:S01]  /*17500*/  SEL R13, R158.reuse, R13, !P2 ;  /* 0x0000000d9e0d7207 */ /* 0x040fe20005000000 */
[----:B------:R-:W-:Y:S01]  /*17510*/  IMAD.WIDE R126, R21, 0x2, R4 ;  /* 0x00000002157e7825 */ /* 0x000fe200078e0204 */
[C---:B------:R-:W-:Y:S01]  /*17520*/  SEL R12, R158.reuse, R12, !P2 ;  /* 0x0000000c9e0c7207 */ /* 0x040fe20005000000 */
[----:B------:R-:W3:Y:S01]  /*17530*/  @P1 LDG.E.U16 R133, desc[UR6][R112.64] ;  /* 0x0000000670851981 */ /* 0x000ee2000c1e1500 */
[----:B------:R-:W-:-:S02]  /*17540*/  SEL R10, R158, R10, !P2 ;  /* 0x0000000a9e0a7207 */ /* 0x000fc40005000000 */
[C---:B------:R-:W-:Y:S01]  /*17550*/  SEL R11, R158.reuse, R11, !P2 ;  /* 0x0000000b9e0b7207 */ /* 0x040fe20005000000 */
[----:B------:R-:W3:Y:S01]  /*17560*/  @P1 LDG.E.U16 R135, desc[UR6][R116.64] ;  /* 0x0000000674871981 */ /* 0x000ee2000c1e1500 */
[C---:B------:R-:W-:Y:S02]  /*17570*/  SEL R9, R158.reuse, R9, !P2 ;  /* 0x000000099e097207 */ /* 0x040fe40005000000 */
[----:B------:R-:W-:Y:S01]  /*17580*/  SEL R8, R158, R8, !P2 ;  /* 0x000000089e087207 */ /* 0x000fe20005000000 */
[----:B------:R-:W-:Y:S04]  /*17590*/  STL.64 [R1+0xc0], R156 ;  /* 0x0000c09c01007387 */ /* 0x000fe80000100a00 */
[----:B------:R0:W-:Y:S04]  /*175a0*/  STL.64 [R1+0x50], R120 ;  /* 0x0000507801007387 */ /* 0x0001e80000100a00 */
[----:B------:R-:W-:Y:S04]  /*175b0*/  STL.64 [R1+0xb8], R164 ;  /* 0x0000b8a401007387 */ /* 0x000fe80000100a00 */
[----:B------:R0:W-:Y:S01]  /*175c0*/  STL.64 [R1+0x48], R126 ;  /* 0x0000487e01007387 */ /* 0x0001e20000100a00 */
[----:B------:R-:W-:-:S03]  /*175d0*/  PRMT R152, RZ, 0x7610, R152 ;  /* 0x00007610ff987816 */ /* 0x000fc60000000098 */
[----:B------:R-:W3:Y:S01]  /*175e0*/  @P0 LDG.E.U16 R136, desc[UR6][R118.64] ;  /* 0x0000000676880981 */ /* 0x000ee2000c1e1500 */
[----:B------:R-:W-:-:S03]  /*175f0*/  PRMT R153, RZ, 0x7610, R153 ;  /* 0x00007610ff997816 */ /* 0x000fc60000000099 */
[----:B------:R-:W3:Y:S04]  /*17600*/  @P1 LDG.E.U16 R137, desc[UR6][R120.64] ;  /* 0x0000000678891981 */ /* 0x000ee8000c1e1500 */
[----:B------:R-:W3:Y:S04]  /*17610*/  @P0 LDG.E.U16 R138, desc[UR6][R126.64] ;  /* 0x000000067e8a0981 */ /* 0x000ee8000c1e1500 */
[----:B------:R-:W3:Y:S04]  /*17620*/  @P0 LDG.E.U16 R149, desc[UR6][R124.64] ;  /* 0x000000067c950981 */ /* 0x000ee8000c1e1500 */
[----:B------:R0:W3:Y:S04]  /*17630*/  @P1 LDG.E.U16 R150, desc[UR6][R156.64] ;  /* 0x000000069c961981 */ /* 0x0000e8000c1e1500 */
[----:B------:R0:W3:Y:S01]  /*17640*/  @P0 LDG.E.U16 R151, desc[UR6][R164.64] ;  /* 0x00000006a4970981 */ /* 0x0000e2000c1e1500 */
[----:B--2---:R-:W-:-:S05]  /*17650*/  SEL R20, R158, R160, !P2 ;  /* 0x000000a09e147207 */ /* 0x004fca0005000000 */
[----:B------:R-:W-:Y:S01]  /*17660*/  IMAD R20, R20, R31, RZ ;  /* 0x0000001f14147224 */ /* 0x000fe200078e02ff */
[----:B------:R-:W-:-:S03]  /*17670*/  SEL R3, R158, R161, !P2 ;  /* 0x000000a19e037207 */ /* 0x000fc60005000000 */
[----:B------:R-:W-:-:S04]  /*17680*/  IMAD.WIDE R158, R20, 0x2, R6 ;  /* 0x00000002149e7825 */ /* 0x000fc800078e0206 */
[----:B------:R-:W-:Y:S01]  /*17690*/  IMAD.WIDE R160, R20, 0x2, R4 ;  /* 0x0000000214a07825 */ /* 0x000fe200078e0204 */
[----:B------:R2:W-:Y:S04]  /*176a0*/  STL.64 [R1+0x40], R158 ;  /* 0x0000409e01007387 */ /* 0x0005e80000100a00 */
[----:B------:R2:W-:Y:S04]  /*176b0*/  STL.64 [R1+0x38], R160 ;  /* 0x000038a001007387 */ /* 0x0005e80000100a00 */
[----:B0-----:R-:W5:Y:S04]  /*176c0*/  LDL.LU.64 R112, [R1+0x2118] ;  /* 0x0021180001707983 */ /* 0x001f680000300a00 */
[----:B-1----:R-:W5:Y:S04]  /*176d0*/  LDL.LU.64 R114, [R1+0x2110] ;  /* 0x0021100001727983 */ /* 0x002f680000300a00 */
[----:B------:R-:W5:Y:S04]  /*176e0*/  LDL.LU.64 R116, [R1+0x2108] ;  /* 0x0021080001747983 */ /* 0x000f680000300a00 */
[----:B------:R-:W5:Y:S04]  /*176f0*/  LDL.LU.64 R118, [R1+0x2100] ;  /* 0x0021000001767983 */ /* 0x000f680000300a00 */
[----:B------:R-:W5:Y:S04]  /*17700*/  LDL.LU.64 R120, [R1+0x20f8] ;  /* 0x0020f80001787983 */ /* 0x000f680000300a00 */
[----:B------:R-:W3:Y:S04]  /*17710*/  LDL R126, [R1+0x1380] ;  /* 0x00138000017e7983 */ /* 0x000ee80000100800 */
[----:B------:R-:W5:Y:S04]  /*17720*/  LDL.LU.64 R122, [R1+0x20f0] ;  /* 0x0020f000017a7983 */ /* 0x000f680000300a00 */
[----:B------:R-:W5:Y:S04]  /*17730*/  LDL.LU.64 R124, [R1+0x20e8] ;  /* 0x0020e800017c7983 */ /* 0x000f680000300a00 */
[----:B------:R-:W3:Y:S04]  /*17740*/  LDL.LU.64 R156, [R1+0x20e0] ;  /* 0x0020e000019c7983 */ /* 0x000ee80000300a00 */
[----:B------:R-:W4:Y:S04]  /*17750*/  LDL.LU.64 R164, [R1+0x20d8] ;  /* 0x0020d80001a47983 */ /* 0x000f280000300a00 */
[----:B------:R0:W4:Y:S04]  /*17760*/  @P1 LDG.E.U16 R152, desc[UR6][R158.64] ;  /* 0x000000069e981981 */ /* 0x000128000c1e1500 */
[----:B------:R1:W4:Y:S04]  /*17770*/  @P0 LDG.E.U16 R153, desc[UR6][R160.64] ;  /* 0x00000006a0990981 */ /* 0x000328000c1e1500 */
[----:B--2---:R-:W0:Y:S04]  /*17780*/  LDL.LU.64 R158, [R1+0x20d0] ;  /* 0x0020d000019e7983 */ /* 0x004e280000300a00 */
[----:B------:R-:W1:Y:S01]  /*17790*/  LDL.LU.64 R160, [R1+0x20c8] ;  /* 0x0020c80001a07983 */ /* 0x000e620000300a00 */
[----:B------:R-:W-:Y:S01]  /*177a0*/  IMAD R15, R15, R36, RZ ;  /* 0x000000240f0f7224 */ /* 0x000fe200078e02ff */
[----:B------:R-:W-:Y:S01]  /*177b0*/  PRMT R128, RZ, 0x7610, R128 ;  /* 0x00007610ff807816 */ /* 0x000fe20000000080 */
[----:B------:R-:W-:Y:S01]  /*177c0*/  IMAD R12, R12, R39, RZ ;  /* 0x000000270c0c7224 */ /* 0x000fe200078e02ff */
[----:B------:R-:W-:Y:S01]  /*177d0*/  PRMT R129, RZ, 0x7610, R129 ;  /* 0x00007610ff817816 */ /* 0x000fe20000000081 */
[----:B------:R-:W-:-:S02]  /*177e0*/  IMAD R14, R14, R37, RZ ;  /* 0x000000250e0e7224 */ /* 0x000fc400078e02ff */
[----:B------:R-:W-:Y:S01]  /*177f0*/  IMAD R13, R13, R38, RZ ;  /* 0x000000260d0d7224 */ /* 0x000fe200078e02ff */
[----:B------:R-:W-:Y:S01]  /*17800*/  PRMT R130, RZ, 0x7610, R130 ;  /* 0x00007610ff827816 */ /* 0x000fe20000000082 */
[----:B------:R-:W-:Y:S02]  /*17810*/  IMAD R19, R19, R32, RZ ;  /* 0x0000002013137224 */ /* 0x000fe400078e02ff */
[----:B------:R-:W-:Y:S02]  /*17820*/  IMAD R18, R18, R33, RZ ;  /* 0x0000002112127224 */ /* 0x000fe400078e02ff */
[----:B------:R-:W-:Y:S02]  /*17830*/  IMAD R17, R17, R34, RZ ;  /* 0x0000002211117224 */ /* 0x000fe400078e02ff */
[----:B------:R-:W-:Y:S02]  /*17840*/  IMAD R16, R16, R35, RZ ;  /* 0x0000002310107224 */ /* 0x000fe400078e02ff */
[----:B------:R-:W-:-:S02]  /*17850*/  IMAD R9, R9, R44, RZ ;  /* 0x0000002c09097224 */ /* 0x000fc400078e02ff */
[----:B------:R-:W-:Y:S01]  /*17860*/  IMAD.WIDE R38, R15, 0x2, R6 ;  /* 0x000000020f267825 */ /* 0x000fe200078e0206 */
[----:B------:R-:W-:-:S03]  /*17870*/  PRMT R131, RZ, 0x7610, R131 ;  /* 0x00007610ff837816 */ /* 0x000fc60000000083 */
[----:B------:R-:W-:Y:S01]  /*17880*/  IMAD R10, R10, R40, RZ ;  /* 0x000000280a0a7224 */ /* 0x000fe200078e02ff */
[----:B------:R-:W2:Y:S01]  /*17890*/  @P1 LDG.E.U16 R128, desc[UR6][R38.64] ;  /* 0x0000000626801981 */ /* 0x000ea2000c1e1500 */
[----:B------:R-:W-:Y:S02]  /*178a0*/  IMAD R11, R11, R42, RZ ;  /* 0x0000002a0b0b7224 */ /* 0x000fe400078e02ff */
[----:B------:R-:W-:-:S04]  /*178b0*/  IMAD.WIDE R36, R15, 0x2, R4 ;  /* 0x000000020f247825 */ /* 0x000fc800078e0204 */
[----:B------:R-:W-:Y:S01]  /*178c0*/  IMAD R8, R8, R41, RZ ;  /* 0x0000002908087224 */ /* 0x000fe200078e02ff */
[----:B------:R-:W2:Y:S01]  /*178d0*/  @P0 LDG.E.U16 R129, desc[UR6][R36.64] ;  /* 0x0000000624810981 */ /* 0x000ea2000c1e1500 */
[----:B------:R-:W-:-:S04]  /*178e0*/  IMAD.WIDE R26, R12, 0x2, R6 ;  /* 0x000000020c1a7825 */ /* 0x000fc800078e0206 */
[----:B------:R-:W-:Y:S01]  /*178f0*/  IMAD R3, R3, R43, RZ ;  /* 0x0000002b03037224 */ /* 0x000fe200078e02ff */
[----:B------:R-:W2:Y:S01]  /*17900*/  @P1 LDG.E.U16 R130, desc[UR6][R26.64] ;  /* 0x000000061a821981 */ /* 0x000ea2000c1e1500 */
[----:B------:R-:W-:-:S04]  /*17910*/  IMAD.WIDE R34, R14, 0x2, R6 ;  /* 0x000000020e227825 */ /* 0x000fc800078e0206 */
[----:B------:R-:W-:-:S04]  /*17920*/  IMAD.WIDE R32, R14, 0x2, R4 ;  /* 0x000000020e207825 */ /* 0x000fc800078e0204 */
[----:B------:R-:W-:-:S04]  /*17930*/  IMAD.WIDE R24, R12, 0x2, R4 ;  /* 0x000000020c187825 */ /* 0x000fc800078e0204 */
[C---:B------:R-:W-:Y:S01]  /*17940*/  IMAD.WIDE R54, R19.reuse, 0x2, R6 ;  /* 0x0000000213367825 */ /* 0x040fe200078e0206 */
[----:B------:R-:W2:Y:S03]  /*17950*/  @P0 LDG.E.U16 R131, desc[UR6][R24.64] ;  /* 0x0000000618830981 */ /* 0x000ea6000c1e1500 */
[----:B------:R-:W-:-:S04]  /*17960*/  IMAD.WIDE R52, R19, 0x2, R4 ;  /* 0x0000000213347825 */ /* 0x000fc800078e0204 */
[----:B------:R-:W-:-:S04]  /*17970*/  IMAD.WIDE R50, R18, 0x2, R6 ;  /* 0x0000000212327825 */ /* 0x000fc800078e0206 */
[----:B------:R-:W-:-:S04]  /*17980*/  IMAD.WIDE R48, R18, 0x2, R4 ;  /* 0x0000000212307825 */ /* 0x000fc800078e0204 */
[----:B------:R-:W-:-:S04]  /*17990*/  IMAD.WIDE R46, R17, 0x2, R6 ;  /* 0x00000002112e7825 */ /* 0x000fc800078e0206 */
[----:B------:R-:W-:Y:S01]  /*179a0*/  IMAD.WIDE R44, R17, 0x2, R4 ;  /* 0x00000002112c7825 */ /* 0x000fe200078e0204 */
[----:B------:R3:W-:Y:S03]  /*179b0*/  STS.U16 [R132+UR76+0x45280], R163 ;  /* 0x045280a384007988 */ /* 0x0007e6000800044c */
[----:B------:R-:W-:-:S04]  /*179c0*/  IMAD.WIDE R42, R16, 0x2, R6 ;  /* 0x00000002102a7825 */ /* 0x000fc800078e0206 */
[----:B------:R-:W-:-:S04]  /*179d0*/  IMAD.WIDE R40, R16, 0x2, R4 ;  /* 0x0000000210287825 */ /* 0x000fc800078e0204 */
[----:B------:R-:W-:Y:S01]  /*179e0*/  IMAD.WIDE R14, R9, 0x2, R6 ;  /* 0x00000002090e7825 */ /* 0x000fe200078e0206 */
[----:B---3--:R-:W-:-:S03]  /*179f0*/  PRMT R163, RZ, 0x7610, R163 ;  /* 0x00007610ffa37816 */ /* 0x008fc600000000a3 */
[----:B------:R-:W-:-:S03]  /*17a00*/  IMAD.WIDE R30, R13, 0x2, R6 ;  /* 0x000000020d1e7825 */ /* 0x000fc600078e0206 */
[----:B------:R-:W3:Y:S01]  /*17a10*/  @P1 LDG.E.U16 R163, desc[UR6][R14.64] ;  /* 0x000000060ea31981 */ /* 0x000ee2000c1e1500 */
[----:B------:R-:W-:-:S04]  /*17a20*/  IMAD.WIDE R28, R13, 0x2, R4 ;  /* 0x000000020d1c7825 */ /* 0x000fc800078e0204 */
        /* <DEDUP_REMOVED lines=8> */
[----:B------:R-:W-:Y:S01]  /*17ab0*/  IMAD.WIDE R4, R3, 0x2, R4 ;  /* 0x0000000203047825 */ /* 0x000fe200078e0204 */
[----:B------:R-:W-:-:S06]  /*17ac0*/  PRMT R3, RZ, 0x7610, R3 ;  /* 0x00007610ff037816 */ /* 0x000fcc0000000003 */
[----:B------:R-:W3:Y:S01]  /*17ad0*/  @P0 LDG.E.U16 R3, desc[UR6][R12.64] ;  /* 0x000000060c030981 */ /* 0x000ee2000c1e1500 */
[----:B------:R-:W-:Y:S02]  /*17ae0*/  PRMT R139, RZ, 0x7610, R139 ;  /* 0x00007610ff8b7816 */ /* 0x000fe4000000008b */
[----:B------:R-:W-:Y:S02]  /*17af0*/  PRMT R140, RZ, 0x7610, R140 ;  /* 0x00007610ff8c7816 */ /* 0x000fe4000000008c */
[----:B------:R-:W-:Y:S02]  /*17b00*/  PRMT R141, RZ, 0x7610, R141 ;  /* 0x00007610ff8d7816 */ /* 0x000fe4000000008d */
[----:B------:R-:W-:Y:S01]  /*17b10*/  PRMT R142, RZ, 0x7610, R142 ;  /* 0x00007610ff8e7816 */ /* 0x000fe2000000008e */
[----:B------:R-:W3:Y:S01]  /*17b20*/  @P1 LDG.E.U16 R139, desc[UR6][R54.64] ;  /* 0x00000006368b1981 */ /* 0x000ee2000c1e1500 */
[----:B------:R-:W-:Y:S02]  /*17b30*/  PRMT R143, RZ, 0x7610, R143 ;  /* 0x00007610ff8f7816 */ /* 0x000fe4000000008f */
[----:B------:R-:W-:Y:S01]  /*17b40*/  PRMT R162, RZ, 0x7610, R162 ;  /* 0x00007610ffa27816 */ /* 0x000fe200000000a2 */
[----:B------:R-:W3:Y:S01]  /*17b50*/  @P0 LDG.E.U16 R140, desc[UR6][R52.64] ;  /* 0x00000006348c0981 */ /* 0x000ee2000c1e1500 */
[----:B------:R-:W-:-:S02]  /*17b60*/  PRMT R144, RZ, 0x7610, R144 ;  /* 0x00007610ff907816 */ /* 0x000fc40000000090 */
[----:B------:R-:W-:Y:S01]  /*17b70*/  PRMT R145, RZ, 0x7610, R145 ;  /* 0x00007610ff917816 */ /* 0x000fe20000000091 */
[----:B------:R-:W3:Y:S01]  /*17b80*/  @P1 LDG.E.U16 R141, desc[UR6][R46.64] ;  /* 0x000000062e8d1981 */ /* 0x000ee2000c1e1500 */
[----:B------:R-:W-:Y:S02]  /*17b90*/  PRMT R146, RZ, 0x7610, R146 ;  /* 0x00007610ff927816 */ /* 0x000fe40000000092 */
[----:B------:R-:W-:Y:S01]  /*17ba0*/  PRMT R147, RZ, 0x7610, R147 ;  /* 0x00007610ff937816 */ /* 0x000fe20000000093 */
[----:B------:R-:W3:Y:S04]  /*17bb0*/  @P0 LDG.E.U16 R142, desc[UR6][R44.64] ;  /* 0x000000062c8e0981 */ /* 0x000ee8000c1e1500 */
[----:B------:R-:W3:Y:S04]  /*17bc0*/  @P1 LDG.E.U16 R143, desc[UR6][R34.64] ;  /* 0x00000006228f1981 */ /* 0x000ee8000c1e1500 */
[----:B------:R-:W3:Y:S04]  /*17bd0*/  @P0 LDG.E.U16 R162, desc[UR6][R32.64] ;  /* 0x0000000620a20981 */ /* 0x000ee8000c1e1500 */
[----:B------:R-:W3:Y:S01]  /*17be0*/  @P1 LDG.E.U16 R144, desc[UR6][R22.64] ;  /* 0x0000000616901981 */ /* 0x000ee2000c1e1500 */
[----:B------:R-:W-:-:S03]  /*17bf0*/  PRMT R154, RZ, 0x7610, R154 ;  /* 0x00007610ff9a7816 */ /* 0x000fc6000000009a */
[----:B------:R-:W3:Y:S01]  /*17c00*/  @P0 LDG.E.U16 R145, desc[UR6][R20.64] ;  /* 0x0000000614910981 */ /* 0x000ee2000c1e1500 */
[----:B------:R-:W-:-:S03]  /*17c10*/  PRMT R155, RZ, 0x7610, R155 ;  /* 0x00007610ff9b7816 */ /* 0x000fc6000000009b */
[----:B------:R-:W3:Y:S04]  /*17c20*/  @P1 LDG.E.U16 R146, desc[UR6][R10.64] ;  /* 0x000000060a921981 */ /* 0x000ee8000c1e1500 */
[----:B------:R-:W3:Y:S04]  /*17c30*/  @P0 LDG.E.U16 R147, desc[UR6][R8.64] ;  /* 0x0000000608930981 */ /* 0x000ee8000c1e1500 */
[----:B------:R-:W3:Y:S04]  /*17c40*/  @P1 LDG.E.U16 R154, desc[UR6][R50.64] ;  /* 0x00000006329a1981 */ /* 0x000ee8000c1e1500 */
[----:B------:R-:W3:Y:S01]  /*17c50*/  @P0 LDG.E.U16 R155, desc[UR6][R48.64] ;  /* 0x00000006309b0981 */ /* 0x000ee2000c1e1500 */
[----:B------:R-:W-:-:S02]  /*17c60*/  PRMT R156, RZ, 0x7610, R156 ;  /* 0x00007610ff9c7816 */ /* 0x000fc4000000009c */
[----:B------:R-:W-:Y:S02]  /*17c70*/  PRMT R157, RZ, 0x7610, R157 ;  /* 0x00007610ff9d7816 */ /* 0x000fe4000000009d */
[----:B----4-:R-:W-:Y:S02]  /*17c80*/  PRMT R165, RZ, 0x7610, R165 ;  /* 0x00007610ffa57816 */ /* 0x010fe400000000a5 */
[----:B------:R-:W4:Y:S01]  /*17c90*/  @P1 LDG.E.U16 R156, desc[UR6][R42.64] ;  /* 0x000000062a9c1981 */ /* 0x000f22000c1e1500 */
[----:B------:R-:W-:-:S03]  /*17ca0*/  PRMT R164, RZ, 0x7610, R164 ;  /* 0x00007610ffa47816 */ /* 0x000fc600000000a4 */
[----:B------:R-:W4:Y:S04]  /*17cb0*/  @P0 LDG.E.U16 R157, desc[UR6][R40.64] ;  /* 0x00000006289d0981 */ /* 0x000f28000c1e1500 */
[----:B------:R-:W4:Y:S01]  /*17cc0*/  @P1 LDG.E.U16 R165, desc[UR6][R30.64] ;  /* 0x000000061ea51981 */ /* 0x000f22000c1e1500 */
[----:B0-----:R-:W-:-:S03]  /*17cd0*/  PRMT R158, RZ, 0x7610, R158 ;  /* 0x00007610ff9e7816 */ /* 0x001fc6000000009e */
[----:B------:R-:W4:Y:S01]  /*17ce0*/  @P0 LDG.E.U16 R164, desc[UR6][R4.64] ;  /* 0x0000000604a40981 */ /* 0x000f22000c1e1500 */
[----:B------:R-:W-:Y:S02]  /*17cf0*/  PRMT R159, RZ, 0x7610, R159 ;  /* 0x00007610ff9f7816 */ /* 0x000fe4000000009f */
[----:B-1----:R-:W-:Y:S02]  /*17d00*/  PRMT R160, RZ, 0x7610, R160 ;  /* 0x00007610ffa07816 */ /* 0x002fe400000000a0 */
[----:B------:R-:W-:Y:S01]  /*17d10*/  PRMT R161, RZ, 0x7610, R161 ;  /* 0x00007610ffa17816 */ /* 0x000fe200000000a1 */
[----:B------:R-:W4:Y:S04]  /*17d20*/  @P0 LDG.E.U16 R158, desc[UR6][R28.64] ;  /* 0x000000061c9e0981 */ /* 0x000f28000c1e1500 */
[----:B------:R-:W4:Y:S04]  /*17d30*/  @P1 LDG.E.U16 R159, desc[UR6][R18.64] ;  /* 0x00000006129f1981 */ /* 0x000f28000c1e1500 */
[----:B------:R-:W4:Y:S04]  /*17d40*/  @P0 LDG.E.U16 R160, desc[UR6][R16.64] ;  /* 0x0000000610a00981 */ /* 0x000f28000c1e1500 */
[----:B------:R-:W4:Y:S01]  /*17d50*/  @P1 LDG.E.U16 R161, desc[UR6][R6.64] ;  /* 0x0000000606a11981 */ /* 0x000f22000c1e1500 */
[----:B------:R-:W0:Y:S03]  /*17d60*/  S2R R127, SR_TID.X ;  /* 0x00000000007f7919 */ /* 0x000e260000002100 */
[----:B--2---:R-:W-:Y:S04]  /*17d70*/  STS.U16 [R132+UR76+0x41680], R128 ;  /* 0x0416808084007988 */ /* 0x004fe8000800044c */
[----:B------:R-:W-:Y:S01]  /*17d80*/  STS.U16 [R132+UR76+0x45680], R129 ;  /* 0x0456808184007988 */ /* 0x000fe2000800044c */
[----:B0-----:R-:W-:-:S04]  /*17d90*/  SHF.R.U32.HI R127, RZ, 0x5, R127 ;  /* 0x00000005ff7f7819 */ /* 0x001fc8000001167f */
[----:B------:R-:W-:Y:S01]  /*17da0*/  ISETP.NE.U32.AND P0, PT, R127, RZ, PT ;  /* 0x000000ff7f00720c */ /* 0x000fe20003f05070 */
[C---:B------:R-:W-:Y:S02]  /*17db0*/  VIADD R127, R126.reuse, 0x20000 ;  /* 0x000200007e7f7836 */ /* 0x040fe40000000000 */
[----:B------:R-:W-:-:S03]  /*17dc0*/  VIADD R126, R126, 0x48000 ;  /* 0x000480007e7e7836 */ /* 0x000fc60000000000 */
[----:B------:R-:W-:Y:S02]  /*17dd0*/  SHF.R.U32.HI R127, RZ, 0x4, R127 ;  /* 0x00000004ff7f7819 */ /* 0x000fe4000001167f */
[----:B------:R-:W-:Y:S02]  /*17de0*/  SHF.R.U32.HI R126, RZ, 0x4, R126 ;  /* 0x00000004ff7e7819 */ /* 0x000fe4000001167e */
[----:B------:R-:W-:Y:S02]  /*17df0*/  SGXT.U32 R127, R127, 0xe ;  /* 0x0000000e7f7f781a */ /* 0x000fe40000000000 */
[----:B------:R-:W-:Y:S01]  /*17e00*/  SGXT.U32 R126, R126, 0xe ;  /* 0x0000000e7e7e781a */ /* 0x000fe20000000000 */
[----:B------:R-:W-:Y:S04]  /*17e10*/  STS.U16 [R132+UR76+0x41a80], R130 ;  /* 0x041a808284007988 */ /* 0x000fe8000800044c */
[----:B------:R-:W-:Y:S04]  /*17e20*/  STS.U16 [R132+UR76+0x45a80], R131 ;  /* 0x045a808384007988 */ /* 0x000fe8000800044c */
[----:B------:R0:W-:Y:S04]  /*17e30*/  STL [R1+0x1228], R127 ;  /* 0x0012287f01007387 */ /* 0x0001e80000100800 */
[----:B------:R1:W-:Y:S01]  /*17e40*/  STL [R1+0x1224], R126 ;  /* 0x0012247e01007387 */ /* 0x0003e20000100800 */
[----:B0-----:R-:W-:-:S03]  /*17e50*/  IADD3 R127, P1, PT, R127, 0x8000080, RZ ;  /* 0x080000807f7f7810 */ /* 0x001fc60007f3e0ff */
[----:B---3--:R0:W-:Y:S01]  /*17e60*/  STS.U16 [R132+UR76+0x41e80], R163 ;  /* 0x041e80a384007988 */ /* 0x0081e2000800044c */
[----:B-1----:R-:W-:Y:S02]  /*17e70*/  IADD3 R126, P2, PT, R126, 0x2, RZ ;  /* 0x000000027e7e7810 */ /* 0x002fe40007f5e0ff */
[----:B------:R-:W-:Y:S02]  /*17e80*/  R2UR UR8, R127 ;  /* 0x000000007f0872ca */ /* 0x000fe400000e0000 */
[----:B------:R-:W-:Y:S02]  /*17e90*/  R2UR UR10, R126 ;  /* 0x000000007e0a72ca */ /* 0x000fe400000e0000 */
[----:B0-----:R-:W-:Y:S02]  /*17ea0*/  LOP3.LUT R163, R0, 0x50, RZ, 0x3c, !PT ;  /* 0x0000005000a37812 */ /* 0x001fe400078e3cff */
[----:B------:R-:W-:-:S06]  /*17eb0*/  CS2R R126, SRZ ;  /* 0x00000000007e7805 */ /* 0x000fcc000001ff00 */
[----:B------:R-:W-:Y:S02]  /*17ec0*/  IADD3.X R126, PT, PT, R126, 0x40004040, RZ, P1, !PT ;  /* 0x400040407e7e7810 */ /* 0x000fe40000ffe4ff */
[----:B------:R-:W-:Y:S02]  /*17ed0*/  IADD3.X R127, PT, PT, R127, 0x40004040, RZ, P2, !PT ;  /* 0x400040407f7f7810 */ /* 0x000fe400017fe4ff */
[----:B------:R-:W-:Y:S02]  /*17ee0*/  R2UR UR9, R126 ;  /* 0x000000007e0972ca */ /* 0x000fe400000e0000 */
[----:B------:R0:W5:Y:S01]  /*17ef0*/  LDL.LU R126, [R1+0x20c0] ;  /* 0x0020c000017e7983 */ /* 0x0001620000300800 */
[----:B------:R-:W-:-:S03]  /*17f00*/  R2UR UR11, R127 ;  /* 0x000000007f0b72ca */ /* 0x000fc600000e0000 */
[----:B------:R0:W5:Y:S04]  /*17f10*/  LDL.LU R127, [R1+0x20bc] ;  /* 0x0020bc00017f7983 */ /* 0x0001680000300800 */
[----:B------:R0:W5:Y:S04]  /*17f20*/  LDL.LU R128, [R1+0x20b8] ;  /* 0x0020b80001807983 */ /* 0x0001680000300800 */
[----:B------:R0:W5:Y:S04]  /*17f30*/  LDL.LU R129, [R1+0x20b4] ;  /* 0x0020b40001817983 */ /* 0x0001680000300800 */
[----:B------:R0:W5:Y:S04]  /*17f40*/  LDL.LU R130, [R1+0x20b0] ;  /* 0x0020b00001827983 */ /* 0x0001680000300800 */
[----:B------:R0:W5:Y:S04]  /*17f50*/  LDL.LU R131, [R1+0x20ac] ;  /* 0x0020ac0001837983 */ /* 0x0001680000300800 */
[----:B------:R1:W-:Y:S04]  /*17f60*/  STS.U16 [R163+UR76+0x45e80], R3 ;  /* 0x045e8003a3007988 */ /* 0x0003e8000800044c */
[----:B------:R0:W5:Y:S01]  /*17f70*/  LDL.LU R132, [R1+0x20a8] ;  /* 0x0020a80001847983 */ /* 0x0001620000300800 */
[----:B-1----:R-:W1:Y:S01]  /*17f80*/  LDC R163, c[0x0][0x3a0] ;  /* 0x0000e800ffa37b82 */ /* 0x002e620000000800 */
[----:B------:R-:W-:-:S05]  /*17f90*/  LOP3.LUT R3, R0, 0x60, RZ, 0x3c, !PT ;  /* 0x0000006000037812 */ /* 0x000fca00078e3cff */
[----:B------:R2:W-:Y:S04]  /*17fa0*/  STS.U16 [R3+UR76+0x40300], R133 ;  /* 0x0403008503007988 */ /* 0x0005e8000800044c */
[----:B------:R3:W-:Y:S04]  /*17fb0*/  STS.U16 [R3+UR76+0x44300], R134 ;  /* 0x0443008603007988 */ /* 0x0007e8000800044c */
[----:B------:R0:W-:Y:S04]  /*17fc0*/  STS.U16 [R3+UR76+0x40700], R135 ;  /* 0x0407008703007988 */ /* 0x0001e8000800044c */
[----:B------:R0:W-:Y:S04]  /*17fd0*/  STS.U16 [R3+UR76+0x44700], R136 ;  /* 0x0447008803007988 */ /* 0x0001e8000800044c */
[----:B------:R0:W-:Y:S04]  /*17fe0*/  STS.U16 [R3+UR76+0x40b00], R137 ;  /* 0x040b008903007988 */ /* 0x0001e8000800044c */
[----:B------:R0:W-:Y:S04]  /*17ff0*/  STS.U16 [R3+UR76+0x44b00], R138 ;  /* 0x044b008a03007988 */ /* 0x0001e8000800044c */
[----:B------:R-:W-:Y:S04]  /*18000*/  STS.U16 [R3+UR76+0x40f00], R139 ;  /* 0x040f008b03007988 */ /* 0x000fe8000800044c */
[----:B------:R-:W-:Y:S04]  /*18010*/  STS.U16 [R3+UR76+0x44f00], R140 ;  /* 0x044f008c03007988 */ /* 0x000fe8000800044c */
[----:B--2---:R2:W5:Y:S04]  /*18020*/  LDL.LU R133, [R1+0x20a4] ;  /* 0x0020a40001857983 */ /* 0x0045680000300800 */
[----:B------:R-:W-:Y:S04]  /*18030*/  STS.U16 [R3+UR76+0x41300], R141 ;  /* 0x0413008d03007988 */ /* 0x000fe8000800044c */
[----:B---3--:R2:W5:Y:S04]  /*18040*/  LDL.LU R134, [R1+0x20a0] ;  /* 0x0020a00001867983 */ /* 0x0085680000300800 */
[----:B------:R-:W-:Y:S01]  /*18050*/  STS.U16 [R3+UR76+0x45300], R142 ;  /* 0x0453008e03007988 */ /* 0x000fe2000800044c */
[----:B-1----:R-:W-:-:S03]  /*18060*/  VIADD R163, R163, 0xff ;  /* 0x000000ffa3a37836 */ /* 0x002fc60000000000 */
[----:B0-----:R2:W5:Y:S04]  /*18070*/  LDL.LU R135, [R1+0x209c] ;  /* 0x00209c0001877983 */ /* 0x0015680000300800 */
[----:B------:R-:W-:Y:S04]  /*18080*/  STS.U16 [R3+UR76+0x41700], R143 ;  /* 0x0417008f03007988 */ /* 0x000fe8000800044c */
[----:B------:R2:W5:Y:S04]  /*18090*/  LDL.LU R136, [R1+0x2098] ;  /* 0x0020980001887983 */ /* 0x0005680000300800 */
[----:B------:R0:W-:Y:S04]  /*180a0*/  STS.U16 [R3+UR76+0x45700], R162 ;  /* 0x045700a203007988 */ /* 0x0001e8000800044c */
[----:B------:R2:W5:Y:S04]  /*180b0*/  LDL.LU R137, [R1+0x2094] ;  /* 0x0020940001897983 */ /* 0x0005680000300800 */
[----:B------:R2:W5:Y:S01]  /*180c0*/  LDL.LU R138, [R1+0x2090] ;  /* 0x00209000018a7983 */ /* 0x0005620000300800 */
[----:B0-----:R-:W-:-:S03]  /*180d0*/  LOP3.LUT R162, R0, 0x70, RZ, 0x3c, !PT ;  /* 0x0000007000a27812 */ /* 0x001fc600078e3cff */
[----:B------:R-:W-:Y:S04]  /*180e0*/  STS.U16 [R3+UR76+0x41b00], R144 ;  /* 0x041b009003007988 */ /* 0x000fe8000800044c */
[----:B------:R2:W5:Y:S04]  /*180f0*/  LDL.LU R139, [R1+0x208c] ;  /* 0x00208c00018b7983 */ /* 0x0005680000300800 */
[----:B------:R-:W-:Y:S04]  /*18100*/  STS.U16 [R3+UR76+0x45b00], R145 ;  /* 0x045b009103007988 */ /* 0x000fe8000800044c */
[----:B------:R2:W5:Y:S04]  /*18110*/  LDL.LU R140, [R1+0x2088] ;  /* 0x00208800018c7983 */ /* 0x0005680000300800 */
[----:B------:R-:W-:Y:S04]  /*18120*/  STS.U16 [R3+UR76+0x41f00], R146 ;  /* 0x041f009203007988 */ /* 0x000fe8000800044c */
[----:B------:R2:W5:Y:S04]  /*18130*/  LDL.LU R141, [R1+0x2084] ;  /* 0x00208400018d7983 */ /* 0x0005680000300800 */
[----:B------:R0:W-:Y:S04]  /*18140*/  STS.U16 [R3+UR76+0x45f00], R147 ;  /* 0x045f009303007988 */ /* 0x0001e8000800044c */
[----:B------:R2:W5:Y:S04]  /*18150*/  LDL.LU R142, [R1+0x2080] ;  /* 0x00208000018e7983 */ /* 0x0005680000300800 */
[----:B------:R1:W-:Y:S01]  /*18160*/  STS.U16 [R162+UR76+0x40380], R148 ;  /* 0x04038094a2007988 */ /* 0x0003e2000800044c */
[----:B0-----:R-:W-:-:S03]  /*18170*/  SHF.R.S32.HI R3, RZ, 0x1f, R163 ;  /* 0x0000001fff037819 */ /* 0x001fc600000114a3 */
[----:B------:R2:W5:Y:S04]  /*18180*/  LDL.LU R143, [R1+0x207c] ;  /* 0x00207c00018f7983 */ /* 0x0005680000300800 */
[----:B------:R0:W-:Y:S01]  /*18190*/  STS.U16 [R162+UR76+0x44380], R149 ;  /* 0x04438095a2007988 */ /* 0x0001e2000800044c */
[----:B------:R-:W-:-:S03]  /*181a0*/  LEA.HI R3, R3, R163, RZ, 0x8 ;  /* 0x000000a303037211 */ /* 0x000fc600078f40ff */
[----:B------:R2:W5:Y:S04]  /*181b0*/  LDL.LU R144, [R1+0x2078] ;  /* 0x0020780001907983 */ /* 0x0005680000300800 */
[----:B------:R3:W-:Y:S04]  /*181c0*/  STS.U16 [R162+UR76+0x40780], R150 ;  /* 0x04078096a2007988 */ /* 0x0007e8000800044c */
[----:B------:R2:W5:Y:S04]  /*181d0*/  LDL.LU R145, [R1+0x2074] ;  /* 0x0020740001917983 */ /* 0x0005680000300800 */
[----:B------:R0:W-:Y:S04]  /*181e0*/  STS.U16 [R162+UR76+0x44780], R151 ;  /* 0x04478097a2007988 */ /* 0x0001e8000800044c */
[----:B------:R2:W5:Y:S04]  /*181f0*/  LDL.LU R146, [R1+0x2070] ;  /* 0x0020700001927983 */ /* 0x0005680000300800 */
[----:B------:R0:W-:Y:S04]  /*18200*/  STS.U16 [R162+UR76+0x40b80], R152 ;  /* 0x040b8098a2007988 */ /* 0x0001e8000800044c */
[----:B------:R2:W5:Y:S04]  /*18210*/  LDL.LU R147, [R1+0x206c] ;  /* 0x00206c0001937983 */ /* 0x0005680000300800 */
[----:B------:R0:W-:Y:S01]  /*18220*/  STS.U16 [R162+UR76+0x44b80], R153 ;  /* 0x044b8099a2007988 */ /* 0x0001e2000800044c */
[----:B------:R-:W-:-:S03]  /*18230*/  SHF.R.S32.HI R3, RZ, 0x8, R3 ;  /* 0x00000008ff037819 */ /* 0x000fc60000011403 */
[----:B-1----:R2:W5:Y:S04]  /*18240*/  LDL.LU R148, [R1+0x2068] ;  /* 0x0020680001947983 */ /* 0x0025680000300800 */
[----:B------:R1:W-:Y:S04]  /*18250*/  STS.U16 [R162+UR76+0x40f80], R154 ;  /* 0x040f809aa2007988 */ /* 0x0003e8000800044c */
[----:B0-----:R2:W5:Y:S04]  /*18260*/  LDL.LU R149, [R1+0x2064] ;  /* 0x0020640001957983 */ /* 0x0015680000300800 */
[----:B------:R0:W-:Y:S04]  /*18270*/  STS.U16 [R162+UR76+0x44f80], R155 ;  /* 0x044f809ba2007988 */ /* 0x0001e8000800044c */
[----:B---3--:R2:W5:Y:S04]  /*18280*/  LDL.LU R150, [R1+0x2060] ;  /* 0x0020600001967983 */ /* 0x0085680000300800 */
[----:B----4-:R3:W-:Y:S04]  /*18290*/  STS.U16 [R162+UR76+0x41380], R156 ;  /* 0x0413809ca2007988 */ /* 0x0107e8000800044c */
[----:B------:R2:W5:Y:S04]  /*182a0*/  LDL.LU R151, [R1+0x205c] ;  /* 0x00205c0001977983 */ /* 0x0005680000300800 */
[----:B------:R4:W-:Y:S01]  /*182b0*/  STS.U16 [R162+UR76+0x45380], R157 ;  /* 0x0453809da2007988 */ /* 0x0009e2000800044c */
[----:B------:R-:W-:-:S03]  /*182c0*/  VIMNMX R3, PT, PT, R3, 0x1, !PT ;  /* 0x0000000103037848 */ /* 0x000fc60007fe0100 */
[----:B------:R2:W5:Y:S04]  /*182d0*/  LDL.LU R152, [R1+0x2058] ;  /* 0x0020580001987983 */ /* 0x0005680000300800 */
[----:B------:R0:W-:Y:S04]  /*182e0*/  STS.U16 [R162+UR76+0x41780], R165 ;  /* 0x041780a5a2007988 */ /* 0x0001e8000800044c */
[----:B------:R2:W5:Y:S04]  /*182f0*/  LDL.LU R153, [R1+0x2054] ;  /* 0x0020540001997983 */ /* 0x0005680000300800 */
[----:B------:R0:W-:Y:S04]  /*18300*/  STS.U16 [R162+UR76+0x45780], R158 ;  /* 0x0457809ea2007988 */ /* 0x0001e8000800044c */
[----:B-1----:R2:W5:Y:S04]  /*18310*/  LDL.LU R154, [R1+0x2050] ;  /* 0x00205000019a7983 */ /* 0x0025680000300800 */
[----:B------:R1:W-:Y:S04]  /*18320*/  STS.U16 [R162+UR76+0x41b80], R159 ;  /* 0x041b809fa2007988 */ /* 0x0003e8000800044c */
[----:B0-----:R2:W5:Y:S04]  /*18330*/  LDL.LU R155, [R1+0x204c] ;  /* 0x00204c00019b7983 */ /* 0x0015680000300800 */
[----:B------:R0:W-:Y:S04]  /*18340*/  STS.U16 [R162+UR76+0x45b80], R160 ;  /* 0x045b80a0a2007988 */ /* 0x0001e8000800044c */
[----:B---3--:R2:W5:Y:S04]  /*18350*/  LDL.LU R156, [R1+0x2048] ;  /* 0x00204800019c7983 */ /* 0x0085680000300800 */
[----:B------:R3:W-:Y:S01]  /*18360*/  STS.U16 [R162+UR76+0x41f80], R161 ;  /* 0x041f80a1a2007988 */ /* 0x0007e2000800044c */
[----:B------:R-:W-:-:S03]  /*18370*/  VIADD R3, R3, 0xffffffff ;  /* 0xffffffff03037836 */ /* 0x000fc60000000000 */
[----:B----4-:R2:W5:Y:S04]  /*18380*/  LDL.LU R157, [R1+0x2044] ;  /* 0x00204400019d7983 */ /* 0x0105680000300800 */
[----:B------:R4:W-:Y:S04]  /*18390*/  STS.U16 [R162+UR76+0x45f80], R164 ;  /* 0x045f80a4a2007988 */ /* 0x0009e8000800044c */
[----:B------:R2:W5:Y:S01]  /*183a0*/  LDL.LU R165, [R1+0x2040] ;  /* 0x0020400001a57983 */ /* 0x0005620000300800 */
[----:B------:R0:W-:Y:S06]  /*183b0*/  MEMBAR.ALL.CTA ;  /* 0x0000000000007992 */ /* 0x0001ec0000008000 */
[----:B0-----:R-:W0:Y:S04]  /*183c0*/  FENCE.VIEW.ASYNC.S ;  /* 0x00000000000073c6 */ /* 0x001e280000000000 */
[----:B------:R2:W5:Y:S04]  /*183d0*/  LDL.LU R158, [R1+0x203c] ;  /* 0x00203c00019e7983 */ /* 0x0005680000300800 */
[----:B-1----:R2:W5:Y:S04]  /*183e0*/  LDL.LU R159, [R1+0x2038] ;  /* 0x00203800019f7983 */ /* 0x0025680000300800 */
[----:B------:R2:W5:Y:S04]  /*183f0*/  LDL.LU R160, [R1+0x2034] ;  /* 0x0020340001a07983 */ /* 0x0005680000300800 */
[----:B---3--:R2:W5:Y:S04]  /*18400*/  LDL.LU R161, [R1+0x2030] ;  /* 0x0020300001a17983 */ /* 0x0085680000300800 */
[----:B----4-:R2:W5:Y:S04]  /*18410*/  LDL.LU R162, [R1+0x202c] ;  /* 0x00202c0001a27983 */ /* 0x0105680000300800 */
[----:B------:R2:W5:Y:S04]  /*18420*/  LDL.LU R164, [R1+0x2028] ;  /* 0x0020280001a47983 */ /* 0x0005680000300800 */
[----:B------:R2:W-:Y:S01]  /*18430*/  STL [R1+0x2000], R3 ;  /* 0x0020000301007387 */ /* 0x0005e20000100800 */
[----:B0-----:R-:W-:Y:S01]  /*18440*/  BAR.SYNC.DEFER_BLOCKING 0x0 ;  /* 0x0000000000007b1d */ /* 0x001fe20000010000 */
[----:B------:R-:W-:-:S02]  /*18450*/  ISETP.LT.OR P2, PT, R163, 0x100, P0 ;  /* 0x00000100a300780c */ /* 0x000fc40000741670 */
[----:B------:R-:W-:-:S11]  /*18460*/  ISETP.NE.U32.AND P1, PT, R3, RZ, PT ;  /* 0x000000ff0300720c */ /* 0x000fd60003f25070 */
[----:B--2---:R-:W-:Y:S05]  /*18470*/  @P2 BRA `(.L_x_6) ;  /* 0x0000000800942947 */ /* 0x004fea0003800000 */
[----:B------:R-:W-:Y:S01]  /*18480*/  IMAD.U32 R3, RZ, RZ, UR76 ;  /* 0x0000004cff037e24 */ /* 0x000fe2000f8e00ff */
[----:B------:R0:W-:Y:S04]  /*18490*/  STL.64 [R1+0x2028], R4 ;  /* 0x0020280401007387 */ /* 0x0001e80000100a00 */
[----:B------:R-:W-:-:S04]  /*184a0*/  SHF.R.U32.HI R3, RZ, 0x4, R3 ;  /* 0x00000004ff037819 */ /* 0x000fc80000011603 */
[----:B------:R-:W-:-:S04]  /*184b0*/  SGXT.U32 R3, R3, 0xe ;  /* 0x0000000e0303781a */ /* 0x000fc80000000000 */
[----:B------:R-:W-:-:S04]  /*184c0*/  LOP3.LUT R163, R3, 0x8000000, RZ, 0xfc, !PT ;  /* 0x0800000003a37812 */ /* 0x000fc800078efcff */
[----:B------:R-:W-:Y:S02]  /*184d0*/  R2UR UR12, R163 ;  /* 0x00000000a30c72ca */ /* 0x000fe400000e0000 */
[----:B------:R-:W2:Y:S01]  /*184e0*/  LDL.LU R163, [R1+0x1380] ;  /* 0x0013800001a37983 */ /* 0x000ea20000300800 */
[----:B------:R-:W-:-:S10]  /*184f0*/  ELECT P2, URZ, PT ;  /* 0x0000000000ff782f */ /* 0x000fd40003840000 */
[----:B0-----:R-:W-:-:S03]  /*18500*/  IMAD.U32 R4, RZ, RZ, UR12 ;  /* 0x0000000cff047e24 */ /* 0x001fc6000f8e00ff */
[----:B------:R-:W-:Y:S02]  /*18510*/  @P2 IMAD.MOV.U32 R5, RZ, RZ, 0x40004040 ;  /* 0x40004040ff052424 */ /* 0x000fe400078e00ff */
[----:B------:R-:W-:-:S03]  /*18520*/  @P2 R2UR UR52, R4 ;  /* 0x00000000043422ca */ /* 0x000fc600000e0000 */
[----:B------:R-:W-:Y:S02]  /*18530*/  @P2 R2UR UR53, R5 ;  /* 0x00000000053522ca */ /* 0x000fe400000e0000 */
[----:B------:R0:W5:Y:S02]  /*18540*/  LDL.LU.64 R4, [R1+0x2028] ;  /* 0x0020280001047983 */ /* 0x0001640000300a00 */
[----:B-----5:R-:W-:Y:S01]  /*18550*/  IMAD.MOV.U32 R165, RZ, RZ, RZ ;  /* 0x000000ffffa57224 */ /* 0x020fe200078e00ff */
[----:B------:R-:W-:Y:S01]  /*18560*/  UMOV UR32, 0x0 ;  /* 0x0000000000207882 */ /* 0x000fe20000000000 */
[----:B------:R-:W-:Y:S01]  /*18570*/  UMOV UR33, 0x8108490 ;  /* 0x0810849000217882 */ /* 0x000fe20000000000 */
[----:B------:R-:W-:Y:S01]  /*18580*/  UMOV UR15, 0x40004040 ;  /* 0x40004040000f7882 */ /* 0x000fe20000000000 */
[----:B------:R-:W-:Y:S01]  /*18590*/  UMOV UR34, 0x0 ;  /* 0x0000000000227882 */ /* 0x000fe20000000000 */
[----:B------:R-:W-:Y:S01]  /*185a0*/  @P2 MOV R164, R164 ;  /* 0x000000a400a42202 */ /* 0x000fe20000000f00 */
[----:B------:R-:W-:Y:S01]  /*185b0*/  UMOV UR35, 0x8108490 ;  /* 0x0810849000237882 */ /* 0x000fe20000000000 */
[----:B------:R-:W-:Y:S01]  /*185c0*/  UMOV UR48, 0x0 ;  /* 0x0000000000307882 */ /* 0x000fe20000000000 */
[----:B------:R-:W-:Y:S01]  /*185d0*/  UMOV UR49, 0x8108490 ;  /* 0x0810849000317882 */ /* 0x000fe20000000000 */
[----:B------:R-:W-:Y:S01]  /*185e0*/  @P2 R2UR UR12, R164 ;  /* 0x00000000a40c22ca */ /* 0x000fe200000e0000 */
[----:B------:R-:W-:Y:S01]  /*185f0*/  UMOV UR44, 0x0 ;  /* 0x00000000002c7882 */ /* 0x000fe20000000000 */
[----:B------:R-:W-:Y:S01]  /*18600*/  IADD3 R3, P2, PT, R3, 0x8000080, RZ ;  /* 0x0800008003037810 */ /* 0x000fe20007f5e0ff */
[----:B------:R-:W-:Y:S01]  /*18610*/  UMOV UR45, 0x8108490 ;  /* 0x08108490002d7882 */ /* 0x000fe20000000000 */
[----:B------:R-:W-:Y:S01]  /*18620*/  UMOV UR40, 0x0 ;  /* 0x0000000000287882 */ /* 0x000fe20000000000 */
[----:B------:R-:W-:Y:S01]  /*18630*/  UMOV UR41, 0x8108490 ;  /* 0x0810849000297882 */ /* 0x000fe20000000000 */
[----:B------:R-:W-:Y:S01]  /*18640*/  R2UR UR58, R3 ;  /* 0x00000000033a72ca */ /* 0x000fe200000e0000 */
[----:B------:R-:W-:Y:S01]  /*18650*/  IMAD.MOV.U32 R3, RZ, RZ, RZ ;  /* 0x000000ffff037224 */ /* 0x000fe200078e00ff */
[----:B------:R-:W-:Y:S01]  /*18660*/  UMOV UR36, 0x0 ;  /* 0x0000000000247882 */ /* 0x000fe20000000000 */
        /* <DEDUP_REMOVED lines=11> */
[----:B------:R-:W-:Y:S01]  /*18720*/  UIADD3 UR61, UPT, UPT, UR5, 0x40, URZ ;  /* 0x00000040053d7890 */ /* 0x000fe2000fffe0ff */
[----:B------:R-:W-:Y:S01]  /*18730*/  UMOV UR50, 0x0 ;  /* 0x0000000000327882 */ /* 0x000fe20000000000 */
[----:B------:R-:W-:Y:S01]  /*18740*/  UMOV UR51, 0x8108490 ;  /* 0x0810849000337882 */ /* 0x000fe20000000000 */
[----:B------:R-:W-:Y:S01]  /*18750*/  UMOV UR18, 0x0 ;  /* 0x0000000000127882 */ /* 0x000fe20000000000 */
[----:B------:R-:W-:Y:S01]  /*18760*/  UMOV UR19, 0x8108490 ;  /* 0x0810849000137882 */ /* 0x000fe20000000000 */
[----:B------:R-:W-:Y:S01]  /*18770*/  UMOV UR46, 0x0 ;  /* 0x00000000002e7882 */ /* 0x000fe20000000000 */
[----:B------:R-:W-:Y:S01]  /*18780*/  UMOV UR47, 0x8108490 ;  /* 0x08108490002f7882 */ /* 0x000fe20000000000 */
[----:B------:R-:W-:-:S02]  /*18790*/  UIADD3 UR60, UPT, UPT, UR5, 0x40, URZ ;  /* 0x00000040053c7890 */ /* 0x000fc4000fffe0ff */
[----:B------:R-:W-:Y:S02]  /*187a0*/  UIADD3 UR55, UPT, UPT, UR5, 0x40, URZ ;  /* 0x0000004005377890 */ /* 0x000fe4000fffe0ff */
[----:B------:R-:W-:Y:S02]  /*187b0*/  UIADD3 UR54, UPT, UPT, UR5, 0x40, URZ ;  /* 0x0000004005367890 */ /* 0x000fe4000fffe0ff */
[----:B------:R-:W-:Y:S02]  /*187c0*/  UIADD3 UR43, UPT, UPT, UR5, 0x40, URZ ;  /* 0x00000040052b7890 */ /* 0x000fe4000fffe0ff */
[----:B------:R-:W-:Y:S02]  /*187d0*/  UIADD3 UR42, UPT, UPT, UR5, 0x40, URZ ;  /* 0x00000040052a7890 */ /* 0x000fe4000fffe0ff */
[----:B------:R-:W-:Y:S02]  /*187e0*/  UIADD3 UR77, UPT, UPT, UR5, 0x40, URZ ;  /* 0x00000040054d7890 */ /* 0x000fe4000fffe0ff */
[----:B------:R-:W-:Y:S01]  /*187f0*/  UIADD3 UR13, UPT, UPT, UR5, 0x40, URZ ;  /* 0x00000040050d7890 */ /* 0x000fe2000fffe0ff */
[----:B--2---:R-:W-:-:S05]  /*18800*/  VIADD R163, R163, 0x40000 ;  /* 0x00040000a3a37836 */ /* 0x004fca0000000000 */
[----:B------:R-:W-:-:S04]  /*18810*/  SHF.R.U32.HI R163, RZ, 0x4, R163 ;  /* 0x00000004ffa37819 */ /* 0x000fc800000116a3 */
[----:B------:R-:W-:-:S04]  /*18820*/  SGXT.U32 R163, R163, 0xe ;  /* 0x0000000ea3a3781a */ /* 0x000fc80000000000 */
[C---:B------:R-:W-:Y:S02]  /*18830*/  R2UR UR14, R163.reuse ;  /* 0x00000000a30e72ca */ /* 0x040fe400000e0000 */
[----:B------:R-:W-:-:S04]  /*18840*/  IADD3 R163, P3, PT, R163, 0x2, RZ ;  /* 0x00000002a3a37810 */ /* 0x000fc80007f7e0ff */
[----:B------:R-:W-:Y:S01]  /*18850*/  R2UR UR28, R163 ;  /* 0x00000000a31c72ca */ /* 0x000fe200000e0000 */
[----:B------:R-:W-:Y:S01]  /*18860*/  IMAD.MOV.U32 R163, RZ, RZ, RZ ;  /* 0x000000ffffa37224 */ /* 0x000fe200078e00ff */
[----:B------:R-:W-:-:S04]  /*18870*/  IADD3.X R3, PT, PT, R3, 0x40004040, RZ, P3, !PT ;  /* 0x4000404003037810 */ /* 0x000fc80001ffe4ff */
[----:B------:R-:W-:Y:S01]  /*18880*/  IADD3.X R163, PT, PT, R163, 0x40004040, RZ, P2, !PT ;  /* 0x40004040a3a37810 */ /* 0x000fe200017fe4ff */
[----:B------:R1:W-:Y:S01]  /*18890*/  UTCHMMA gdesc[UR52], gdesc[UR14], tmem[UR5], tmem[UR32], idesc[UR33], !UPT ;  /* 0x00ff200e340075ea */ /* 0x0003e2000f800005 */
[----:B------:R-:W-:Y:S02]  /*188a0*/  R2UR UR29, R3 ;  /* 0x00000000031d72ca */ /* 0x000fe400000e0000 */
[----:B------:R-:W-:-:S11]  /*188b0*/  R2UR UR59, R163 ;  /* 0x00000000a33b72ca */ /* 0x000fd600000e0000 */
[----:B------:R-:W-:Y:S02]  /*188c0*/  UIADD3.64 UR22, UPT, UPT, UR28, 0x2, URZ ;  /* 0x000000021c167897 */ /* 0x000fe4000fffe0ff */
[----:B------:R-:W-:Y:S02]  /*188d0*/  UIADD3.64 UR16, UPT, UPT, UR58, 0x80, URZ ;  /* 0x000000803a107897 */ /* 0x000fe4000fffe0ff */
[----:B------:R-:W-:Y:S01]  /*188e0*/  UTCHMMA gdesc[UR58], gdesc[UR28], tmem[UR5], tmem[UR34], idesc[UR35], UPT ;  /* 0x00ff221c3a0075ea */ /* 0x000fe2000b800005 */
[----:B------:R-:W-:Y:S02]  /*188f0*/  UIADD3.64 UR38, UPT, UPT, UR28, 0x4, URZ ;  /* 0x000000041c267897 */ /* 0x000fe4000fffe0ff */
[----:B------:R-:W-:Y:S02]  /*18900*/  UIADD3.64 UR74, UPT, UPT, UR58, 0x100, URZ ;  /* 0x000001003a4a7897 */ /* 0x000fe4000fffe0ff */
[----:B------:R-:W-:Y:S02]  /*18910*/  UIADD3.64 UR30, UPT, UPT, UR28, 0x1fe, URZ ;  /* 0x000001fe1c1e7897 */ /* 0x000fe4000fffe0ff */
[----:B------:R-:W-:Y:S01]  /*18920*/  UIADD3.64 UR64, UPT, UPT, UR58, 0x180, URZ ;  /* 0x000001803a407897 */ /* 0x000fe2000fffe0ff */
[----:B------:R2:W-:Y:S01]  /*18930*/  UTCHMMA gdesc[UR16], gdesc[UR22], tmem[UR5], tmem[UR48], idesc[UR49], UPT ;  /* 0x00ff3016100075ea */ /* 0x0005e2000b800005 */
[----:B------:R-:W-:-:S02]  /*18940*/  UIADD3.64 UR72, UPT, UPT, UR28, 0x200, URZ ;  /* 0x000002001c487897 */ /* 0x000fc4000fffe0ff */
[----:B------:R-:W-:Y:S01]  /*18950*/  UIADD3.64 UR70, UPT, UPT, UR58, 0x200, URZ ;  /* 0x000002003a467897 */ /* 0x000fe2000fffe0ff */
[----:B------:R3:W-:Y:S01]  /*18960*/  UTCHMMA gdesc[UR74], gdesc[UR38], tmem[UR5], tmem[UR44], idesc[UR45], UPT ;  /* 0x00ff2c264a0075ea */ /* 0x0007e2000b800005 */
[----:B------:R-:W-:Y:S02]  /*18970*/  UIADD3.64 UR62, UPT, UPT, UR28, 0x202, URZ ;  /* 0x000002021c3e7897 */ /* 0x000fe4000fffe0ff */
[----:B------:R-:W-:Y:S01]  /*18980*/  UIADD3.64 UR56, UPT, UPT, UR28, 0x204, URZ ;  /* 0x000002041c387897 */ /* 0x000fe2000fffe0ff */
[----:B------:R4:W-:Y:S01]  /*18990*/  UTCHMMA gdesc[UR64], gdesc[UR30], tmem[UR5], tmem[UR40], idesc[UR41], UPT ;  /* 0x00ff281e400075ea */ /* 0x0009e2000b800005 */
[----:B-1----:R-:W-:Y:S02]  /*189a0*/  UIADD3.64 UR32, UPT, UPT, UR58, 0x300, URZ ;  /* 0x000003003a207897 */ /* 0x002fe4000fffe0ff */
[----:B--2---:R-:W-:Y:S01]  /*189b0*/  UIADD3.64 UR16, UPT, UPT, UR58, 0x280, URZ ;  /* 0x000002803a107897 */ /* 0x004fe2000fffe0ff */
[----:B------:R1:W-:Y:S01]  /*189c0*/  UTCHMMA gdesc[UR70], gdesc[UR72], tmem[UR5], tmem[UR36], idesc[UR37], UPT ;  /* 0x00ff2448460075ea */ /* 0x0003e2000b800005 */
[----:B------:R-:W-:-:S02]  /*189d0*/  UIADD3.64 UR52, UPT, UPT, UR28, 0x3fe, URZ ;  /* 0x000003fe1c347897 */ /* 0x000fc4000fffe0ff */
[----:B------:R-:W-:Y:S02]  /*189e0*/  UIADD3.64 UR34, UPT, UPT, UR58, 0x380, URZ ;  /* 0x000003803a227897 */ /* 0x000fe4000fffe0ff */
[----:B------:R-:W-:Y:S02]  /*189f0*/  UIADD3.64 UR48, UPT, UPT, UR28, 0x400, URZ ;  /* 0x000004001c307897 */ /* 0x000fe4000fffe0ff */
[----:B---3--:R-:W-:Y:S01]  /*18a00*/  UIADD3.64 UR44, UPT, UPT, UR28, 0x402, URZ ;  /* 0x000004021c2c7897 */ /* 0x008fe2000fffe0ff */
[----:B------:R2:W-:Y:S01]  /*18a10*/  UTCHMMA gdesc[UR16], gdesc[UR62], tmem[UR5], tmem[UR66], idesc[UR67], UPT ;  /* 0x00ff423e100075ea */ /* 0x0005e2000b800005 */
[----:B------:R-:W-:Y:S01]  /*18a20*/  UIADD3.64 UR74, UPT, UPT, UR58, 0x480, URZ ;  /* 0x000004803a4a7897 */ /* 0x000fe2000fffe0ff */
[----:B------:R3:W-:Y:S01]  /*18a30*/  UTCHMMA gdesc[UR32], gdesc[UR56], tmem[UR5], tmem[UR26], idesc[UR27], UPT ;  /* 0x00ff1a38200075ea */ /* 0x0007e2000b800005 */
[----:B----4-:R-:W-:Y:S01]  /*18a40*/  UIADD3.64 UR40, UPT, UPT, UR28, 0x404, URZ ;  /* 0x000004041c287897 */ /* 0x010fe2000fffe0ff */
[----:B------:R4:W-:Y:S01]  /*18a50*/  UTCHMMA gdesc[UR34], gdesc[UR52], tmem[UR5], tmem[UR20], idesc[UR21], UPT ;  /* 0x00ff1434220075ea */ /* 0x0009e2000b800005 */
[----:B------:R-:W-:-:S02]  /*18a60*/  UIADD3.64 UR64, UPT, UPT, UR58, 0x500, URZ ;  /* 0x000005003a407897 */ /* 0x000fc4000fffe0ff */
[----:B-1----:R-:W-:Y:S02]  /*18a70*/  UIADD3.64 UR36, UPT, UPT, UR28, 0x5fe, URZ ;  /* 0x000005fe1c247897 */ /* 0x002fe4000fffe0ff */
[----:B------:R-:W-:Y:S02]  /*18a80*/  UIADD3.64 UR70, UPT, UPT, UR58, 0x580, URZ ;  /* 0x000005803a467897 */ /* 0x000fe4000fffe0ff */
[----:B--2---:R-:W-:Y:S02]  /*18a90*/  UIADD3.64 UR16, UPT, UPT, UR58, 0x400, URZ ;  /* 0x000004003a107897 */ /* 0x004fe4000fffe0ff */
[----:B---3--:R-:W-:Y:S02]  /*18aa0*/  UIADD3.64 UR32, UPT, UPT, UR28, 0x600, URZ ;  /* 0x000006001c207897 */ /* 0x008fe4000fffe0ff */
[----:B------:R-:W-:Y:S02]  /*18ab0*/  UIADD3.64 UR66, UPT, UPT, UR58, 0x600, URZ ;  /* 0x000006003a427897 */ /* 0x000fe4000fffe0ff */
[----:B------:R-:W-:-:S02]  /*18ac0*/  UIADD3.64 UR26, UPT, UPT, UR28, 0x602, URZ ;  /* 0x000006021c1a7897 */ /* 0x000fc4000fffe0ff */
[----:B----4-:R-:W-:Y:S01]  /*18ad0*/  UIADD3.64 UR20, UPT, UPT, UR28, 0x604, URZ ;  /* 0x000006041c147897 */ /* 0x010fe2000fffe0ff */
[----:B------:R1:W-:Y:S01]  /*18ae0*/  UTCHMMA gdesc[UR16], gdesc[UR48], tmem[UR5], tmem[UR68], idesc[UR69], UPT ;  /* 0x00ff4430100075ea */ /* 0x0003e2000b800005 */
[----:B------:R2:W-:Y:S01]  /*18af0*/  UTCHMMA gdesc[UR74], gdesc[UR44], tmem[UR5], tmem[UR24], idesc[UR25], UPT ;  /* 0x00ff182c4a0075ea */ /* 0x0005e2000b800005 */
[----:B------:R-:W-:Y:S01]  /*18b00*/  UIADD3.64 UR34, UPT, UPT, UR58, 0x700, URZ ;  /* 0x000007003a227897 */ /* 0x000fe2000fffe0ff */
[----:B------:R-:W-:Y:S01]  /*18b10*/  UTCHMMA gdesc[UR64], gdesc[UR40], tmem[UR5], tmem[UR50], idesc[UR51], UPT ;  /* 0x00ff3228400075ea */ /* 0x000fe2000b800005 */
[----:B------:R-:W-:Y:S01]  /*18b20*/  UTCHMMA gdesc[UR70], gdesc[UR36], tmem[UR5], tmem[UR18], idesc[UR19], UPT ;  /* 0x00ff1224460075ea */ /* 0x000fe2000b800005 */
[----:B------:R3:W-:Y:S01]  /*18b30*/  UTCHMMA gdesc[UR66], gdesc[UR32], tmem[UR5], tmem[UR46], idesc[UR47], UPT ;  /* 0x00ff2e20420075ea */ /* 0x0007e2000b800005 */
[----:B-1----:R-:W-:Y:S02]  /*18b40*/  UIADD3.64 UR16, UPT, UPT, UR58, 0x680, URZ ;  /* 0x000006803a107897 */ /* 0x002fe4000fffe0ff */
[----:B--2---:R-:W-:Y:S01]  /*18b50*/  UIADD3.64 UR24, UPT, UPT, UR58, 0xf80, URZ ;  /* 0x00000f803a187897 */ /* 0x004fe2000fffe0ff */
[----:B------:R-:W-:Y:S01]  /*18b60*/  UMOV UR74, 0x0 ;  /* 0x00000000004a7882 */ /* 0x000fe20000000000 */
[----:B------:R-:W-:Y:S01]  /*18b70*/  UMOV UR75, 0x8108490 ;  /* 0x08108490004b7882 */ /* 0x000fe20000000000 */
[----:B---3--:R-:W-:-:S02]  /*18b80*/  UIADD3.64 UR46, UPT, UPT, UR58, 0x1080, URZ ;  /* 0x000010803a2e7897 */ /* 0x008fc4000fffe0ff */
[----:B------:R-:W-:Y:S02]  /*18b90*/  UIADD3.64 UR70, UPT, UPT, UR58, 0x1200, URZ ;  /* 0x000012003a467897 */ /* 0x000fe4000fffe0ff */
[----:B------:R1:W-:Y:S01]  /*18ba0*/  UTCHMMA gdesc[UR16], gdesc[UR26], tmem[UR5], tmem[UR50], idesc[UR51], UPT ;  /* 0x00ff321a100075ea */ /* 0x0003e2000b800005 */
[----:B------:R2:W-:Y:S01]  /*18bb0*/  UTCHMMA gdesc[UR34], gdesc[UR20], tmem[UR5], tmem[UR74], idesc[UR75], UPT ;  /* 0x00ff4a14220075ea */ /* 0x0005e2000b800005 */
[----:B------:R3:W-:Y:S01]  /*18bc0*/  UTCHMMA gdesc[UR24], gdesc[UR14], tmem[UR61], tmem[UR74], idesc[UR75], !UPT ;  /* 0x00ff4a0e180075ea */ /* 0x0007e2000f80003d */
[----:B------:R-:W-:Y:S01]  /*18bd0*/  UMOV UR66, 0x0 ;  /* 0x0000000000427882 */ /* 0x000fe20000000000 */
[----:B------:R-:W-:Y:S01]  /*18be0*/  UMOV UR67, 0x8108490 ;  /* 0x0810849000437882 */ /* 0x000fe20000000000 */
[----:B------:R-:W-:Y:S02]  /*18bf0*/  UIADD3 UR19, UPT, UPT, UR5, 0x40, URZ ;  /* 0x0000004005137890 */ /* 0x000fe4000fffe0ff */
[----:B------:R-:W-:Y:S01]  /*18c00*/  UIADD3 UR18, UPT, UPT, UR5, 0x40, URZ ;  /* 0x0000004005127890 */ /* 0x000fe2000fffe0ff */
[----:B------:R-:W-:Y:S01]  /*18c10*/  UMOV UR64, 0x0 ;  /* 0x0000000000407882 */ /* 0x000fe20000000000 */
[----:B-1----:R-:W-:-:S02]  /*18c20*/  UIADD3.64 UR50, UPT, UPT, UR58, 0x1000, URZ ;  /* 0x000010003a327897 */ /* 0x002fc4000fffe0ff */
[----:B--2---:R-:W-:Y:S02]  /*18c30*/  UIADD3.64 UR34, UPT, UPT, UR58, 0x1100, URZ ;  /* 0x000011003a227897 */ /* 0x004fe4000fffe0ff */
[----:B---3--:R-:W-:Y:S02]  /*18c40*/  UIADD3.64 UR24, UPT, UPT, UR58, 0x1180, URZ ;  /* 0x000011803a187897 */ /* 0x008fe4000fffe0ff */
[----:B------:R-:W-:Y:S02]  /*18c50*/  UIADD3 UR17, UPT, UPT, UR5, 0x40, URZ ;  /* 0x0000004005117890 */ /* 0x000fe4000fffe0ff */
[----:B------:R-:W-:Y:S01]  /*18c60*/  UIADD3 UR16, UPT, UPT, UR5, 0x40, URZ ;  /* 0x0000004005107890 */ /* 0x000fe2000fffe0ff */
[----:B------:R1:W-:Y:S01]  /*18c70*/  UTCHMMA gdesc[UR50], gdesc[UR28], tmem[UR60], tmem[UR74], idesc[UR75], UPT ;  /* 0x00ff4a1c320075ea */ /* 0x0003e2000b80003c */
[----:B------:R-:W-:Y:S01]  /*18c80*/  UTCHMMA gdesc[UR46], gdesc[UR22], tmem[UR55], tmem[UR74], idesc[UR75], UPT ;  /* 0x00ff4a162e0075ea */ /* 0x000fe2000b800037 */
[----:B------:R2:W-:Y:S01]  /*18c90*/  UTCHMMA gdesc[UR34], gdesc[UR38], tmem[UR54], tmem[UR74], idesc[UR75], UPT ;  /* 0x00ff4a26220075ea */ /* 0x0005e2000b800036 */
[----:B------:R-:W-:Y:S01]  /*18ca0*/  UIADD3 UR15, UPT, UPT, UR5, 0x40, URZ ;  /* 0x00000040050f7890 */ /* 0x000fe2000fffe0ff */
[----:B------:R3:W-:Y:S01]  /*18cb0*/  UTCHMMA gdesc[UR24], gdesc[UR30], tmem[UR43], tmem[UR66], idesc[UR67], UPT ;  /* 0x00ff421e180075ea */ /* 0x0007e2000b80002b */
[----:B------:R4:W-:Y:S01]  /*18cc0*/  UTCHMMA gdesc[UR70], gdesc[UR72], tmem[UR42], tmem[UR68], idesc[UR69], UPT ;  /* 0x00ff4448460075ea */ /* 0x0009e2000b80002a */
[----:B------:R-:W-:Y:S01]  /*18cd0*/  UMOV UR65, 0x8108490 ;  /* 0x0810849000417882 */ /* 0x000fe20000000000 */
[----:B------:R-:W-:-:S02]  /*18ce0*/  UIADD3 UR14, UPT, UPT, UR5, 0x40, URZ ;  /* 0x00000040050e7890 */ /* 0x000fc4000fffe0ff */
[----:B-1----:R-:W-:Y:S02]  /*18cf0*/  UIADD3.64 UR50, UPT, UPT, UR58, 0x1380, URZ ;  /* 0x000013803a327897 */ /* 0x002fe4000fffe0ff */
[----:B--2---:R-:W-:Y:S02]  /*18d00*/  UIADD3.64 UR54, UPT, UPT, UR58, 0x1300, URZ ;  /* 0x000013003a367897 */ /* 0x004fe4000fffe0ff */
[----:B---3--:R-:W-:Y:S02]  /*18d10*/  UIADD3.64 UR66, UPT, UPT, UR58, 0x1280, URZ ;  /* 0x000012803a427897 */ /* 0x008fe4000fffe0ff */
[----:B------:R-:W-:Y:S02]  /*18d20*/  UIADD3.64 UR46, UPT, UPT, UR58, 0x1400, URZ ;  /* 0x000014003a2e7897 */ /* 0x000fe4000fffe0ff */
[----:B----4-:R-:W-:Y:S02]  /*18d30*/  UIADD3.64 UR42, UPT, UPT, UR58, 0x1480, URZ ;  /* 0x000014803a2a7897 */ /* 0x010fe4000fffe0ff */
[----:B------:R-:W-:-:S02]  /*18d40*/  UIADD3.64 UR38, UPT, UPT, UR58, 0x1500, URZ ;  /* 0x000015003a267897 */ /* 0x000fc4000fffe0ff */
[----:B------:R-:W-:Y:S01]  /*18d50*/  UIADD3.64 UR34, UPT, UPT, UR58, 0x1580, URZ ;  /* 0x000015803a227897 */ /* 0x000fe2000fffe0ff */
[----:B------:R0:W-:Y:S01]  /*18d60*/  UTCHMMA gdesc[UR66], gdesc[UR62], tmem[UR77], tmem[UR64], idesc[UR65], UPT ;  /* 0x00ff403e420075ea */ /* 0x0001e2000b80004d */
[----:B------:R-:W-:Y:S01]  /*18d70*/  UIADD3.64 UR30, UPT, UPT, UR58, 0x1600, URZ ;  /* 0x000016003a1e7897 */ /* 0x000fe2000fffe0ff */
[----:B------:R-:W-:Y:S01]  /*18d80*/  UMOV UR72, 0x0 ;  /* 0x0000000000487882 */ /* 0x000fe20000000000 */
[----:B------:R-:W-:Y:S01]  /*18d90*/  UMOV UR73, 0x8108490 ;  /* 0x0810849000497882 */ /* 0x000fe20000000000 */
[----:B------:R-:W-:Y:S01]  /*18da0*/  UIADD3.64 UR24, UPT, UPT, UR58, 0x1680, URZ ;  /* 0x000016803a187897 */ /* 0x000fe2000fffe0ff */
[----:B------:R0:W-:Y:S01]  /*18db0*/  UTCHMMA gdesc[UR54], gdesc[UR56], tmem[UR13], tmem[UR72], idesc[UR73], UPT ;  /* 0x00ff4838360075ea */ /* 0x0001e2000b80000d */
[----:B------:R-:W-:Y:S01]  /*18dc0*/  UIADD3.64 UR58, UPT, UPT, UR58, 0x1700, URZ ;  /* 0x000017003a3a7897 */ /* 0x000fe2000fffe0ff */
[----:B------:R0:W-:Y:S01]  /*18dd0*/  UTCHMMA gdesc[UR50], gdesc[UR52], tmem[UR19], tmem[UR68], idesc[UR69], UPT ;  /* 0x00ff4434320075ea */ /* 0x0001e2000b800013 */
[----:B------:R-:W-:Y:S01]  /*18de0*/  UMOV UR70, 0x0 ;  /* 0x0000000000467882 */ /* 0x000fe20000000000 */
[----:B------:R-:W-:Y:S01]  /*18df0*/  UMOV UR71, 0x8108490 ;  /* 0x0810849000477882 */ /* 0x000fe20000000000 */
[----:B------:R0:W-:Y:S01]  /*18e00*/  UTCHMMA gdesc[UR46], gdesc[UR48], tmem[UR18], tmem[UR64], idesc[UR65], UPT ;  /* 0x00ff40302e0075ea */ /* 0x0001e2000b800012 */
[----:B------:R0:W-:Y:S01]  /*18e10*/  UTCHMMA gdesc[UR42], gdesc[UR44], tmem[UR17], tmem[UR70], idesc[UR71], UPT ;  /* 0x00ff462c2a0075ea */ /* 0x0001e2000b800011 */
[----:B------:R0:W-:Y:S01]  /*18e20*/  UTCHMMA gdesc[UR38], gdesc[UR40], tmem[UR16], tmem[UR72], idesc[UR73], UPT ;  /* 0x00ff4828260075ea */ /* 0x0001e2000b800010 */
[----:B------:R-:W-:Y:S01]  /*18e30*/  UMOV UR28, 0x0 ;  /* 0x00000000001c7882 */ /* 0x000fe20000000000 */
[----:B------:R-:W-:Y:S01]  /*18e40*/  UMOV UR29, 0x8108490 ;  /* 0x08108490001d7882 */ /* 0x000fe20000000000 */
[----:B------:R0:W-:Y:S01]  /*18e50*/  UTCHMMA gdesc[UR34], gdesc[UR36], tmem[UR15], tmem[UR68], idesc[UR69], UPT ;  /* 0x00ff4424220075ea */ /* 0x0001e2000b80000f */
[----:B------:R-:W-:Y:S01]  /*18e60*/  UMOV UR22, 0x0 ;  /* 0x0000000000167882 */ /* 0x000fe20000000000 */
[----:B------:R-:W-:Y:S01]  /*18e70*/  UMOV UR23, 0x8108490 ;  /* 0x0810849000177882 */ /* 0x000fe20000000000 */
[----:B------:R0:W-:Y:S01]  /*18e80*/  UTCHMMA gdesc[UR30], gdesc[UR32], tmem[UR14], tmem[UR74], idesc[UR75], UPT ;  /* 0x00ff4a201e0075ea */ /* 0x0001e2000b80000e */
[----:B------:R0:W-:Y:S01]  /*18e90*/  UTCHMMA gdesc[UR24], gdesc[UR26], tmem[UR60], tmem[UR28], idesc[UR29], UPT ;  /* 0x00ff1c1a180075ea */ /* 0x0001e2000b80003c */
[----:B------:R0:W-:Y:S01]  /*18ea0*/  UTCHMMA gdesc[UR58], gdesc[UR20], tmem[UR61], tmem[UR22], idesc[UR23], UPT ;  /* 0x00ff16143a0075ea */ /* 0x0001e2000b80003d */
[----:B------:R0:W-:Y:S01]  /*18eb0*/  UTCBAR [UR12], URZ ;  /* 0x000000ff0c0073e9 */ /* 0x0001e200080000ff */
[----:B------:R-:W-:Y:S01]  /*18ec0*/  NOP ;  /* 0x0000000000007918 */ /* 0x000fe20000000000 */
.L_x_6:
[----:B------:R-:W1:Y:S01]  /*18ed0*/  LDC R3, c[0x0][0x3ac] ;  /* 0x0000eb00ff037b82 */ /* 0x000e620000000800 */
[----:B------:R2:W-:Y:S01]  /*18ee0*/  STL [R1+0x118c], RZ ;  /* 0x00118cff01007387 */ /* 0x0005e20000100800 */
[----:B-----5:R-:W-:-:S03]  /*18ef0*/  IMAD.SHL.U32 R164, R162, 0x100, RZ ;  /* 0x00000100a2a47824 */ /* 0x020fc600078e00ff */
[----:B------:R2:W-:Y:S01]  /*18f00*/  STL [R1+0x1190], RZ ;  /* 0x001190ff01007387 */ /* 0x0005e20000100800 */
[----:B-1----:R-:W-:Y:S01]  /*18f10*/  IMAD.SHL.U32 R165, R3, 0x100, RZ ;  /* 0x0000010003a57824 */ /* 0x002fe200078e00ff */
[----:B--2---:R-:W-:Y:S06]  /*18f20*/  @!P1 BRA `(.L_x_7) ;  /* 0x000002d800749947 */ /* 0x004fec0003800000 */
[----:B------:R-:W2:Y:S02]  /*18f30*/  LDL.LU R3, [R1+0x1224] ;  /* 0x0012240001037983 */ /* 0x000ea40000300800 */
[----:B0-2---:R-:W-:Y:S02]  /*18f40*/  R2UR UR12, R3 ;  /* 0x00000000030c72ca */ /* 0x005fe400000e0000 */
[----:B------:R-:W2:Y:S01]  /*18f50*/  LDL.LU R3, [R1+0x1228] ;  /* 0x0012280001037983 */ /* 0x000ea20000300800 */
[----:B------:R-:W-:Y:S01]  /*18f60*/  IMAD.SHL.U32 R163, R165, 0x2, RZ ;  /* 0x00000002a5a37824 */ /* 0x000fe200078e00ff */
[----:B------:R-:W-:Y:S02]  /*18f70*/  UIADD3.64 UR16, UPT, UPT, UR8, 0x80, URZ ;  /* 0x0000008008107897 */ /* 0x000fe4000fffe0ff */
[----:B------:R-:W-:Y:S02]  /*18f80*/  UIADD3.64 UR18, UPT, UPT, UR8, 0x100, URZ ;  /* 0x0000010008127897 */ /* 0x000fe4000fffe0ff */
[----:B------:R-:W-:-:S02]  /*18f90*/  UIADD3.64 UR20, UPT, UPT, UR8, 0x180, URZ ;  /* 0x0000018008147897 */ /* 0x000fc4000fffe0ff */
[----:B------:R-:W-:Y:S02]  /*18fa0*/  UIADD3.64 UR22, UPT, UPT, UR8, 0x200, URZ ;  /* 0x0000020008167897 */ /* 0x000fe4000fffe0ff */
[----:B------:R-:W-:Y:S02]  /*18fb0*/  UIADD3.64 UR24, UPT, UPT, UR8, 0x280, URZ ;  /* 0x0000028008187897 */ /* 0x000fe4000fffe0ff */
[----:B------:R-:W-:Y:S02]  /*18fc0*/  UIADD3.64 UR26, UPT, UPT, UR8, 0x300, URZ ;  /* 0x00000300081a7897 */ /* 0x000fe4000fffe0ff */
        /* <DEDUP_REMOVED lines=24> */
[----:B------:R-:W-:Y:S01]  /*19150*/  UIADD3.64 UR46, UPT, UPT, UR8, 0x1080, URZ ;  /* 0x00001080082e7897 */ /* 0x000fe2000fffe0ff */
[----:B------:R-:W-:Y:S01]  /*19160*/  UMOV UR13, 0x40004040 ;  /* 0x40004040000d7882 */ /* 0x000fe20000000000 */
        /* <DEDUP_REMOVED lines=12> */
[----:B------:R-:W-:Y:S01]  /*19230*/  UIADD3.64 UR72, UPT, UPT, UR8, 0x1700, URZ ;  /* 0x0000170008487897 */ /* 0x000fe2000fffe0ff */
[----:B--2---:R-:W-:Y:S02]  /*19240*/  LOP3.LUT R162, R3, 0x8000000, RZ, 0xfc, !PT ;  /* 0x0800000003a27812 */ /* 0x004fe400078efcff */
[----:B------:R-:W-:-:S03]  /*19250*/  SHF.R.S32.HI R3, RZ, 0x1f, R165 ;  /* 0x0000001fff037819 */ /* 0x000fc600000114a5 */
[----:B------:R0:W-:Y:S01]  /*19260*/  STL [R1+0x1ffc], R162 ;  /* 0x001ffca201007387 */ /* 0x0001e20000100800 */
[----:B------:R-:W-:Y:S01]  /*19270*/  SHF.L.U64.HI R3, R165, 0x1, R3 ;  /* 0x00000001a5037819 */ /* 0x000fe20000010203 */
[----:B------:R-:W-:Y:S02]  /*19280*/  IMAD.MOV.U32 R165, RZ, RZ, 0x1 ;  /* 0x00000001ffa57424 */ /* 0x000fe400078e00ff */
[----:B------:R1:W-:Y:S04]  /*19290*/  STL [R1+0x199c], RZ ;  /* 0x00199cff01007387 */ /* 0x0003e80000100800 */
[----:B------:R1:W-:Y:S01]  /*192a0*/  STL [R1+0x17dc], R165 ;  /* 0x0017dca501007387 */ /* 0x0003e20000100800 */
[----:B0-----:R-:W-:-:S04]  /*192b0*/  SHF.R.S32.HI R162, RZ, 0x1f, R164 ;  /* 0x0000001fffa27819 */ /* 0x001fc800000114a4 */
[C---:B------:R-:W-:Y:S01]  /*192c0*/  SHF.L.U64.HI R162, R164.reuse, 0x1, R162 ;  /* 0x00000001a4a27819 */ /* 0x040fe200000102a2 */
[----:B------:R-:W-:-:S07]  /*192d0*/  IMAD.SHL.U32 R164, R164, 0x2, RZ ;  /* 0x00000002a4a47824 */ /* 0x000fce00078e00ff */
.L_x_10:
[----:B-1----:R-:W2:Y:S02]  /*192e0*/  LDL.LU R165, [R1+0x1190] ;  /* 0x0011900001a57983 */ /* 0x002ea40000300800 */
[----:B--2---:R-:W-:-:S04]  /*192f0*/  IMAD.U32 R165, R165, -0x80000000, RZ ;  /* 0x80000000a5a57824 */ /* 0x004fc800078e00ff */
[----:B0-----:R-:W0:Y:S02]  /*19300*/  SYNCS.PHASECHK.TRANS64.TRYWAIT P1, [UR4], R165 ;  /* 0x000000a5ff0075a7 */ /* 0x001e240008021104 */
[----:B0----5:R-:W-:Y:S05]  /*19310*/  @!P1 BRA `(.L_x_8) ;  /* 0x0000030400a49947 */ /* 0x021fea0003800000 */
.L_x_16:
[----:B------:R0:W-:Y:S04]  /*19320*/  STL.64 [R1+0x3748], R158 ;  /* 0x0037489e01007387 */ /* 0x0001e80000100a00 */
[----:B0-----:R-:W2:Y:S04]  /*19330*/  LDL.LU.64 R158, [R1+0x1d0] ;  /* 0x0001d000019e7983 */ /* 0x001ea80000300a00 */
[----:B------:R-:W-:Y:S04]  /*19340*/  STL [R1+0x3740], R161 ;  /* 0x003740a101007387 */ /* 0x000fe80000100800 */
[----:B------:R0:W-:Y:S04]  /*19350*/  STL [R1+0x3750], R160 ;  /* 0x003750a001007387 */ /* 0x0001e80000100800 */
[----:B0-----:R-:W3:Y:S04]  /*19360*/  LDL.LU.64 R160, [R1+0x1c8] ;  /* 0x0001c80001a07983 */ /* 0x001ee80000300a00 */
        /* <DEDUP_REMOVED lines=208> */
[----:B------:R0:W-:Y:S04]  /*1a070*/  STL.64 [R1+0x26c0], R4 ;  /* 0x0026c00401007387 */ /* 0x0001e80000100a00 */
[----:B0-----:R-:W4:Y:S04]  /*1a080*/  LDL.LU.64 R4, [R1+0x1c0] ;  /* 0x0001c00001047983 */ /* 0x001f280000300a00 */
[----:B------:R0:W-:Y:S04]  /*1a090*/  STL.64 [R1+0x26b8], R6 ;  /* 0x0026b80601007387 */ /* 0x0001e80000100a00 */
[----:B0-----:R-:W2:Y:S04]  /*1a0a0*/  LDL.LU.64 R6, [R1] ;  /* 0x0000000001067983 */ /* 0x001ea80000300a00 */
[----:B------:R-:W-:Y:S04]  /*1a0b0*/  STL [R1+0x26b0], R3 ;  /* 0x0026b00301007387 */ /* 0x000fe80000100800 */
[----:B------:R0:W-:Y:S04]  /*1a0c0*/  STL.64 [R1+0x26c8], R2 ;  /* 0x0026c80201007387 */ /* 0x0001e80000100a00 */
[----:B0-----:R-:W3:Y:S04]  /*1a0d0*/  LDL.LU.64 R2, [R1+0x1b8] ;  /* 0x0001b80001027983 */ /* 0x001ee80000300a00 */
[----:B------:R-:W-:Y:S04]  /*1a0e0*/  STL.64 [R1+0x26a8], R8 ;  /* 0x0026a80801007387 */ /* 0x000fe80000100a00 */
[----:B------:R-:W-:Y:S04]  /*1a0f0*/  STL [R1+0x26a0], R12 ;  /* 0x0026a00c01007387 */ /* 0x000fe80000100800 */
[----:B------:R-:W-:Y:S04]  /*1a100*/  STL [R1+0x26d0], R12 ;  /* 0x0026d00c01007387 */ /* 0x000fe80000100800 */
[----:B------:R-:W-:Y:S04]  /*1a110*/  STL [R1+0x26f0], R12 ;  /* 0x0026f00c01007387 */ /* 0x000fe80000100800 */
[----:B------:R-:W-:Y:S04]  /*1a120*/  STL [R1+0x2710], R12 ;  /* 0x0027100c01007387 */ /* 0x000fe80000100800 */
[----:B------:R-:W-:Y:S04]  /*1a130*/  STL [R1+0x2740], R12 ;  /* 0x0027400c01007387 */ /* 0x000fe80000100800 */
[----:B------:R-:W-:Y:S04]  /*1a140*/  STL [R1+0x2770], R12 ;  /* 0x0027700c01007387 */ /* 0x000fe80000100800 */
        /* <DEDUP_REMOVED lines=8> */
[----:B------:R-:W-:Y:S04]  /*1a1d0*/  STL.64 [R1+0x2688], R64 ;  /* 0x0026884001007387 */ /* 0x000fe80000100a00 */
[----:B------:R0:W-:Y:S04]  /*1a1e0*/  STL.64 [R1+0x2680], R112 ;  /* 0x0026807001007387 */ /* 0x0001e80000100a00 */
[----:B0-----:R-:W3:Y:S04]  /*1a1f0*/  LDL.LU.64 R112, [R1+0x18] ;  /* 0x0000180001707983 */ /* 0x001ee80000300a00 */
[----:B------:R-:W-:Y:S04]  /*1a200*/  STL [R1+0x2678], R122 ;  /* 0x0026787a01007387 */ /* 0x000fe80000100800 */
[----:B------:R0:W-:Y:S04]  /*1a210*/  STL.64 [R1+0x2670], R74 ;  /* 0x0026704a01007387 */ /* 0x0001e80000100a00 */
[----:B0-----:R-:W3:Y:S04]  /*1a220*/  LDL.LU.64 R74, [R1+0x10] ;  /* 0x00001000014a7983 */ /* 0x001ee80000300a00 */
[----:B------:R0:W-:Y:S04]  /*1a230*/  STL.64 [R1+0x2668], R114 ;  /* 0x0026687201007387 */ /* 0x0001e80000100a00 */
[----:B0-----:R-:W3:Y:S04]  /*1a240*/  LDL.LU.64 R114, [R1+0x8] ;  /* 0x0000080001727983 */ /* 0x001ee80000300a00 */
[----:B------:R-:W-:Y:S04]  /*1a250*/  STL.64 [R1+0x2660], R84 ;  /* 0x0026605401007387 */ /* 0x000fe80000100a00 */
[----:B------:R-:W-:Y:S04]  /*1a260*/  STL.64 [R1+0x2658], R116 ;  /* 0x0026587401007387 */ /* 0x000fe80000100a00 */
[----:B------:R-:W-:Y:S04]  /*1a270*/  STL.64 [R1+0x2650], R94 ;  /* 0x0026505e01007387 */ /* 0x000fe80000100a00 */
[----:B------:R-:W-:Y:S04]  /*1a280*/  STL.64 [R1+0x2648], R118 ;  /* 0x0026487601007387 */ /* 0x000fe80000100a00 */
[----:B------:R-:W-:Y:S04]  /*1a290*/  STL.64 [R1+0x2640], R104 ;  /* 0x0026406801007387 */ /* 0x000fe80000100a00 */
[----:B------:R-:W-:Y:S04]  /*1a2a0*/  STL.64 [R1+0x2638], R120 ;  /* 0x0026387801007387 */ /* 0x000fe80000100a00 */
[----:B------:R-:W-:Y:S04]  /*1a2b0*/  STL.64 [R1+0x2630], R66 ;  /* 0x0026304201007387 */ /* 0x000fe80000100a00 */
        /* <DEDUP_REMOVED lines=23> */
[----:B------:R0:W-:Y:S04]  /*1a430*/  STL.64 [R1+0x3770], R68 ;  /* 0x0037704401007387 */ /* 0x0001e80000100a00 */
        /* <DEDUP_REMOVED lines=8> */
[----:B------:R-:W-:Y:S04]  /*1a4c0*/  STL [R1+0x25c4], R88 ;  /* 0x0025c45801007387 */ /* 0x000fe80000100800 */
[----:B------:R-:W-:Y:S01]  /*1a4d0*/  STL [R1+0x25c0], R89 ;  /* 0x0025c05901007387 */ /* 0x000fe20000100800 */
[----:B--2---:R-:W-:-:S03]  /*1a4e0*/  IADD3 R8, P1, PT, R6, R164, RZ ;  /* 0x000000a406087210 */ /* 0x004fc60007f3e0ff */
        /* <DEDUP_REMOVED lines=102> */
[----:B0-----:R-:W2:Y:S04]  /*1ab50*/  LDL.LU.64 R68, [R1+0x1d8] ;  /* 0x0001d80001447983 */ /* 0x001ea80000300a00 */
[----:B------:R-:W2:Y:S04]  /*1ab60*/  LDL.LU.64 R64, [R1+0x1e0] ;  /* 0x0001e00001407983 */ /* 0x000ea80000300a00 */
[----:B------:R0:W-:Y:S04]  /*1ab70*/  STL [R1+0x1fec], R8 ;  /* 0x001fec0801007387 */ /* 0x0001e80000100800 */
[----:B-1----:R-:W2:Y:S04]  /*1ab80*/  LDL.LU.64 R62, [R1+0x1e8] ;  /* 0x0001e800013e7983 */ /* 0x002ea80000300a00 */
[----:B------:R-:W2:Y:S01]  /*1ab90*/  LDL.LU.64 R60, [R1+0x1f0] ;  /* 0x0001f000013c7983 */ /* 0x000ea20000300a00 */
[----:B------:R-:W-:Y:S01]  /*1aba0*/  IMAD.X R123, R7, 0x1, R162, P1 ;  /* 0x00000001077b7824 */ /* 0x000fe200008e06a2 */
[----:B---3--:R-:W-:-:S02]  /*1abb0*/  IADD3 R125, P3, PT, R74, R164, RZ ;  /* 0x000000a44a7d7210 */ /* 0x008fc40007f7e0ff */
[----:B------:R-:W3:Y:S01]  /*1abc0*/  LDL.LU.64 R12, [R1+0x1f8] ;  /* 0x0001f800010c7983 */ /* 0x000ee20000300a00 */
[-C--:B------:R-:W-:Y:S02]  /*1abd0*/  IADD3 R87, P6, PT, R112, R164.reuse, RZ ;  /* 0x000000a470577210 */ /* 0x080fe40007fde0ff */
[-C--:B------:R-:W-:Y:S01]  /*1abe0*/  IADD3 R77, P2, PT, R114, R164.reuse, RZ ;  /* 0x000000a4724d7210 */ /* 0x080fe20007f5e0ff */
[----:B------:R-:W3:Y:S04]  /*1abf0*/  LDL.LU.64 R10, [R1+0x200] ;  /* 0x00020000010a7983 */ /* 0x000ee80000300a00 */
[----:B0-----:R-:W3:Y:S04]  /*1ac00*/  LDL.LU.64 R8, [R1+0x208] ;  /* 0x0002080001087983 */ /* 0x001ee80000300a00 */
[----:B------:R-:W3:Y:S01]  /*1ac10*/  LDL.LU.64 R6, [R1+0x210] ;  /* 0x0002100001067983 */ /* 0x000ee20000300a00 */
[--C-:B------:R-:W-:Y:S01]  /*1ac20*/  IMAD.X R124, R75, 0x1, R162.reuse, P3 ;  /* 0x000000014b7c7824 */ /* 0x100fe200018e06a2 */
[-C--:B------:R-:W-:Y:S01]  /*1ac30*/  IADD3 R104, P3, PT, R160, R164.reuse, RZ ;  /* 0x000000a4a0687210 */ /* 0x080fe20007f7e0ff */
[--C-:B------:R-:W-:Y:S01]  /*1ac40*/  IMAD.X R86, R113, 0x1, R162.reuse, P6 ;  /* 0x0000000171567824 */ /* 0x100fe200030e06a2 */
[----:B------:R-:W-:Y:S01]  /*1ac50*/  IADD3 R118, P6, PT, R158, R164, RZ ;  /* 0x000000a49e767210 */ /* 0x000fe20007fde0ff */
[----:B------:R-:W-:-:S02]  /*1ac60*/  IMAD.X R76, R115, 0x1, R162, P2 ;  /* 0x00000001734c7824 */ /* 0x000fc400010e06a2 */
[--C-:B------:R-:W-:Y:S02]  /*1ac70*/  IMAD.X R105, R161, 0x1, R162.reuse, P3 ;  /* 0x00000001a1697824 */ /* 0x100fe400018e06a2 */
[--C-:B------:R-:W-:Y:S01]  /*1ac80*/  IMAD.X R119, R159, 0x1, R162.reuse, P6 ;  /* 0x000000019f777824 */ /* 0x100fe200030e06a2 */
[----:B------:R-:W-:Y:S01]  /*1ac90*/  STL.64 [R1+0x26d8], R122 ;  /* 0x0026d87a01007387 */ /* 0x000fe20000100a00 */
[-C--:B----4-:R-:W-:Y:S02]  /*1aca0*/  IADD3 R120, P2, PT, R4, R164.reuse, RZ ;  /* 0x000000a404787210 */ /* 0x090fe40007f5e0ff */
[----:B------:R-:W-:Y:S01]  /*1acb0*/  IADD3 R66, P1, PT, R2, R164, RZ ;  /* 0x000000a402427210 */ /* 0x000fe20007f3e0ff */
[----:B------:R0:W-:Y:S04]  /*1acc0*/  STL.64 [R1+0x26e8], R76 ;  /* 0x0026e84c01007387 */ /* 0x0001e80000100a00 */
[----:B------:R-:W-:Y:S01]  /*1acd0*/  STL.64 [R1+0x26f8], R124 ;  /* 0x0026f87c01007387 */ /* 0x000fe20000100a00 */
[----:B------:R-:W-:-:S03]  /*1ace0*/  IMAD.X R121, R5, 0x1, R162, P2 ;  /* 0x0000000105797824 */ /* 0x000fc600010e06a2 */
[----:B------:R1:W-:Y:S01]  /*1acf0*/  STL.64 [R1+0x2708], R86 ;  /* 0x0027085601007387 */ /* 0x0003e20000100a00 */
[----:B------:R-:W-:-:S03]  /*1ad00*/  IMAD.X R67, R3, 0x1, R162, P1 ;  /* 0x0000000103437824 */ /* 0x000fc600008e06a2 */
[----:B------:R-:W4:Y:S04]  /*1ad10*/  LDL.LU.64 R96, [R1+0x218] ;  /* 0x0002180001607983 */ /* 0x000f280000300a00 */
[----:B0-----:R-:W4:Y:S04]  /*1ad20*/  LDL.LU.64 R76, [R1+0x220] ;  /* 0x00022000014c7983 */ /* 0x001f280000300a00 */
[----:B------:R-:W4:Y:S04]  /*1ad30*/  LDL.LU.64 R4, [R1+0x228] ;  /* 0x0002280001047983 */ /* 0x000f280000300a00 */
[----:B------:R-:W4:Y:S01]  /*1ad40*/  LDL.LU.64 R2, [R1+0x230] ;  /* 0x0002300001027983 */ /* 0x000f220000300a00 */
[----:B--2---:R-:W-:-:S02]  /*1ad50*/  IADD3 R94, P1, PT, R68, R164, RZ ;  /* 0x000000a4445e7210 */ /* 0x004fc40007f3e0ff */
[-C--:B------:R-:W-:Y:S02]  /*1ad60*/  IADD3 R84, P3, PT, R62, R164.reuse, RZ ;  /* 0x000000a43e547210 */ /* 0x080fe40007f7e0ff */
[----:B------:R-:W-:-:S03]  /*1ad70*/  IADD3 R114, P6, PT, R60, R164, RZ ;  /* 0x000000a43c727210 */ /* 0x000fc60007fde0ff */
[--C-:B------:R-:W-:Y:S02]  /*1ad80*/  IMAD.X R85, R63, 0x1, R162.reuse, P3 ;  /* 0x000000013f557824 */ /* 0x100fe400018e06a2 */
[----:B------:R-:W-:Y:S01]  /*1ad90*/  IMAD.X R115, R61, 0x1, R162, P6 ;  /* 0x000000013d737824 */ /* 0x000fe200030e06a2 */
[-C--:B---3--:R-:W-:Y:S02]  /*1ada0*/  IADD3 R61, P3, PT, R8, R164.reuse, RZ ;  /* 0x000000a4083d7210 */ /* 0x088fe40007f7e0ff */
[----:B------:R-:W-:-:S03]  /*1adb0*/  IADD3 R60, P6, PT, R6, R164, RZ ;  /* 0x000000a4063c7210 */ /* 0x000fc60007fde0ff */
[----:B------:R-:W-:Y:S01]  /*1adc0*/  STL [R1+0x1f54], R61 ;  /* 0x001f543d01007387 */ /* 0x000fe20000100800 */
[----:B------:R-:W-:-:S03]  /*1add0*/  IMAD.X R8, R9, 0x1, R162, P3 ;  /* 0x0000000109087824 */ /* 0x000fc600018e06a2 */
[----:B------:R0:W-:Y:S04]  /*1ade0*/  STL [R1+0x1f58], R60 ;  /* 0x001f583c01007387 */ /* 0x0001e80000100800 */
[----:B------:R-:W2:Y:S01]  /*1adf0*/  LDL.LU.64 R78, [R1+0x238] ;  /* 0x00023800014e7983 */ /* 0x000ea20000300a00 */
[----:B------:R-:W-:-:S03]  /*1ae00*/  IMAD.X R95, R69, 0x1, R162, P1 ;  /* 0x00000001455f7824 */ /* 0x000fc600008e06a2 */
[----:B------:R-:W3:Y:S04]  /*1ae10*/  LDL.LU.64 R72, [R1+0x240] ;  /* 0x0002400001487983 */ /* 0x000ee80000300a00 */
[----:B------:R0:W-:Y:S04]  /*1ae20*/  STL [R1+0x208], R8 ;  /* 0x0002080801007387 */ /* 0x0001e80000100800 */
[----:B------:R-:W3:Y:S01]  /*1ae30*/  LDL.LU.64 R68, [R1+0x248] ;  /* 0x0002480001447983 */ /* 0x000ee20000300a00 */
[----:B------:R-:W-:-:S03]  /*1ae40*/  IMAD.X R6, R7, 0x1, R162, P6 ;  /* 0x0000000107067824 */ /* 0x000fc600030e06a2 */
[----:B-1----:R-:W3:Y:S01]  /*1ae50*/  LDL.LU.64 R86, [R1+0x250] ;  /* 0x0002500001567983 */ /* 0x002ee20000300a00 */
[----:B------:R-:W-:-:S03]  /*1ae60*/  IADD3 R74, P1, PT, R12, R164, RZ ;  /* 0x000000a40c4a7210 */ /* 0x000fc60007f3e0ff */
[----:B------:R1:W-:Y:S01]  /*1ae70*/  STL [R1+0x210], R6 ;  /* 0x0002100601007387 */ /* 0x0003e20000100800 */
[----:B------:R-:W-:-:S03]  /*1ae80*/  IADD3 R116, P2, PT, R64, R164, RZ ;  /* 0x000000a440747210 */ /* 0x000fc60007f5e0ff */
[----:B------:R-:W3:Y:S04]  /*1ae90*/  LDL.LU.64 R82, [R1+0x258] ;  /* 0x0002580001527983 */ /* 0x000ee80000300a00 */
[----:B------:R-:W3:Y:S04]  /*1aea0*/  LDL.LU.64 R62, [R1+0x260] ;  /* 0x00026000013e7983 */ /* 0x000ee80000300a00 */
[----:B0-----:R-:W3:Y:S01]  /*1aeb0*/  LDL.LU.64 R60, [R1+0x268] ;  /* 0x00026800013c7983 */ /* 0x001ee20000300a00 */
[--C-:B------:R-:W-:Y:S02]  /*1aec0*/  IMAD.X R75, R13, 0x1, R162.reuse, P1 ;  /* 0x000000010d4b7824 */ /* 0x100fe400008e06a2 */
[----:B------:R-:W-:Y:S01]  /*1aed0*/  IMAD.X R117, R65, 0x1, R162, P2 ;  /* 0x0000000141757824 */ /* 0x000fe200010e06a2 */
[----:B------:R-:W3:Y:S01]  /*1aee0*/  LDL.LU.64 R12, [R1+0x270] ;  /* 0x00027000010c7983 */ /* 0x000ee20000300a00 */
[----:B------:R-:W-:-:S02]  /*1aef0*/  IADD3 R112, P2, PT, R10, R164, RZ ;  /* 0x000000a40a707210 */ /* 0x000fc40007f5e0ff */
[----:B----4-:R-:W-:-:S03]  /*1af00*/  IADD3 R64, P1, PT, R96, R164, RZ ;  /* 0x000000a460407210 */ /* 0x010fc60007f3e0ff */
[--C-:B------:R-:W-:Y:S01]  /*1af10*/  IMAD.X R113, R11, 0x1, R162.reuse, P2 ;  /* 0x000000010b717824 */ /* 0x100fe200010e06a2 */
[-C--:B------:R-:W-:Y:S01]  /*1af20*/  IADD3 R10, P2, PT, R76, R164.reuse, RZ ;  /* 0x000000a44c0a7210 */ /* 0x080fe20007f5e0ff */
[--C-:B------:R-:W-:Y:S01]  /*1af30*/  IMAD.X R65, R97, 0x1, R162.reuse, P1 ;  /* 0x0000000161417824 */ /* 0x100fe200008e06a2 */
[-C--:B------:R-:W-:Y:S01]  /*1af40*/  IADD3 R8, P3, PT, R4, R164.reuse, RZ ;  /* 0x000000a404087210 */ /* 0x080fe20007f7e0ff */
[----:B------:R-:W4:Y:S01]  /*1af50*/  LDL.LU.64 R96, [R1+0x278] ;  /* 0x0002780001607983 */ /* 0x000f220000300a00 */
[-C--:B-1----:R-:W-:Y:S01]  /*1af60*/  IADD3 R6, P6, PT, R2, R164.reuse, RZ ;  /* 0x000000a402067210 */ /* 0x082fe20007fde0ff */
[--C-:B------:R-:W-:Y:S02]  /*1af70*/  IMAD.X R11, R77, 0x1, R162.reuse, P2 ;  /* 0x000000014d0b7824 */ /* 0x100fe400010e06a2 */
[--C-:B------:R-:W-:Y:S02]  /*1af80*/  IMAD.X R9, R5, 0x1, R162.reuse, P3 ;  /* 0x0000000105097824 */ /* 0x100fe400018e06a2 */
[----:B------:R-:W-:Y:S01]  /*1af90*/  IMAD.X R7, R3, 0x1, R162, P6 ;  /* 0x0000000103077824 */ /* 0x000fe200030e06a2 */
[----:B--2---:R-:W-:-:S02]  /*1afa0*/  IADD3 R4, P1, PT, R78, R164, RZ ;  /* 0x000000a44e047210 */ /* 0x004fc40007f3e0ff */
[----:B---3--:R-:W-:-:S03]  /*1afb0*/  IADD3 R2, P2, PT, R72, R164, RZ ;  /* 0x000000a448027210 */ /* 0x008fc60007f5e0ff */
[--C-:B------:R-:W-:Y:S02]  /*1afc0*/  IMAD.X R5, R79, 0x1, R162.reuse, P1 ;  /* 0x000000014f057824 */ /* 0x100fe400008e06a2 */
[----:B------:R-:W2:Y:S01]  /*1afd0*/  LDL.LU.64 R78, [R1+0x280] ;  /* 0x00028000014e7983 */ /* 0x000ea20000300a00 */
[-C--:B------:R-:W-:Y:S01]  /*1afe0*/  IADD3 R122, P3, PT, R68, R164.reuse, RZ ;  /* 0x000000a4447a7210 */ /* 0x080fe20007f7e0ff */
[--C-:B------:R-:W-:Y:S02]  /*1aff0*/  IMAD.X R3, R73, 0x1, R162.reuse, P2 ;  /* 0x0000000149037824 */ /* 0x100fe400010e06a2 */
[----:B------:R-:W3:Y:S02]  /*1b000*/  LDL.LU.64 R72, [R1+0x288] ;  /* 0x0002880001487983 */ /* 0x000ee40000300a00 */
[----:B------:R-:W-:Y:S02]  /*1b010*/  IMAD.X R123, R69, 0x1, R162, P3 ;  /* 0x00000001457b7824 */ /* 0x000fe400018e06a2 */
[----:B------:R-:W3:Y:S01]  /*1b020*/  LDL.LU.64 R68, [R1+0x290] ;  /* 0x0002900001447983 */ /* 0x000ee20000300a00 */
[----:B------:R-:W-:-:S05]  /*1b030*/  IADD3 R76, P6, PT, R86, R164, RZ ;  /* 0x000000a4564c7210 */ /* 0x000fca0007fde0ff */
[--C-:B------:R-:W-:Y:S01]  /*1b040*/  IMAD.X R77, R87, 0x1, R162.reuse, P6 ;  /* 0x00000001574d7824 */ /* 0x100fe200030e06a2 */
[-C--:B------:R-:W-:Y:S02]  /*1b050*/  IADD3 R86, P2, PT, R62, R164.reuse, RZ ;  /* 0x000000a43e567210 */ /* 0x080fe40007f5e0ff */
[-C--:B------:R-:W-:Y:S02]  /*1b060*/  IADD3 R87, P3, PT, R60, R164.reuse, RZ ;  /* 0x000000a43c577210 */ /* 0x080fe40007f7e0ff */
[-C--:B------:R-:W-:Y:S02]  /*1b070*/  IADD3 R124, P1, PT, R82, R164.reuse, RZ ;  /* 0x000000a4527c7210 */ /* 0x080fe40007f3e0ff */
[----:B------:R-:W-:Y:S01]  /*1b080*/  IADD3 R106, P6, PT, R12, R164, RZ ;  /* 0x000000a40c6a7210 */ /* 0x000fe20007fde0ff */
[----:B------:R0:W-:Y:S02]  /*1b090*/  STL [R1+0x1f80], R87 ;  /* 0x001f805701007387 */ /* 0x0001e40000100800 */
[----:B------:R-:W-:-:S02]  /*1b0a0*/  IMAD.X R125, R83, 0x1, R162, P1 ;  /* 0x00000001537d7824 */ /* 0x000fc400008e06a2 */
[----:B------:R4:W-:Y:S01]  /*1b0b0*/  STL [R1+0x1f84], R106 ;  /* 0x001f846a01007387 */ /* 0x0009e20000100800 */
[--C-:B------:R-:W-:Y:S02]  /*1b0c0*/  IMAD.X R12, R13, 0x1, R162.reuse, P6 ;  /* 0x000000010d0c7824 */ /* 0x100fe400030e06a2 */
[----:B0-----:R-:W-:-:S05]  /*1b0d0*/  IMAD.X R87, R63, 0x1, R162, P2 ;  /* 0x000000013f577824 */ /* 0x001fca00010e06a2 */
[----:B------:R0:W-:Y:S04]  /*1b0e0*/  STL.64 [R1+0x2718], R86 ;  /* 0x0027185601007387 */ /* 0x0001e80000100a00 */
[----:B------:R-:W3:Y:S04]  /*1b0f0*/  LDL.LU.64 R82, [R1+0x298] ;  /* 0x0002980001527983 */ /* 0x000ee80000300a00 */
[----:B------:R-:W3:Y:S01]  /*1b100*/  LDL.LU.64 R62, [R1+0x2a0] ;  /* 0x0002a000013e7983 */ /* 0x000ee20000300a00 */
[----:B----4-:R-:W-:Y:S01]  /*1b110*/  IADD3 R106, P1, PT, R96, R164, RZ ;  /* 0x000000a4606a7210 */ /* 0x010fe20007f3e0ff */
[----:B0-----:R-:W-:-:S02]  /*1b120*/  IMAD.X R86, R61, 0x1, R162, P3 ;  /* 0x000000013d567824 */ /* 0x001fc400018e06a2 */
[----:B------:R0:W-:Y:S04]  /*1b130*/  STL [R1+0x270], R12 ;  /* 0x0002700c01007387 */ /* 0x0001e80000100800 */
[----:B------:R-:W4:Y:S04]  /*1b140*/  LDL.LU.64 R60, [R1+0x2a8] ;  /* 0x0002a800013c7983 */ /* 0x000f280000300a00 */
[----:B0-----:R-:W4:Y:S04]  /*1b150*/  LDL.LU.64 R12, [R1+0x2b0] ;  /* 0x0002b000010c7983 */ /* 0x001f280000300a00 */
[----:B------:R0:W-:Y:S01]  /*1b160*/  STL [R1+0x1f10], R106 ;  /* 0x001f106a01007387 */ /* 0x0001e20000100800 */
[----:B--2---:R-:W-:-:S05]  /*1b170*/  IADD3 R87, P2, PT, R78, R164, RZ ;  /* 0x000000a44e577210 */ /* 0x004fca0007f5e0ff */
[----:B------:R1:W-:Y:S01]  /*1b180*/  STL [R1+0x1f14], R87 ;  /* 0x001f145701007387 */ /* 0x0003e20000100800 */
[-C--:B---3--:R-:W-:Y:S01]  /*1b190*/  IADD3 R107, P3, PT, R72, R164.reuse, RZ ;  /* 0x000000a4486b7210 */ /* 0x088fe20007f7e0ff */
[--C-:B------:R-:W-:Y:S01]  /*1b1a0*/  IMAD.X R78, R79, 0x1, R162.reuse, P2 ;  /* 0x000000014f4e7824 */ /* 0x100fe200010e06a2 */
[-C--:B0-----:R-:W-:Y:S01]  /*1b1b0*/  IADD3 R106, P6, PT, R68, R164.reuse, RZ ;  /* 0x000000a4446a7210 */ /* 0x081fe20007fde0ff */
[--C-:B-1----:R-:W-:Y:S02]  /*1b1c0*/  IMAD.X R87, R97, 0x1, R162.reuse, P1 ;  /* 0x0000000161577824 */ /* 0x102fe400008e06a2 */
[----:B------:R-:W-:Y:S01]  /*1b1d0*/  STL [R1+0x1f18], R107 ;  /* 0x001f186b01007387 */ /* 0x000fe20000100800 */
[--C-:B------:R-:W-:Y:S02]  /*1b1e0*/  IMAD.X R72, R73, 0x1, R162.reuse, P3 ;  /* 0x0000000149487824 */ /* 0x100fe400018e06a2 */
[----:B------:R-:W-:Y:S01]  /*1b1f0*/  IMAD.X R68, R69, 0x1, R162, P6 ;  /* 0x0000000145447824 */ /* 0x000fe200030e06a2 */
[----:B------:R0:W-:Y:S04]  /*1b200*/  STL [R1+0x1f1c], R106 ;  /* 0x001f1c6a01007387 */ /* 0x0001e80000100800 */
[----:B------:R-:W-:Y:S04]  /*1b210*/  STL [R1+0x278], R87 ;  /* 0x0002785701007387 */ /* 0x000fe80000100800 */
[----:B------:R1:W-:Y:S04]  /*1b220*/  STL [R1+0x280], R78 ;  /* 0x0002804e01007387 */ /* 0x0003e80000100800 */
[----:B0-----:R-:W2:Y:S04]  /*1b230*/  LDL.LU.64 R106, [R1+0x2b8] ;  /* 0x0002b800016a7983 */ /* 0x001ea80000300a00 */
[----:B------:R0:W-:Y:S04]  /*1b240*/  STL [R1+0x288], R72 ;  /* 0x0002884801007387 */ /* 0x0001e80000100800 */
[----:B-1----:R-:W3:Y:S04]  /*1b250*/  LDL.LU.64 R78, [R1+0x2c0] ;  /* 0x0002c000014e7983 */ /* 0x002ee80000300a00 */
[----:B------:R1:W-:Y:S04]  /*1b260*/  STL [R1+0x290], R68 ;  /* 0x0002904401007387 */ /* 0x0003e80000100800 */
[----:B0-----:R-:W3:Y:S01]  /*1b270*/  LDL.LU.64 R72, [R1+0x2c8] ;  /* 0x0002c80001487983 */ /* 0x001ee20000300a00 */
[----:B------:R-:W-:-:S02]  /*1b280*/  IADD3 R87, P1, PT, R82, R164, RZ ;  /* 0x000000a452577210 */ /* 0x000fc40007f3e0ff */
[-C--:B------:R-:W-:Y:S01]  /*1b290*/  IADD3 R97, P2, PT, R62, R164.reuse, RZ ;  /* 0x000000a43e617210 */ /* 0x080fe20007f5e0ff */
[----:B-1----:R-:W3:Y:S02]  /*1b2a0*/  LDL.LU.64 R68, [R1+0x2d0] ;  /* 0x0002d00001447983 */ /* 0x002ee40000300a00 */
[--C-:B------:R-:W-:Y:S02]  /*1b2b0*/  IMAD.X R82, R83, 0x1, R162.reuse, P1 ;  /* 0x0000000153527824 */ /* 0x100fe400008e06a2 */
[----:B------:R0:W-:Y:S01]  /*1b2c0*/  STL [R1+0x1f20], R87 ;  /* 0x001f205701007387 */ /* 0x0001e20000100800 */
[----:B------:R-:W-:Y:S01]  /*1b2d0*/  IMAD.X R62, R63, 0x1, R162, P2 ;  /* 0x000000013f3e7824 */ /* 0x000fe200010e06a2 */
[-C--:B----4-:R-:W-:Y:S02]  /*1b2e0*/  IADD3 R96, P3, PT, R60, R164.reuse, RZ ;  /* 0x000000a43c607210 */ /* 0x090fe40007f7e0ff */
[----:B------:R-:W-:Y:S01]  /*1b2f0*/  STL [R1+0x1f24], R97 ;  /* 0x001f246101007387 */ /* 0x000fe20000100800 */
[----:B0-----:R-:W-:-:S03]  /*1b300*/  IADD3 R87, P6, PT, R12, R164, RZ ;  /* 0x000000a40c577210 */ /* 0x001fc60007fde0ff */
[----:B------:R0:W-:Y:S01]  /*1b310*/  STL [R1+0x1f28], R96 ;  /* 0x001f286001007387 */ /* 0x0001e20000100800 */
[----:B------:R-:W-:-:S03]  /*1b320*/  IMAD.X R60, R61, 0x1, R162, P3 ;  /* 0x000000013d3c7824 */ /* 0x000fc600018e06a2 */
[----:B------:R-:W-:Y:S01]  /*1b330*/  STL [R1+0x1fd0], R87 ;  /* 0x001fd05701007387 */ /* 0x000fe20000100800 */
[----:B------:R-:W-:-:S03]  /*1b340*/  IMAD.X R12, R13, 0x1, R162, P6 ;  /* 0x000000010d0c7824 */ /* 0x000fc600030e06a2 */
[----:B------:R1:W-:Y:S04]  /*1b350*/  STL [R1+0x298], R82 ;  /* 0x0002985201007387 */ /* 0x0003e80000100800 */
[----:B------:R4:W-:Y:S04]  /*1b360*/  STL [R1+0x2a0], R62 ;  /* 0x0002a03e01007387 */ /* 0x0009e80000100800 */
[----:B0-----:R-:W3:Y:S04]  /*1b370*/  LDL.LU.64 R96, [R1+0x2d8] ;  /* 0x0002d80001607983 */ /* 0x001ee80000300a00 */
[----:B------:R0:W-:Y:S04]  /*1b380*/  STL [R1+0x2a8], R60 ;  /* 0x0002a83c01007387 */ /* 0x0001e80000100800 */
[----:B-1----:R-:W3:Y:S04]  /*1b390*/  LDL.LU.64 R82, [R1+0x2e0] ;  /* 0x0002e00001527983 */ /* 0x002ee80000300a00 */
[----:B------:R2:W-:Y:S04]  /*1b3a0*/  STL [R1+0x1fcc], R12 ;  /* 0x001fcc0c01007387 */ /* 0x0005e80000100800 */
[----:B----4-:R-:W4:Y:S04]  /*1b3b0*/  LDL.LU.64 R62, [R1+0x2e8] ;  /* 0x0002e800013e7983 */ /* 0x010f280000300a00 */
[----:B0-----:R-:W4:Y:S01]  /*1b3c0*/  LDL.LU.64 R60, [R1+0x2f0] ;  /* 0x0002f000013c7983 */ /* 0x001f220000300a00 */
[----:B--2---:R-:W-:-:S02]  /*1b3d0*/  IADD3 R12, P1, PT, R106, R164, RZ ;  /* 0x000000a46a0c7210 */ /* 0x004fc40007f3e0ff */
[-C--:B---3--:R-:W-:Y:S02]  /*1b3e0*/  IADD3 R13, P2, PT, R78, R164.reuse, RZ ;  /* 0x000000a44e0d7210 */ /* 0x088fe40007f5e0ff */
[----:B------:R-:W-:-:S03]  /*1b3f0*/  IADD3 R126, P3, PT, R72, R164, RZ ;  /* 0x000000a4487e7210 */ /* 0x000fc60007f7e0ff */
[----:B------:R0:W-:Y:S04]  /*1b400*/  STL [R1+0x1ef8], R13 ;  /* 0x001ef80d01007387 */ /* 0x0001e80000100800 */
[----:B------:R-:W-:Y:S01]  /*1b410*/  STL [R1+0x1efc], R126 ;  /* 0x001efc7e01007387 */ /* 0x000fe20000100800 */
[----:B0-----:R-:W-:-:S03]  /*1b420*/  IMAD.X R13, R107, 0x1, R162, P1 ;  /* 0x000000016b0d7824 */ /* 0x001fc600008e06a2 */
[----:B------:R-:W2:Y:S01]  /*1b430*/  LDL.LU.64 R106, [R1+0x2f8] ;  /* 0x0002f800016a7983 */ /* 0x000ea20000300a00 */
[----:B------:R-:W-:Y:S01]  /*1b440*/  IADD3 R87, P6, PT, R68, R164, RZ ;  /* 0x000000a444577210 */ /* 0x000fe20007fde0ff */
[--C-:B------:R-:W-:Y:S02]  /*1b450*/  IMAD.X R78, R79, 0x1, R162.reuse, P2 ;  /* 0x000000014f4e7824 */ /* 0x100fe400010e06a2 */
[--C-:B------:R-:W-:Y:S02]  /*1b460*/  IMAD.X R72, R73, 0x1, R162.reuse, P3 ;  /* 0x0000000149487824 */ /* 0x100fe400018e06a2 */
[----:B------:R-:W-:Y:S01]  /*1b470*/  STL [R1+0x1f00], R87 ;  /* 0x001f005701007387 */ /* 0x000fe20000100800 */
[----:B------:R-:W-:-:S03]  /*1b480*/  IMAD.X R68, R69, 0x1, R162, P6 ;  /* 0x0000000145447824 */ /* 0x000fc600030e06a2 */
[----:B------:R0:W-:Y:S04]  /*1b490*/  STL [R1+0x2c0], R78 ;  /* 0x0002c04e01007387 */ /* 0x0001e80000100800 */
[----:B0-----:R-:W3:Y:S01]  /*1b4a0*/  LDL.LU.64 R78, [R1+0x300] ;  /* 0x00030000014e7983 */ /* 0x001ee20000300a00 */
[----:B------:R-:W-:-:S03]  /*1b4b0*/  IADD3 R126, P1, PT, R96, R164, RZ ;  /* 0x000000a4607e7210 */ /* 0x000fc60007f3e0ff */
[----:B------:R0:W-:Y:S01]  /*1b4c0*/  STL [R1+0x2c8], R72 ;  /* 0x0002c84801007387 */ /* 0x0001e20000100800 */
[----:B------:R-:W-:-:S03]  /*1b4d0*/  IADD3 R87, P2, PT, R82, R164, RZ ;  /* 0x000000a452577210 */ /* 0x000fc60007f5e0ff */
[----:B0-----:R-:W3:Y:S04]  /*1b4e0*/  LDL.LU.64 R72, [R1+0x308] ;  /* 0x0003080001487983 */ /* 0x001ee80000300a00 */
[----:B------:R0:W-:Y:S01]  /*1b4f0*/  STL [R1+0x2d0], R68 ;  /* 0x0002d04401007387 */ /* 0x0001e20000100800 */
[-C--:B----4-:R-:W-:Y:S01]  /*1b500*/  IADD3 R127, P3, PT, R62, R164.reuse, RZ ;  /* 0x000000a43e7f7210 */ /* 0x090fe20007f7e0ff */
[--C-:B------:R-:W-:Y:S02]  /*1b510*/  IMAD.X R82, R83, 0x1, R162.reuse, P2 ;  /* 0x0000000153527824 */ /* 0x100fe400010e06a2 */
[----:B0-----:R-:W4:Y:S04]  /*1b520*/  LDL.LU.64 R68, [R1+0x310] ;  /* 0x0003100001447983 */ /* 0x001f280000300a00 */
[----:B------:R0:W-:Y:S04]  /*1b530*/  STL [R1+0x1f04], R126 ;  /* 0x001f047e01007387 */ /* 0x0001e80000100800 */
[----:B------:R1:W-:Y:S01]  /*1b540*/  STL [R1+0x1f08], R87 ;  /* 0x001f085701007387 */ /* 0x0003e20000100800 */
[----:B------:R-:W-:Y:S01]  /*1b550*/  IMAD.X R62, R63, 0x1, R162, P3 ;  /* 0x000000013f3e7824 */ /* 0x000fe200018e06a2 */
[----:B0-----:R-:W-:-:S02]  /*1b560*/  IADD3 R126, P6, PT, R60, R164, RZ ;  /* 0x000000a43c7e7210 */ /* 0x001fc40007fde0ff */
[----:B------:R-:W-:Y:S01]  /*1b570*/  STL [R1+0x1f0c], R127 ;  /* 0x001f0c7f01007387 */ /* 0x000fe20000100800 */
[----:B-1----:R-:W-:-:S03]  /*1b580*/  IMAD.X R87, R97, 0x1, R162, P1 ;  /* 0x0000000161577824 */ /* 0x002fc600008e06a2 */
[----:B------:R0:W-:Y:S01]  /*1b590*/  STL [R1+0x1fac], R126 ;  /* 0x001fac7e01007387 */ /* 0x0001e20000100800 */
[----:B------:R-:W-:-:S03]  /*1b5a0*/  IMAD.X R61, R61, 0x1, R162, P6 ;  /* 0x000000013d3d7824 */ /* 0x000fc600030e06a2 */
[----:B------:R-:W-:Y:S04]  /*1b5b0*/  STL [R1+0x2d8], R87 ;  /* 0x0002d85701007387 */ /* 0x000fe80000100800 */
[----:B------:R-:W-:Y:S04]  /*1b5c0*/  STL [R1+0x2e0], R82 ;  /* 0x0002e05201007387 */ /* 0x000fe80000100800 */
[----:B0-----:R-:W4:Y:S04]  /*1b5d0*/  LDL.LU.64 R126, [R1+0x318] ;  /* 0x00031800017e7983 */ /* 0x001f280000300a00 */
[----:B------:R0:W-:Y:S04]  /*1b5e0*/  STL [R1+0x2e8], R62 ;  /* 0x0002e83e01007387 */ /* 0x0001e80000100800 */
[----:B------:R-:W-:Y:S04]  /*1b5f0*/  STL [R1+0x1fa8], R61 ;  /* 0x001fa83d01007387 */ /* 0x000fe80000100800 */
[----:B------:R-:W4:Y:S04]  /*1b600*/  LDL.LU.64 R96, [R1+0x320] ;  /* 0x0003200001607983 */ /* 0x000f280000300a00 */
[----:B0-----:R-:W4:Y:S01]  /*1b610*/  LDL.LU.64 R62, [R1+0x328] ;  /* 0x00032800013e7983 */ /* 0x001f220000300a00 */
[----:B--2---:R-:W-:-:S05]  /*1b620*/  IADD3 R60, P1, PT, R106, R164, RZ ;  /* 0x000000a46a3c7210 */ /* 0x004fca0007f3e0ff */
[----:B------:R0:W-:Y:S04]  /*1b630*/  STL [R1+0x1ec8], R60 ;  /* 0x001ec83c01007387 */ /* 0x0001e80000100800 */
[----:B0-----:R-:W2:Y:S01]  /*1b640*/  LDL.LU.64 R60, [R1+0x330] ;  /* 0x00033000013c7983 */ /* 0x001ea20000300a00 */
[----:B------:R-:W-:Y:S01]  /*1b650*/  IMAD.X R87, R107, 0x1, R162, P1 ;  /* 0x000000016b577824 */ /* 0x000fe200008e06a2 */
[----:B---3--:R-:W-:-:S05]  /*1b660*/  IADD3 R83, P2, PT, R78, R164, RZ ;  /* 0x000000a44e537210 */ /* 0x008fca0007f5e0ff */
[----:B------:R-:W-:Y:S01]  /*1b670*/  STL [R1+0x1ecc], R83 ;  /* 0x001ecc5301007387 */ /* 0x000fe20000100800 */
[-C--:B------:R-:W-:Y:S02]  /*1b680*/  IADD3 R82, P3, PT, R72, R164.reuse, RZ ;  /* 0x000000a448527210 */ /* 0x080fe40007f7e0ff */
[----:B----4-:R-:W-:-:S05]  /*1b690*/  IADD3 R154, P6, PT, R68, R164, RZ ;  /* 0x000000a4449a7210 */ /* 0x010fca0007fde0ff */
[----:B------:R0:W-:Y:S04]  /*1b6a0*/  STL [R1+0x33ec], R154 ;  /* 0x0033ec9a01007387 */ /* 0x0001e80000100800 */
[----:B------:R1:W-:Y:S04]  /*1b6b0*/  STL [R1+0x2f8], R87 ;  /* 0x0002f85701007387 */ /* 0x0003e80000100800 */
[----:B------:R-:W3:Y:S01]  /*1b6c0*/  LDL.LU.64 R106, [R1+0x338] ;  /* 0x00033800016a7983 */ /* 0x000ee20000300a00 */
[----:B0-----:R-:W-:-:S03]  /*1b6d0*/  IMAD.X R154, R79, 0x1, R162, P2 ;  /* 0x000000014f9a7824 */ /* 0x001fc600010e06a2 */
[----:B------:R-:W4:Y:S01]  /*1b6e0*/  LDL.LU.64 R78, [R1+0x340] ;  /* 0x00034000014e7983 */ /* 0x000f220000300a00 */
[--C-:B------:R-:W-:Y:S02]  /*1b6f0*/  IMAD.X R83, R73, 0x1, R162.reuse, P3 ;  /* 0x0000000149537824 */ /* 0x100fe400018e06a2 */
[----:B------:R-:W-:Y:S01]  /*1b700*/  IMAD.X R155, R69, 0x1, R162, P6 ;  /* 0x00000001459b7824 */ /* 0x000fe200030e06a2 */
[----:B------:R-:W4:Y:S04]  /*1b710*/  LDL.LU.64 R72, [R1+0x348] ;  /* 0x0003480001487983 */ /* 0x000f280000300a00 */
[----:B------:R-:W4:Y:S01]  /*1b720*/  LDL.LU.64 R68, [R1+0x350] ;  /* 0x0003500001447983 */ /* 0x000f220000300a00 */
[----:B------:R-:W-:-:S05]  /*1b730*/  IADD3 R128, P1, PT, R126, R164, RZ ;  /* 0x000000a47e807210 */ /* 0x000fca0007f3e0ff */
[----:B------:R-:W-:Y:S01]  /*1b740*/  STL [R1+0x1ed8], R128 ;  /* 0x001ed88001007387 */ /* 0x000fe20000100800 */
[----:B------:R-:W-:Y:S01]  /*1b750*/  IMAD.X R126, R127, 0x1, R162, P1 ;  /* 0x000000017f7e7824 */ /* 0x000fe200008e06a2 */
[-C--:B------:R-:W-:Y:S02]  /*1b760*/  IADD3 R129, P2, PT, R96, R164.reuse, RZ ;  /* 0x000000a460817210 */ /* 0x080fe40007f5e0ff */
[----:B-1----:R-:W-:-:S03]  /*1b770*/  IADD3 R87, P3, PT, R62, R164, RZ ;  /* 0x000000a43e577210 */ /* 0x002fc60007f7e0ff */
[----:B------:R-:W-:Y:S04]  /*1b780*/  STL [R1+0x1edc], R129 ;  /* 0x001edc8101007387 */ /* 0x000fe80000100800 */
[----:B------:R0:W-:Y:S01]  /*1b790*/  STL [R1+0x1ee0], R87 ;  /* 0x001ee05701007387 */ /* 0x0001e20000100800 */
[--C-:B------:R-:W-:Y:S02]  /*1b7a0*/  IMAD.X R62, R63, 0x1, R162.reuse, P3 ;  /* 0x000000013f3e7824 */ /* 0x100fe400018e06a2 */
[----:B0-----:R-:W-:Y:S01]  /*1b7b0*/  IMAD.X R87, R97, 0x1, R162, P2 ;  /* 0x0000000161577824 */ /* 0x001fe200010e06a2 */
[----:B--2---:R-:W-:-:S05]  /*1b7c0*/  IADD3 R128, P6, PT, R60, R164, RZ ;  /* 0x000000a43c807210 */ /* 0x004fca0007fde0ff */
[----:B------:R-:W-:Y:S01]  /*1b7d0*/  STL [R1+0x1ee4], R128 ;  /* 0x001ee48001007387 */ /* 0x000fe20000100800 */
[----:B------:R-:W-:-:S03]  /*1b7e0*/  IMAD.X R60, R61, 0x1, R162, P6 ;  /* 0x000000013d3c7824 */ /* 0x000fc600030e06a2 */
[----:B------:R0:W-:Y:S04]  /*1b7f0*/  STL [R1+0x318], R126 ;  /* 0x0003187e01007387 */ /* 0x0001e80000100800 */
[----:B------:R-:W-:Y:S04]  /*1b800*/  STL [R1+0x320], R87 ;  /* 0x0003205701007387 */ /* 0x000fe80000100800 */
[----:B0-----:R-:W2:Y:S04]  /*1b810*/  LDL.LU.64 R126, [R1+0x358] ;  /* 0x00035800017e7983 */ /* 0x001ea80000300a00 */
[----:B------:R0:W-:Y:S04]  /*1b820*/  STL [R1+0x328], R62 ;  /* 0x0003283e01007387 */ /* 0x0001e80000100800 */
[----:B------:R-:W2:Y:S04]  /*1b830*/  LDL.LU.64 R96, [R1+0x360] ;  /* 0x0003600001607983 */ /* 0x000ea80000300a00 */
[----:B------:R1:W-:Y:S04]  /*1b840*/  STL [R1+0x330], R60 ;  /* 0x0003303c01007387 */ /* 0x0003e80000100800 */
[----:B0-----:R-:W2:Y:S04]  /*1b850*/  LDL.LU.64 R62, [R1+0x368] ;  /* 0x00036800013e7983 */ /* 0x001ea80000300a00 */
[----:B-1----:R-:W2:Y:S01]  /*1b860*/  LDL.LU.64 R60, [R1+0x370] ;  /* 0x00037000013c7983 */ /* 0x002ea20000300a00 */
[----:B---3--:R-:W-:-:S02]  /*1b870*/  IADD3 R128, P1, PT, R106, R164, RZ ;  /* 0x000000a46a807210 */ /* 0x008fc40007f3e0ff */
[----:B----4-:R-:W-:-:S03]  /*1b880*/  IADD3 R87, P2, PT, R78, R164, RZ ;  /* 0x000000a44e577210 */ /* 0x010fc60007f5e0ff */
[----:B------:R0:W-:Y:S01]  /*1b890*/  STL [R1+0x1ee8], R128 ;  /* 0x001ee88001007387 */ /* 0x0001e20000100800 */
[----:B------:R-:W-:-:S03]  /*1b8a0*/  IADD3 R129, P3, PT, R72, R164, RZ ;  /* 0x000000a448817210 */ /* 0x000fc60007f7e0ff */
[----:B------:R1:W-:Y:S01]  /*1b8b0*/  STL [R1+0x1fa4], R87 ;  /* 0x001fa45701007387 */ /* 0x0003e20000100800 */
[--C-:B------:R-:W-:Y:S01]  /*1b8c0*/  IMAD.X R78, R79, 0x1, R162.reuse, P2 ;  /* 0x000000014f4e7824 */ /* 0x100fe200010e06a2 */
[----:B0-----:R-:W-:Y:S02]  /*1b8d0*/  IADD3 R128, P6, PT, R68, R164, RZ ;  /* 0x000000a444807210 */ /* 0x001fe40007fde0ff */
[----:B------:R-:W-:Y:S01]  /*1b8e0*/  STL [R1+0x1eec], R129 ;  /* 0x001eec8101007387 */ /* 0x000fe20000100800 */
[----:B-1----:R-:W-:-:S03]  /*1b8f0*/  IMAD.X R87, R107, 0x1, R162, P1 ;  /* 0x000000016b577824 */ /* 0x002fc600008e06a2 */
[----:B------:R-:W-:Y:S01]  /*1b900*/  STL [R1+0x1ef0], R128 ;  /* 0x001ef08001007387 */ /* 0x000fe20000100800 */
[----:B------:R-:W-:-:S03]  /*1b910*/  IMAD.X R72, R73, 0x1, R162, P3 ;  /* 0x0000000149487824 */ /* 0x000fc600018e06a2 */
[----:B------:R-:W-:Y:S01]  /*1b920*/  STL [R1+0x338], R87 ;  /* 0x0003385701007387 */ /* 0x000fe20000100800 */
[----:B------:R-:W-:-:S03]  /*1b930*/  IMAD.X R68, R69, 0x1, R162, P6 ;  /* 0x0000000145447824 */ /* 0x000fc600030e06a2 */
[----:B------:R0:W-:Y:S04]  /*1b940*/  STL [R1+0x1fa0], R78 ;  /* 0x001fa04e01007387 */ /* 0x0001e80000100800 */
[----:B------:R-:W3:Y:S04]  /*1b950*/  LDL.LU.64 R106, [R1+0x378] ;  /* 0x00037800016a7983 */ /* 0x000ee80000300a00 */
[----:B------:R1:W-:Y:S04]  /*1b960*/  STL [R1+0x348], R72 ;  /* 0x0003484801007387 */ /* 0x0003e80000100800 */
[----:B0-----:R-:W4:Y:S04]  /*1b970*/  LDL.LU.64 R78, [R1+0x380] ;  /* 0x00038000014e7983 */ /* 0x001f280000300a00 */
[----:B------:R0:W-:Y:S04]  /*1b980*/  STL [R1+0x350], R68 ;  /* 0x0003504401007387 */ /* 0x0001e80000100800 */
[----:B-1----:R-:W4:Y:S04]  /*1b990*/  LDL.LU.64 R72, [R1+0x388] ;  /* 0x0003880001487983 */ /* 0x002f280000300a00 */
[----:B0-----:R-:W4:Y:S01]  /*1b9a0*/  LDL.LU.64 R68, [R1+0x390] ;  /* 0x0003900001447983 */ /* 0x001f220000300a00 */
[----:B--2---:R-:W-:-:S02]  /*1b9b0*/  IADD3 R128, P1, PT, R126, R164, RZ ;  /* 0x000000a47e807210 */ /* 0x004fc40007f3e0ff */
[----:B------:R-:W-:-:S03]  /*1b9c0*/  IADD3 R129, P2, PT, R96, R164, RZ ;  /* 0x000000a460817210 */ /* 0x000fc60007f5e0ff */
[----:B------:R0:W-:Y:S01]  /*1b9d0*/  STL [R1+0x1eac], R128 ;  /* 0x001eac8001007387 */ /* 0x0001e20000100800 */
[--C-:B------:R-:W-:Y:S01]  /*1b9e0*/  IMAD.X R126, R127, 0x1, R162.reuse, P1 ;  /* 0x000000017f7e7824 */ /* 0x100fe200008e06a2 */
[-C--:B------:R-:W-:Y:S02]  /*1b9f0*/  IADD3 R87, P3, PT, R62, R164.reuse, RZ ;  /* 0x000000a43e577210 */ /* 0x080fe40007f7e0ff */
[----:B------:R-:W-:Y:S04]  /*1ba00*/  STL [R1+0x1eb0], R129 ;  /* 0x001eb08101007387 */ /* 0x000fe80000100800 */
[----:B------:R1:W-:Y:S01]  /*1ba10*/  STL [R1+0x1eb4], R87 ;  /* 0x001eb45701007387 */ /* 0x0003e20000100800 */
[----:B0-----:R-:W-:Y:S01]  /*1ba20*/  IADD3 R128, P6, PT, R60, R164, RZ ;  /* 0x000000a43c807210 */ /* 0x001fe20007fde0ff */
[----:B------:R-:W-:-:S04]  /*1ba30*/  IMAD.X R62, R63, 0x1, R162, P3 ;  /* 0x000000013f3e7824 */ /* 0x000fc800018e06a2 */
[----:B------:R-:W-:Y:S01]  /*1ba40*/  STL [R1+0x1eb8], R128 ;  /* 0x001eb88001007387 */ /* 0x000fe20000100800 */
[----:B-1----:R-:W-:-:S03]  /*1ba50*/  IMAD.X R87, R97, 0x1, R162, P2 ;  /* 0x0000000161577824 */ /* 0x002fc600010e06a2 */
[----:B------:R0:W-:Y:S01]  /*1ba60*/  STL [R1+0x358], R126 ;  /* 0x0003587e01007387 */ /* 0x0001e20000100800 */
[----:B------:R-:W-:-:S03]  /*1ba70*/  IMAD.X R60, R61, 0x1, R162, P6 ;  /* 0x000000013d3c7824 */ /* 0x000fc600030e06a2 */
        /* <DEDUP_REMOVED lines=9> */
[----:B------:R-:W-:Y:S04]  /*1bb10*/  STL [R1+0x1ebc], R129 ;  /* 0x001ebc8101007387 */ /* 0x000fe80000100800 */
[----:B------:R0:W-:Y:S01]  /*1bb20*/  STL [R1+0x1f9c], R87 ;  /* 0x001f9c5701007387 */ /* 0x0001e20000100800 */
[----:B------:R-:W-:Y:S01]  /*1bb30*/  IADD3 R128, P3, PT, R72, R164, RZ ;  /* 0x000000a448807210 */ /* 0x000fe20007f7e0ff */
[----:B------:R-:W-:-:S04]  /*1bb40*/  IMAD.X R78, R79, 0x1, R162, P2 ;  /* 0x000000014f4e7824 */ /* 0x000fc800010e06a2 */
[--C-:B------:R-:W-:Y:S02]  /*1bb50*/  IMAD.X R72, R73, 0x1, R162.reuse, P3 ;  /* 0x0000000149487824 */ /* 0x100fe400018e06a2 */
[----:B0-----:R-:W-:Y:S01]  /*1bb60*/  IMAD.X R87, R107, 0x1, R162, P1 ;  /* 0x000000016b577824 */ /* 0x001fe200008e06a2 */
[----:B------:R-:W-:Y:S01]  /*1bb70*/  STL [R1+0x1ec0], R128 ;  /* 0x001ec08001007387 */ /* 0x000fe20000100800 */
[----:B------:R-:W-:-:S03]  /*1bb80*/  IADD3 R152, P6, PT, R68, R164, RZ ;  /* 0x000000a444987210 */ /* 0x000fc60007fde0ff */
[----:B------:R-:W-:Y:S04]  /*1bb90*/  STL [R1+0x378], R87 ;  /* 0x0003785701007387 */ /* 0x000fe80000100800 */
[----:B------:R0:W-:Y:S04]  /*1bba0*/  STL [R1+0x1f98], R78 ;  /* 0x001f984e01007387 */ /* 0x0001e80000100800 */
[----:B------:R-:W3:Y:S04]  /*1bbb0*/  LDL.LU.64 R106, [R1+0x3b8] ;  /* 0x0003b800016a7983 */ /* 0x000ee80000300a00 */
[----:B------:R1:W-:Y:S04]  /*1bbc0*/  STL [R1+0x388], R72 ;  /* 0x0003884801007387 */ /* 0x0003e80000100800 */
[----:B0-----:R-:W4:Y:S01]  /*1bbd0*/  LDL.LU.64 R78, [R1+0x3c0] ;  /* 0x0003c000014e7983 */ /* 0x001f220000300a00 */
[----:B------:R-:W-:-:S03]  /*1bbe0*/  IMAD.X R153, R69, 0x1, R162, P6 ;  /* 0x0000000145997824 */ /* 0x000fc600030e06a2 */
[----:B-1----:R-:W4:Y:S04]  /*1bbf0*/  LDL.LU.64 R72, [R1+0x3c8] ;  /* 0x0003c80001487983 */ /* 0x002f280000300a00 */
[----:B------:R-:W4:Y:S01]  /*1bc00*/  LDL.LU.64 R68, [R1+0x3d0] ;  /* 0x0003d00001447983 */ /* 0x000f220000300a00 */
[-C--:B--2---:R-:W-:Y:S02]  /*1bc10*/  IADD3 R128, P1, PT, R126, R164.reuse, RZ ;  /* 0x000000a47e807210 */ /* 0x084fe40007f3e0ff */
        /* <DEDUP_REMOVED lines=8> */
[----:B------:R0:W-:Y:S01]  /*1bca0*/  STL [R1+0x1e9c], R128 ;  /* 0x001e9c8001007387 */ /* 0x0001e20000100800 */
[----:B-1----:R-:W-:-:S03]  /*1bcb0*/  IMAD.X R87, R97, 0x1, R162, P2 ;  /* 0x0000000161577824 */ /* 0x002fc600010e06a2 */
[----:B------:R-:W-:Y:S04]  /*1bcc0*/  STL [R1+0x398], R126 ;  /* 0x0003987e01007387 */ /* 0x000fe80000100800 */
[----:B------:R-:W-:Y:S04]  /*1bcd0*/  STL [R1+0x3a0], R87 ;  /* 0x0003a05701007387 */ /* 0x000fe80000100800 */
[----:B0-----:R-:W2:Y:S04]  /*1bce0*/  LDL.LU.64 R128, [R1+0x3d8] ;  /* 0x0003d80001807983 */ /* 0x001ea80000300a00 */
[----:B------:R0:W-:Y:S04]  /*1bcf0*/  STL [R1+0x3a8], R62 ;  /* 0x0003a83e01007387 */ /* 0x0001e80000100800 */
[----:B------:R-:W2:Y:S01]  /*1bd00*/  LDL.LU.64 R96, [R1+0x3e0] ;  /* 0x0003e00001607983 */ /* 0x000ea20000300a00 */
[----:B------:R-:W-:-:S05]  /*1bd10*/  IMAD.X R60, R61, 0x1, R162, P6 ;  /* 0x000000013d3c7824 */ /* 0x000fca00030e06a2 */
[----:B------:R1:W-:Y:S04]  /*1bd20*/  STL [R1+0x3b0], R60 ;  /* 0x0003b03c01007387 */ /* 0x0003e80000100800 */
[----:B0-----:R-:W2:Y:S04]  /*1bd30*/  LDL.LU.64 R62, [R1+0x3e8] ;  /* 0x0003e800013e7983 */ /* 0x001ea80000300a00 */
[----:B-1----:R-:W2:Y:S01]  /*1bd40*/  LDL.LU.64 R60, [R1+0x3f0] ;  /* 0x0003f000013c7983 */ /* 0x002ea20000300a00 */
[-C--:B---3--:R-:W-:Y:S02]  /*1bd50*/  IADD3 R126, P1, PT, R106, R164.reuse, RZ ;  /* 0x000000a46a7e7210 */ /* 0x088fe40007f3e0ff */
[----:B----4-:R-:W-:-:S02]  /*1bd60*/  IADD3 R87, P2, PT, R78, R164, RZ ;  /* 0x000000a44e577210 */ /* 0x010fc40007f5e0ff */
[-C--:B------:R-:W-:Y:S01]  /*1bd70*/  IADD3 R127, P3, PT, R72, R164.reuse, RZ ;  /* 0x000000a4487f7210 */ /* 0x080fe20007f7e0ff */
[----:B------:R0:W-:Y:S04]  /*1bd80*/  STL [R1+0x1ea0], R126 ;  /* 0x001ea07e01007387 */ /* 0x0001e80000100800 */
[----:B------:R1:W-:Y:S01]  /*1bd90*/  STL [R1+0x1ea4], R87 ;  /* 0x001ea45701007387 */ /* 0x0003e20000100800 */
[--C-:B------:R-:W-:Y:S01]  /*1bda0*/  IMAD.X R78, R79, 0x1, R162.reuse, P2 ;  /* 0x000000014f4e7824 */ /* 0x100fe200010e06a2 */
[----:B0-----:R-:W-:Y:S02]  /*1bdb0*/  IADD3 R126, P6, PT, R68, R164, RZ ;  /* 0x000000a4447e7210 */ /* 0x001fe40007fde0ff */
[----:B------:R-:W-:Y:S01]  /*1bdc0*/  STL [R1+0x1ea8], R127 ;  /* 0x001ea87f01007387 */ /* 0x000fe20000100800 */
[----:B-1----:R-:W-:-:S03]  /*1bdd0*/  IMAD.X R87, R107, 0x1, R162, P1 ;  /* 0x000000016b577824 */ /* 0x002fc600008e06a2 */
[----:B------:R0:W-:Y:S01]  /*1bde0*/  STL [R1+0x1f94], R126 ;  /* 0x001f947e01007387 */ /* 0x0001e20000100800 */
[----:B------:R-:W-:-:S03]  /*1bdf0*/  IMAD.X R72, R73, 0x1, R162, P3 ;  /* 0x0000000149487824 */ /* 0x000fc600018e06a2 */
[----:B------:R-:W-:Y:S01]  /*1be00*/  STL [R1+0x3b8], R87 ;  /* 0x0003b85701007387 */ /* 0x000fe20000100800 */
[----:B------:R-:W-:-:S03]  /*1be10*/  IMAD.X R68, R69, 0x1, R162, P6 ;  /* 0x0000000145447824 */ /* 0x000fc600030e06a2 */
[----:B0-----:R-:W3:Y:S04]  /*1be20*/  LDL.LU.64 R126, [R1+0x3f8] ;  /* 0x0003f800017e7983 */ /* 0x001ee80000300a00 */
[----:B------:R0:W-:Y:S04]  /*1be30*/  STL [R1+0x3c0], R78 ;  /* 0x0003c04e01007387 */ /* 0x0001e80000100800 */
[----:B------:R1:W-:Y:S04]  /*1be40*/  STL [R1+0x3c8], R72 ;  /* 0x0003c84801007387 */ /* 0x0003e80000100800 */
[----:B0-----:R-:W4:Y:S04]  /*1be50*/  LDL.LU.64 R78, [R1+0x400] ;  /* 0x00040000014e7983 */ /* 0x001f280000300a00 */
[----:B-1----:R-:W3:Y:S04]  /*1be60*/  LDL.LU.64 R72, [R1+0x408] ;  /* 0x0004080001487983 */ /* 0x002ee80000300a00 */
[----:B------:R0:W-:Y:S04]  /*1be70*/  STL [R1+0x1f90], R68 ;  /* 0x001f904401007387 */ /* 0x0001e80000100800 */
[----:B0-----:R-:W4:Y:S01]  /*1be80*/  LDL.LU.64 R68, [R1+0x410] ;  /* 0x0004100001447983 */ /* 0x001f220000300a00 */
[----:B--2---:R-:W-:-:S02]  /*1be90*/  IADD3 R87, P1, PT, R128, R164, RZ ;  /* 0x000000a480577210 */ /* 0x004fc40007f3e0ff */
[----:B------:R-:W-:-:S03]  /*1bea0*/  IADD3 R106, P2, PT, R96, R164, RZ ;  /* 0x000000a4606a7210 */ /* 0x000fc60007f5e0ff */
[----:B------:R-:W-:Y:S04]  /*1beb0*/  STL [R1+0x1e64], R87 ;  /* 0x001e645701007387 */ /* 0x000fe80000100800 */
[----:B------:R0:W-:Y:S04]  /*1bec0*/  STL [R1+0x1e68], R106 ;  /* 0x001e686a01007387 */ /* 0x0001e80000100800 */
[----:B0-----:R-:W2:Y:S01]  /*1bed0*/  LDL.LU.64 R106, [R1+0x418] ;  /* 0x00041800016a7983 */ /* 0x001ea20000300a00 */
[-C--:B------:R-:W-:Y:S02]  /*1bee0*/  IADD3 R130, P3, PT, R62, R164.reuse, RZ ;  /* 0x000000a43e827210 */ /* 0x080fe40007f7e0ff */
[----:B------:R-:W-:Y:S01]  /*1bef0*/  IADD3 R87, P6, PT, R60, R164, RZ ;  /* 0x000000a43c577210 */ /* 0x000fe20007fde0ff */
[----:B------:R-:W-:-:S02]  /*1bf00*/  IMAD.X R128, R129, 0x1, R162, P1 ;  /* 0x0000000181807824 */ /* 0x000fc400008e06a2 */
[----:B------:R-:W-:Y:S01]  /*1bf10*/  STL [R1+0x1e6c], R130 ;  /* 0x001e6c8201007387 */ /* 0x000fe20000100800 */
[----:B------:R-:W-:-:S03]  /*1bf20*/  IMAD.X R62, R63, 0x1, R162, P3 ;  /* 0x000000013f3e7824 */ /* 0x000fc600018e06a2 */
[----:B------:R0:W-:Y:S04]  /*1bf30*/  STL [R1+0x1e70], R87 ;  /* 0x001e705701007387 */ /* 0x0001e80000100800 */
[----:B------:R-:W-:Y:S01]  /*1bf40*/  STL [R1+0x3d8], R128 ;  /* 0x0003d88001007387 */ /* 0x000fe20000100800 */
[----:B0-----:R-:W-:-:S05]  /*1bf50*/  IMAD.X R87, R97, 0x1, R162, P2 ;  /* 0x0000000161577824 */ /* 0x001fca00010e06a2 */
[----:B------:R-:W-:Y:S01]  /*1bf60*/  STL [R1+0x3e0], R87 ;  /* 0x0003e05701007387 */ /* 0x000fe20000100800 */
[----:B------:R-:W-:-:S03]  /*1bf70*/  IMAD.X R60, R61, 0x1, R162, P6 ;  /* 0x000000013d3c7824 */ /* 0x000fc600030e06a2 */
[----:B------:R-:W2:Y:S04]  /*1bf80*/  LDL.LU.64 R96, [R1+0x420] ;  /* 0x0004200001607983 */ /* 0x000ea80000300a00 */
[----:B------:R0:W-:Y:S04]  /*1bf90*/  STL [R1+0x3e8], R62 ;  /* 0x0003e83e01007387 */ /* 0x0001e80000100800 */
[----:B0-----:R-:W2:Y:S04]  /*1bfa0*/  LDL.LU.64 R62, [R1+0x428] ;  /* 0x00042800013e7983 */ /* 0x001ea80000300a00 */
[----:B------:R0:W-:Y:S04]  /*1bfb0*/  STL [R1+0x3f0], R60 ;  /* 0x0003f03c01007387 */ /* 0x0001e80000100800 */
[----:B0-----:R-:W2:Y:S01]  /*1bfc0*/  LDL.LU.64 R60, [R1+0x430] ;  /* 0x00043000013c7983 */ /* 0x001ea20000300a00 */
[----:B---3--:R-:W-:-:S02]  /*1bfd0*/  IADD3 R128, P1, PT, R126, R164, RZ ;  /* 0x000000a47e807210 */ /* 0x008fc40007f3e0ff */
[-C--:B----4-:R-:W-:Y:S02]  /*1bfe0*/  IADD3 R87, P2, PT, R78, R164.reuse, RZ ;  /* 0x000000a44e577210 */ /* 0x090fe40007f5e0ff */
[-C--:B------:R-:W-:Y:S01]  /*1bff0*/  IADD3 R129, P3, PT, R72, R164.reuse, RZ ;  /* 0x000000a448817210 */ /* 0x080fe20007f7e0ff */
[----:B------:R0:W-:Y:S02]  /*1c000*/  STL [R1+0x1e74], R128 ;  /* 0x001e748001007387 */ /* 0x0001e40000100800 */
[--C-:B------:R-:W-:Y:S02]  /*1c010*/  IMAD.X R78, R79, 0x1, R162.reuse, P2 ;  /* 0x000000014f4e7824 */ /* 0x100fe400010e06a2 */
[----:B------:R1:W-:Y:S01]  /*1c020*/  STL [R1+0x1e78], R87 ;  /* 0x001e785701007387 */ /* 0x0003e20000100800 */
[--C-:B------:R-:W-:Y:S01]  /*1c030*/  IMAD.X R72, R73, 0x1, R162.reuse, P3 ;  /* 0x0000000149487824 */ /* 0x100fe200018e06a2 */
[----:B0-----:R-:W-:Y:S02]  /*1c040*/  IADD3 R128, P6, PT, R68, R164, RZ ;  /* 0x000000a444807210 */ /* 0x001fe40007fde0ff */
[----:B------:R-:W-:Y:S01]  /*1c050*/  STL [R1+0x1e7c], R129 ;  /* 0x001e7c8101007387 */ /* 0x000fe20000100800 */
[----:B-1----:R-:W-:-:S03]  /*1c060*/  IMAD.X R87, R127, 0x1, R162, P1 ;  /* 0x000000017f577824 */ /* 0x002fc600008e06a2 */
[----:B------:R0:W-:Y:S01]  /*1c070*/  STL [R1+0x1e80], R128 ;  /* 0x001e808001007387 */ /* 0x0001e20000100800 */
[----:B------:R-:W-:-:S03]  /*1c080*/  IMAD.X R69, R69, 0x1, R162, P6 ;  /* 0x0000000145457824 */ /* 0x000fc600030e06a2 */
[----:B------:R-:W-:Y:S04]  /*1c090*/  STL [R1+0x3f8], R87 ;  /* 0x0003f85701007387 */ /* 0x000fe80000100800 */
[----:B------:R1:W-:Y:S04]  /*1c0a0*/  STL [R1+0x400], R78 ;  /* 0x0004004e01007387 */ /* 0x0003e80000100800 */
[----:B------:R-:W-:Y:S04]  /*1c0b0*/  STL [R1+0x408], R72 ;  /* 0x0004084801007387 */ /* 0x000fe80000100800 */
[----:B------:R-:W3:Y:S04]  /*1c0c0*/  LDL.LU.64 R130, [R1+0x438] ;  /* 0x0004380001827983 */ /* 0x000ee80000300a00 */
[----:B------:R-:W-:Y:S04]  /*1c0d0*/  STL [R1+0x410], R69 ;  /* 0x0004104501007387 */ /* 0x000fe80000100800 */
[----:B0-----:R-:W4:Y:S01]  /*1c0e0*/  LDL.LU.64 R128, [R1+0x440] ;  /* 0x0004400001807983 */ /* 0x001f220000300a00 */
[----:B--2---:R-:W-:-:S05]  /*1c0f0*/  IADD3 R68, P1, PT, R106, R164, RZ ;  /* 0x000000a46a447210 */ /* 0x004fca0007f3e0ff */
[----:B------:R0:W-:Y:S04]  /*1c100*/  STL [R1+0x1e84], R68 ;  /* 0x001e844401007387 */ /* 0x0001e80000100800 */
[----:B-1----:R-:W2:Y:S04]  /*1c110*/  LDL.LU.64 R78, [R1+0x448] ;  /* 0x00044800014e7983 */ /* 0x002ea80000300a00 */
[----:B0-----:R-:W2:Y:S01]  /*1c120*/  LDL.LU.64 R68, [R1+0x450] ;  /* 0x0004500001447983 */ /* 0x001ea20000300a00 */
[----:B------:R-:W-:-:S05]  /*1c130*/  IADD3 R73, P2, PT, R96, R164, RZ ;  /* 0x000000a460497210 */ /* 0x000fca0007f5e0ff */
[----:B------:R-:W-:Y:S01]  /*1c140*/  IMAD.X R87, R97, 0x1, R162, P2 ;  /* 0x0000000161577824 */ /* 0x000fe200010e06a2 */
[----:B------:R-:W-:-:S05]  /*1c150*/  IADD3 R72, P3, PT, R62, R164, RZ ;  /* 0x000000a43e487210 */ /* 0x000fca0007f7e0ff */
[----:B------:R-:W-:Y:S04]  /*1c160*/  STL [R1+0x33e8], R72 ;  /* 0x0033e84801007387 */ /* 0x000fe80000100800 */
[----:B------:R0:W-:Y:S02]  /*1c170*/  STL [R1+0x1f8c], R73 ;  /* 0x001f8c4901007387 */ /* 0x0001e40000100800 */
[----:B0-----:R-:W-:Y:S01]  /*1c180*/  IADD3 R73, P6, PT, R60, R164, RZ ;  /* 0x000000a43c497210 */ /* 0x001fe20007fde0ff */
[----:B------:R-:W-:-:S04]  /*1c190*/  IMAD.X R72, R107, 0x1, R162, P1 ;  /* 0x000000016b487824 */ /* 0x000fc800008e06a2 */
[----:B------:R-:W-:Y:S01]  /*1c1a0*/  STL [R1+0x1e8c], R73 ;  /* 0x001e8c4901007387 */ /* 0x000fe20000100800 */
[----:B------:R-:W-:-:S03]  /*1c1b0*/  IMAD.X R60, R61, 0x1, R162, P6 ;  /* 0x000000013d3c7824 */ /* 0x000fc600030e06a2 */
[----:B------:R-:W-:Y:S04]  /*1c1c0*/  STL [R1+0x1f88], R87 ;  /* 0x001f885701007387 */ /* 0x000fe80000100800 */
[----:B------:R-:W2:Y:S04]  /*1c1d0*/  LDL.LU.64 R126, [R1+0x458] ;  /* 0x00045800017e7983 */ /* 0x000ea80000300a00 */
[----:B------:R-:W2:Y:S04]  /*1c1e0*/  LDL.LU.64 R106, [R1+0x460] ;  /* 0x00046000016a7983 */ /* 0x000ea80000300a00 */
[----:B------:R0:W-:Y:S04]  /*1c1f0*/  STL [R1+0x430], R60 ;  /* 0x0004303c01007387 */ /* 0x0001e80000100800 */
[----:B------:R-:W2:Y:S04]  /*1c200*/  LDL.LU.64 R96, [R1+0x468] ;  /* 0x0004680001607983 */ /* 0x000ea80000300a00 */
[----:B0-----:R-:W2:Y:S01]  /*1c210*/  LDL.LU.64 R60, [R1+0x470] ;  /* 0x00047000013c7983 */ /* 0x001ea20000300a00 */
[----:B------:R-:W-:Y:S01]  /*1c220*/  IMAD.X R73, R63, 0x1, R162, P3 ;  /* 0x000000013f497824 */ /* 0x000fe200018e06a2 */
[----:B---3--:R-:W-:-:S02]  /*1c230*/  IADD3 R62, P1, PT, R130, R164, RZ ;  /* 0x000000a4823e7210 */ /* 0x008fc40007f3e0ff */
[----:B----4-:R-:W-:-:S03]  /*1c240*/  IADD3 R63, P2, PT, R128, R164, RZ ;  /* 0x000000a4803f7210 */ /* 0x010fc60007f5e0ff */
[----:B------:R-:W-:Y:S04]  /*1c250*/  STL [R1+0x1de4], R62 ;  /* 0x001de43e01007387 */ /* 0x000fe80000100800 */
[----:B------:R0:W-:Y:S02]  /*1c260*/  STL [R1+0x1de8], R63 ;  /* 0x001de83f01007387 */ /* 0x0001e40000100800 */
[----:B0-----:R-:W-:Y:S01]  /*1c270*/  IMAD.X R63, R131, 0x1, R162, P1 ;  /* 0x00000001833f7824 */ /* 0x001fe200008e06a2 */
[----:B--2---:R-:W-:-:S05]  /*1c280*/  IADD3 R87, P3, PT, R78, R164, RZ ;  /* 0x000000a44e577210 */ /* 0x004fca0007f7e0ff */
[----:B------:R0:W-:Y:S01]  /*1c290*/  STL [R1+0x1dec], R87 ;  /* 0x001dec5701007387 */ /* 0x0001e20000100800 */
[----:B------:R-:W-:-:S03]  /*1c2a0*/  IMAD.X R78, R79, 0x1, R162, P3 ;  /* 0x000000014f4e7824 */ /* 0x000fc600018e06a2 */
[----:B------:R1:W-:Y:S01]  /*1c2b0*/  STL [R1+0x438], R63 ;  /* 0x0004383f01007387 */ /* 0x0003e20000100800 */
[----:B0-----:R-:W-:Y:S01]  /*1c2c0*/  IMAD.X R87, R129, 0x1, R162, P2 ;  /* 0x0000000181577824 */ /* 0x001fe200010e06a2 */
[----:B------:R-:W-:-:S04]  /*1c2d0*/  IADD3 R62, P6, PT, R68, R164, RZ ;  /* 0x000000a4443e7210 */ /* 0x000fc80007fde0ff */
[----:B------:R-:W-:Y:S04]  /*1c2e0*/  STL [R1+0x440], R87 ;  /* 0x0004405701007387 */ /* 0x000fe80000100800 */
[----:B------:R-:W2:Y:S04]  /*1c2f0*/  LDL.LU.64 R130, [R1+0x478] ;  /* 0x0004780001827983 */ /* 0x000ea80000300a00 */
[----:B------:R0:W-:Y:S04]  /*1c300*/  STL [R1+0x448], R78 ;  /* 0x0004484e01007387 */ /* 0x0001e80000100800 */
[----:B------:R-:W3:Y:S01]  /*1c310*/  LDL.LU.64 R128, [R1+0x480] ;  /* 0x0004800001807983 */ /* 0x000ee20000300a00 */
[----:B-1----:R-:W-:-:S03]  /*1c320*/  IMAD.X R63, R69, 0x1, R162, P6 ;  /* 0x00000001453f7824 */ /* 0x002fc600030e06a2 */
[----:B0-----:R-:W4:Y:S04]  /*1c330*/  LDL.LU.64 R78, [R1+0x488] ;  /* 0x00048800014e7983 */ /* 0x001f280000300a00 */
[----:B------:R-:W4:Y:S01]  /*1c340*/  LDL.LU.64 R68, [R1+0x490] ;  /* 0x0004900001447983 */ /* 0x000f220000300a00 */
[-C--:B------:R-:W-:Y:S02]  /*1c350*/  IADD3 R87, P1, PT, R126, R164.reuse, RZ ;  /* 0x000000a47e577210 */ /* 0x080fe40007f3e0ff */
[----:B------:R-:W-:-:S03]  /*1c360*/  IADD3 R133, P2, PT, R106, R164, RZ ;  /* 0x000000a46a857210 */ /* 0x000fc60007f5e0ff */
[----:B------:R0:W-:Y:S01]  /*1c370*/  STL [R1+0x1df4], R87 ;  /* 0x001df45701007387 */ /* 0x0001e20000100800 */
[--C-:B------:R-:W-:Y:S01]  /*1c380*/  IMAD.X R126, R127, 0x1, R162.reuse, P1 ;  /* 0x000000017f7e7824 */ /* 0x100fe200008e06a2 */
[-C--:B------:R-:W-:Y:S02]  /*1c390*/  IADD3 R132, P3, PT, R96, R164.reuse, RZ ;  /* 0x000000a460847210 */ /* 0x080fe40007f7e0ff */
[----:B------:R-:W-:Y:S01]  /*1c3a0*/  STL [R1+0x1df8], R133 ;  /* 0x001df88501007387 */ /* 0x000fe20000100800 */
[--C-:B------:R-:W-:Y:S01]  /*1c3b0*/  IMAD.X R106, R107, 0x1, R162.reuse, P2 ;  /* 0x000000016b6a7824 */ /* 0x100fe200010e06a2 */
[----:B0-----:R-:W-:Y:S02]  /*1c3c0*/  IADD3 R87, P6, PT, R60, R164, RZ ;  /* 0x000000a43c577210 */ /* 0x001fe40007fde0ff */
[----:B------:R-:W-:Y:S04]  /*1c3d0*/  STL [R1+0x1dfc], R132 ;  /* 0x001dfc8401007387 */ /* 0x000fe80000100800 */
[----:B------:R0:W-:Y:S01]  /*1c3e0*/  STL [R1+0x1e00], R87 ;  /* 0x001e005701007387 */ /* 0x0001e20000100800 */
[----:B------:R-:W-:-:S03]  /*1c3f0*/  IMAD.X R60, R61, 0x1, R162, P6 ;  /* 0x000000013d3c7824 */ /* 0x000fc600030e06a2 */
[----:B------:R1:W-:Y:S04]  /*1c400*/  STL [R1+0x458], R126 ;  /* 0x0004587e01007387 */ /* 0x0003e80000100800 */
[----:B------:R1:W-:Y:S01]  /*1c410*/  STL [R1+0x460], R106 ;  /* 0x0004606a01007387 */ /* 0x0003e20000100800 */
[----:B0-----:R-:W-:-:S03]  /*1c420*/  IMAD.X R87, R97, 0x1, R162, P3 ;  /* 0x0000000161577824 */ /* 0x001fc600018e06a2 */
[----:B-1----:R-:W4:Y:S04]  /*1c430*/  LDL.LU.64 R126, [R1+0x498] ;  /* 0x00049800017e7983 */ /* 0x002f280000300a00 */
[----:B------:R-:W-:Y:S04]  /*1c440*/  STL [R1+0x468], R87 ;  /* 0x0004685701007387 */ /* 0x000fe80000100800 */
[----:B------:R-:W4:Y:S04]  /*1c450*/  LDL.LU.64 R106, [R1+0x4a0] ;  /* 0x0004a000016a7983 */ /* 0x000f280000300a00 */
[----:B------:R0:W-:Y:S04]  /*1c460*/  STL [R1+0x470], R60 ;  /* 0x0004703c01007387 */ /* 0x0001e80000100800 */
[----:B------:R-:W4:Y:S04]  /*1c470*/  LDL.LU.64 R96, [R1+0x4a8] ;  /* 0x0004a80001607983 */ /* 0x000f280000300a00 */
[----:B0-----:R-:W4:Y:S01]  /*1c480*/  LDL.LU.64 R60, [R1+0x4b0] ;  /* 0x0004b000013c7983 */ /* 0x001f220000300a00 */
[----:B--2---:R-:W-:-:S02]  /*1c490*/  IADD3 R132, P1, PT, R130, R164, RZ ;  /* 0x000000a482847210 */ /* 0x004fc40007f3e0ff */
[----:B---3--:R-:W-:-:S03]  /*1c4a0*/  IADD3 R133, P2, PT, R128, R164, RZ ;  /* 0x000000a480857210 */ /* 0x008fc60007f5e0ff */
[----:B------:R0:W-:Y:S01]  /*1c4b0*/  STL [R1+0x1e04], R132 ;  /* 0x001e048401007387 */ /* 0x0001e20000100800 */
[----:B----4-:R-:W-:-:S03]  /*1c4c0*/  IADD3 R87, P3, PT, R78, R164, RZ ;  /* 0x000000a44e577210 */ /* 0x010fc60007f7e0ff */
[----:B------:R-:W-:Y:S01]  /*1c4d0*/  STL [R1+0x1e08], R133 ;  /* 0x001e088501007387 */ /* 0x000fe20000100800 */
[--C-:B------:R-:W-:Y:S01]  /*1c4e0*/  IMAD.X R130, R131, 0x1, R162.reuse, P1 ;  /* 0x0000000183827824 */ /* 0x100fe200008e06a2 */
[----:B0-----:R-:W-:Y:S02]  /*1c4f0*/  IADD3 R132, P6, PT, R68, R164, RZ ;  /* 0x000000a444847210 */ /* 0x001fe40007fde0ff */
[----:B------:R0:W-:Y:S01]  /*1c500*/  STL [R1+0x1e0c], R87 ;  /* 0x001e0c5701007387 */ /* 0x0001e20000100800 */
[----:B------:R-:W-:-:S03]  /*1c510*/  IMAD.X R78, R79, 0x1, R162, P3 ;  /* 0x000000014f4e7824 */ /* 0x000fc600018e06a2 */
[----:B------:R1:W-:Y:S01]  /*1c520*/  STL [R1+0x1e10], R132 ;  /* 0x001e108401007387 */ /* 0x0003e20000100800 */
[--C-:B------:R-:W-:Y:S02]  /*1c530*/  IMAD.X R68, R69, 0x1, R162.reuse, P6 ;  /* 0x0000000145447824 */ /* 0x100fe400030e06a2 */
[----:B0-----:R-:W-:Y:S01]  /*1c540*/  IMAD.X R87, R129, 0x1, R162, P2 ;  /* 0x0000000181577824 */ /* 0x001fe200010e06a2 */
[----:B------:R0:W-:Y:S04]  /*1c550*/  STL [R1+0x478], R130 ;  /* 0x0004788201007387 */ /* 0x0001e80000100800 */
[----:B------:R-:W-:Y:S04]  /*1c560*/  STL [R1+0x480], R87 ;  /* 0x0004805701007387 */ /* 0x000fe80000100800 */
[----:B-1----:R-:W2:Y:S04]  /*1c570*/  LDL.LU.64 R132, [R1+0x4b8] ;  /* 0x0004b80001847983 */ /* 0x002ea80000300a00 */
[----:B------:R1:W-:Y:S04]  /*1c580*/  STL [R1+0x488], R78 ;  /* 0x0004884e01007387 */ /* 0x0003e80000100800 */
[----:B0-----:R-:W3:Y:S04]  /*1c590*/  LDL.LU.64 R130, [R1+0x4c0] ;  /* 0x0004c00001827983 */ /* 0x001ee80000300a00 */
[----:B------:R0:W-:Y:S04]  /*1c5a0*/  STL [R1+0x490], R68 ;  /* 0x0004904401007387 */ /* 0x0001e80000100800 */
[----:B-1----:R-:W4:Y:S04]  /*1c5b0*/  LDL.LU.64 R78, [R1+0x4c8] ;  /* 0x0004c800014e7983 */ /* 0x002f280000300a00 */
[----:B0-----:R-:W4:Y:S01]  /*1c5c0*/  LDL.LU.64 R68, [R1+0x4d0] ;  /* 0x0004d00001447983 */ /* 0x001f220000300a00 */
[----:B------:R-:W-:-:S05]  /*1c5d0*/  IADD3 R87, P1, PT, R126, R164, RZ ;  /* 0x000000a47e577210 */ /* 0x000fca0007f3e0ff */
[----:B------:R0:W-:Y:S01]  /*1c5e0*/  STL [R1+0x1e14], R87 ;  /* 0x001e145701007387 */ /* 0x0001e20000100800 */
[-C--:B------:R-:W-:Y:S01]  /*1c5f0*/  IADD3 R129, P2, PT, R106, R164.reuse, RZ ;  /* 0x000000a46a817210 */ /* 0x080fe20007f5e0ff */
[----:B------:R-:W-:Y:S01]  /*1c600*/  IMAD.X R126, R127, 0x1, R162, P1 ;  /* 0x000000017f7e7824 */ /* 0x000fe200008e06a2 */
[----:B------:R-:W-:-:S03]  /*1c610*/  IADD3 R128, P3, PT, R96, R164, RZ ;  /* 0x000000a460807210 */ /* 0x000fc60007f7e0ff */
[----:B------:R-:W-:Y:S01]  /*1c620*/  STL [R1+0x1e18], R129 ;  /* 0x001e188101007387 */ /* 0x000fe20000100800 */
[--C-:B------:R-:W-:Y:S01]  /*1c630*/  IMAD.X R106, R107, 0x1, R162.reuse, P2 ;  /* 0x000000016b6a7824 */ /* 0x100fe200010e06a2 */
[----:B0-----:R-:W-:Y:S02]  /*1c640*/  IADD3 R87, P6, PT, R60, R164, RZ ;  /* 0x000000a43c577210 */ /* 0x001fe40007fde0ff */
[----:B------:R-:W-:Y:S04]  /*1c650*/  STL [R1+0x1e1c], R128 ;  /* 0x001e1c8001007387 */ /* 0x000fe80000100800 */
[----:B------:R0:W-:Y:S01]  /*1c660*/  STL [R1+0x1e20], R87 ;  /* 0x001e205701007387 */ /* 0x0001e20000100800 */
[----:B------:R-:W-:-:S03]  /*1c670*/  IMAD.X R60, R61, 0x1, R162, P6 ;  /* 0x000000013d3c7824 */ /* 0x000fc600030e06a2 */
[----:B------:R1:W-:Y:S01]  /*1c680*/  STL [R1+0x498], R126 ;  /* 0x0004987e01007387 */ /* 0x0003e20000100800 */
[----:B0-----:R-:W-:-:S03]  /*1c690*/  IMAD.X R87, R97, 0x1, R162, P3 ;  /* 0x0000000161577824 */ /* 0x001fc600018e06a2 */
[----:B------:R0:W-:Y:S04]  /*1c6a0*/  STL [R1+0x4a0], R106 ;  /* 0x0004a06a01007387 */ /* 0x0001e80000100800 */
[----:B------:R-:W4:Y:S04]  /*1c6b0*/  LDL.LU.64 R128, [R1+0x4d8] ;  /* 0x0004d80001807983 */ /* 0x000f280000300a00 */
[----:B------:R-:W-:Y:S04]  /*1c6c0*/  STL [R1+0x4a8], R87 ;  /* 0x0004a85701007387 */ /* 0x000fe80000100800 */
[----:B-1----:R-:W4:Y:S04]  /*1c6d0*/  LDL.LU.64 R126, [R1+0x4e0] ;  /* 0x0004e000017e7983 */ /* 0x002f280000300a00 */
[----:B------:R2:W-:Y:S04]  /*1c6e0*/  STL [R1+0x4b0], R60 ;  /* 0x0004b03c01007387 */ /* 0x0005e80000100800 */
[----:B0-----:R-:W4:Y:S04]  /*1c6f0*/  LDL.LU.64 R106, [R1+0x4e8] ;  /* 0x0004e800016a7983 */ /* 0x001f280000300a00 */
[----:B------:R-:W4:Y:S01]  /*1c700*/  LDL.LU.64 R96, [R1+0x4f0] ;  /* 0x0004f00001607983 */ /* 0x000f220000300a00 */
[----:B--2---:R-:W-:-:S02]  /*1c710*/  IADD3 R60, P1, PT, R132, R164, RZ ;  /* 0x000000a4843c7210 */ /* 0x004fc40007f3e0ff */
[-C--:B---3--:R-:W-:Y:S02]  /*1c720*/  IADD3 R61, P2, PT, R130, R164.reuse, RZ ;  /* 0x000000a4823d7210 */ /* 0x088fe40007f5e0ff */
[----:B----4-:R-:W-:-:S03]  /*1c730*/  IADD3 R87, P3, PT, R78, R164, RZ ;  /* 0x000000a44e577210 */ /* 0x010fc60007f7e0ff */
[----:B------:R-:W-:Y:S04]  /*1c740*/  STL [R1+0x1e28], R61 ;  /* 0x001e283d01007387 */ /* 0x000fe80000100800 */
[----:B------:R0:W-:Y:S01]  /*1c750*/  STL [R1+0x1e2c], R87 ;  /* 0x001e2c5701007387 */ /* 0x0001e20000100800 */
[----:B------:R-:W-:Y:S01]  /*1c760*/  IADD3 R158, P6, PT, R68, R164, RZ ;  /* 0x000000a4449e7210 */ /* 0x000fe20007fde0ff */
[----:B------:R-:W-:-:S04]  /*1c770*/  IMAD.X R78, R79, 0x1, R162, P3 ;  /* 0x000000014f4e7824 */ /* 0x000fc800018e06a2 */
[----:B------:R-:W-:Y:S01]  /*1c780*/  STL [R1+0x1e30], R158 ;  /* 0x001e309e01007387 */ /* 0x000fe20000100800 */
[--C-:B0-----:R-:W-:Y:S02]  /*1c790*/  IMAD.X R87, R131, 0x1, R162.reuse, P2 ;  /* 0x0000000183577824 */ /* 0x101fe400010e06a2 */
[--C-:B------:R-:W-:Y:S02]  /*1c7a0*/  IMAD.X R68, R69, 0x1, R162.reuse, P6 ;  /* 0x0000000145447824 */ /* 0x100fe400030e06a2 */
[----:B------:R-:W-:Y:S01]  /*1c7b0*/  IMAD.X R61, R133, 0x1, R162, P1 ;  /* 0x00000001853d7824 */ /* 0x000fe200008e06a2 */
[----:B------:R-:W-:Y:S04]  /*1c7c0*/  STL [R1+0x4c0], R87 ;  /* 0x0004c05701007387 */ /* 0x000fe80000100800 */
[----:B------:R-:W2:Y:S04]  /*1c7d0*/  LDL.LU.64 R132, [R1+0x4f8] ;  /* 0x0004f80001847983 */ /* 0x000ea80000300a00 */
[----:B------:R0:W-:Y:S04]  /*1c7e0*/  STL [R1+0x4c8], R78 ;  /* 0x0004c84e01007387 */ /* 0x0001e80000100800 */
[----:B------:R-:W3:Y:S04]  /*1c7f0*/  LDL.LU.64 R130, [R1+0x500] ;  /* 0x0005000001827983 */ /* 0x000ee80000300a00 */
[----:B------:R1:W-:Y:S04]  /*1c800*/  STL [R1+0x4d0], R68 ;  /* 0x0004d04401007387 */ /* 0x0003e80000100800 */
[----:B0-----:R-:W4:Y:S04]  /*1c810*/  LDL.LU.64 R78, [R1+0x508] ;  /* 0x00050800014e7983 */ /* 0x001f280000300a00 */
[----:B-1----:R-:W4:Y:S01]  /*1c820*/  LDL.LU.64 R68, [R1+0x510] ;  /* 0x0005100001447983 */ /* 0x002f220000300a00 */
[----:B------:R-:W-:-:S02]  /*1c830*/  IADD3 R158, P1, PT, R128, R164, RZ ;  /* 0x000000a4809e7210 */ /* 0x000fc40007f3e0ff */
[----:B------:R-:W-:-:S03]  /*1c840*/  IADD3 R87, P2, PT, R126, R164, RZ ;  /* 0x000000a47e577210 */ /* 0x000fc60007f5e0ff */
[----:B------:R0:W-:Y:S04]  /*1c850*/  STL [R1+0x1e34], R158 ;  /* 0x001e349e01007387 */ /* 0x0001e80000100800 */
[----:B------:R1:W-:Y:S01]  /*1c860*/  STL [R1+0x1e38], R87 ;  /* 0x001e385701007387 */ /* 0x0003e20000100800 */
[-C--:B------:R-:W-:Y:S01]  /*1c870*/  IADD3 R159, P3, PT, R106, R164.reuse, RZ ;  /* 0x000000a46a9f7210 */ /* 0x080fe20007f7e0ff */
[--C-:B------:R-:W-:Y:S01]  /*1c880*/  IMAD.X R126, R127, 0x1, R162.reuse, P2 ;  /* 0x000000017f7e7824 */ /* 0x100fe200010e06a2 */
[----:B0-----:R-:W-:Y:S01]  /*1c890*/  IADD3 R158, P6, PT, R96, R164, RZ ;  /* 0x000000a4609e7210 */ /* 0x001fe20007fde0ff */
[--C-:B-1----:R-:W-:Y:S02]  /*1c8a0*/  IMAD.X R87, R129, 0x1, R162.reuse, P1 ;  /* 0x0000000181577824 */ /* 0x102fe400008e06a2 */
[----:B------:R-:W-:Y:S01]  /*1c8b0*/  STL [R1+0x1e3c], R159 ;  /* 0x001e3c9f01007387 */ /* 0x000fe20000100800 */
[----:B------:R-:W-:-:S03]  /*1c8c0*/  IMAD.X R106, R107, 0x1, R162, P3 ;  /* 0x000000016b6a7824 */ /* 0x000fc600018e06a2 */
[----:B------:R-:W-:Y:S04]  /*1c8d0*/  STL [R1+0x1e40], R158 ;  /* 0x001e409e01007387 */ /* 0x000fe80000100800 */
[----:B------:R0:W-:Y:S04]  /*1c8e0*/  STL [R1+0x4d8], R87 ;  /* 0x0004d85701007387 */ /* 0x0001e80000100800 */
[----:B------:R1:W-:Y:S04]  /*1c8f0*/  STL [R1+0x4e0], R126 ;  /* 0x0004e07e01007387 */ /* 0x0003e80000100800 */
[----:B------:R-:W4:Y:S01]  /*1c900*/  LDL.LU.64 R128, [R1+0x518] ;  /* 0x0005180001807983 */ /* 0x000f220000300a00 */
[----:B0-----:R-:W-:-:S03]  /*1c910*/  IMAD.X R87, R97, 0x1, R162, P6 ;  /* 0x0000000161577824 */ /* 0x001fc600030e06a2 */
[----:B------:R0:W-:Y:S04]  /*1c920*/  STL [R1+0x4e8], R106 ;  /* 0x0004e86a01007387 */ /* 0x0001e80000100800 */
[----:B-1----:R-:W4:Y:S04]  /*1c930*/  LDL.LU.64 R126, [R1+0x520] ;  /* 0x00052000017e7983 */ /* 0x002f280000300a00 */
[----:B------:R4:W-:Y:S04]  /*1c940*/  STL [R1+0x4f0], R87 ;  /* 0x0004f05701007387 */ /* 0x0009e80000100800 */
[----:B0-----:R-:W4:Y:S04]  /*1c950*/  LDL.LU.64 R106, [R1+0x528] ;  /* 0x00052800016a7983 */ /* 0x001f280000300a00 */
[----:B------:R-:W4:Y:S01]  /*1c960*/  LDL.LU.64 R96, [R1+0x530] ;  /* 0x0005300001607983 */ /* 0x000f220000300a00 */
[----:B--2---:R-:W-:-:S02]  /*1c970*/  IADD3 R158, P1, PT, R132, R164, RZ ;  /* 0x000000a4849e7210 */ /* 0x004fc40007f3e0ff */
[----:B---3--:R-:W-:-:S03]  /*1c980*/  IADD3 R159, P2, PT, R130, R164, RZ ;  /* 0x000000a4829f7210 */ /* 0x008fc60007f5e0ff */
[----:B------:R0:W-:Y:S01]  /*1c990*/  STL [R1+0x1e44], R158 ;  /* 0x001e449e01007387 */ /* 0x0001e20000100800 */
[--C-:B------:R-:W-:Y:S01]  /*1c9a0*/  IMAD.X R132, R133, 0x1, R162.reuse, P1 ;  /* 0x0000000185847824 */ /* 0x100fe200008e06a2 */
[-C--:B----4-:R-:W-:Y:S02]  /*1c9b0*/  IADD3 R87, P3, PT, R78, R164.reuse, RZ ;  /* 0x000000a44e577210 */ /* 0x090fe40007f7e0ff */
        /* <DEDUP_REMOVED lines=460> */
[----:B------:R-:W-:Y:S01]  /*1e680*/  IMAD.X R126, R127, 0x1, R162, P2 ;  /* 0x000000017f7e7824 */ /* 0x000fe200010e06a2 */
[----:B0-----:R-:W-:-:S03]  /*1e690*/  IADD3 R158, P6, PT, R96, R164, RZ ;  /* 0x000000a4609e7210 */ /* 0x001fc60007fde0ff */
[----:B------:R-:W-:Y:S01]  /*1e6a0*/  STL [R1+0x1c18], R159 ;  /* 0x001c189f01007387 */ /* 0x000fe20000100800 */
[----:B-1----:R-:W-:-:S03]  /*1e6b0*/  IMAD.X R87, R129, 0x1, R162, P1 ;  /* 0x0000000181577824 */ /* 0x002fc600008e06a2 */
[----:B------:R-:W-:Y:S01]  /*1e6c0*/  STL [R1+0x1c1c], R158 ;  /* 0x001c1c9e01007387 */ /* 0x000fe20000100800 */
[----:B------:R-:W-:-:S03]  /*1e6d0*/  IMAD.X R106, R107, 0x1, R162, P3 ;  /* 0x000000016b6a7824 */ /* 0x000fc600018e06a2 */
        /* <DEDUP_REMOVED lines=31> */
[----:B------:R0:W-:Y:S01]  /*1e8d0*/  STL [R1+0x1be4], R158 ;  /* 0x001be49e01007387 */ /* 0x0001e20000100800 */
[-C--:B------:R-:W-:Y:S01]  /*1e8e0*/  IADD3 R159, P3, PT, R106, R164.reuse, RZ ;  /* 0x000000a46a9f7210 */ /* 0x080fe20007f7e0ff */
[--C-:B------:R-:W-:Y:S02]  /*1e8f0*/  IMAD.X R126, R127, 0x1, R162.reuse, P2 ;  /* 0x000000017f7e7824 */ /* 0x100fe400010e06a2 */
[----:B------:R1:W-:Y:S02]  /*1e900*/  STL [R1+0x1be8], R87 ;  /* 0x001be85701007387 */ /* 0x0003e40000100800 */
[--C-:B------:R-:W-:Y:S01]  /*1e910*/  IMAD.X R106, R107, 0x1, R162.reuse, P3 ;  /* 0x000000016b6a7824 */ /* 0x100fe200018e06a2 */
[----:B0-----:R-:W-:Y:S01]  /*1e920*/  IADD3 R158, P6, PT, R96, R164, RZ ;  /* 0x000000a4609e7210 */ /* 0x001fe20007fde0ff */
[----:B------:R-:W-:Y:S01]  /*1e930*/  STL [R1+0x1bec], R159 ;  /* 0x001bec9f01007387 */ /* 0x000fe20000100800 */
[----:B-1----:R-:W-:-:S03]  /*1e940*/  IMAD.X R87, R129, 0x1, R162, P1 ;  /* 0x0000000181577824 */ /* 0x002fc600008e06a2 */
        /* <DEDUP_REMOVED lines=1354> */
[----:B------:R-:W-:Y:S02]  /*23df0*/  IMAD.X R126, R127, 0x1, R162, P2 ;  /* 0x000000017f7e7824 */ /* 0x000fe400010e06a2 */
[----:B------:R1:W-:Y:S01]  /*23e00*/  STL [R1+0x6e4], R87 ;  /* 0x0006e45701007387 */ /* 0x0003e20000100800 */
        /* <DEDUP_REMOVED lines=39> */
[----:B------:R-:W-:Y:S01]  /*24080*/  STL [R1+0x62c], R159 ;  /* 0x00062c9f01007387 */ /* 0x000fe20000100800 */
[--C-:B------:R-:W-:Y:S01]  /*24090*/  IMAD.X R126, R127, 0x1, R162.reuse, P2 ;  /* 0x000000017f7e7824 */ /* 0x100fe200010e06a2 */
[----:B0-----:R-:W-:Y:S02]  /*240a0*/  IADD3 R87, P6, PT, R96, R164, RZ ;  /* 0x000000a460577210 */ /* 0x001fe40007fde0ff */
[----:B------:R-:W-:Y:S04]  /*240b0*/  STL [R1+0x630], R158 ;  /* 0x0006309e01007387 */ /* 0x000fe80000100800 */
[----:B------:R0:W-:Y:S04]  /*240c0*/  STL [R1+0x634], R87 ;  /* 0x0006345701007387 */ /* 0x0001e80000100800 */
[----:B------:R1:W-:Y:S01]  /*240d0*/  STL [R1+0x5e0], R128 ;  /* 0x0005e08001007387 */ /* 0x0003e20000100800 */
[----:B0-----:R-:W-:-:S03]  /*240e0*/  IMAD.X R87, R107, 0x1, R162, P3 ;  /* 0x000000016b577824 */ /* 0x001fc600018e06a2 */
[----:B-1----:R-:W4:Y:S04]  /*240f0*/  LDL.LU.64 R128, [R1+0x1118] ;  /* 0x0011180001807983 */ /* 0x002f280000300a00 */
[----:B------:R0:W-:Y:S04]  /*24100*/  STL [R1+0x5e4], R126 ;  /* 0x0005e47e01007387 */ /* 0x0001e80000100800 */
[----:B------:R-:W4:Y:S04]  /*24110*/  LDL.LU.64 R106, [R1+0x1120] ;  /* 0x00112000016a7983 */ /* 0x000f280000300a00 */
[----:B------:R1:W-:Y:S04]  /*24120*/  STL [R1+0x5e8], R87 ;  /* 0x0005e85701007387 */ /* 0x0003e80000100800 */
[----:B0-----:R-:W4:Y:S01]  /*24130*/  LDL.LU.64 R126, [R1+0x1128] ;  /* 0x00112800017e7983 */ /* 0x001f220000300a00 */
[----:B-1----:R-:W-:-:S03]  /*24140*/  IMAD.X R87, R97, 0x1, R162, P6 ;  /* 0x0000000161577824 */ /* 0x002fc600030e06a2 */
[----:B------:R-:W4:Y:S04]  /*24150*/  LDL.LU.64 R96, [R1+0x1130] ;  /* 0x0011300001607983 */ /* 0x000f280000300a00 */
[----:B------:R2:W-:Y:S02]  /*24160*/  STL [R1+0x5ec], R87 ;  /* 0x0005ec5701007387 */ /* 0x0005e40000100800 */
[----:B--2---:R-:W-:-:S05]  /*24170*/  IADD3 R87, P1, PT, R132, R164, RZ ;  /* 0x000000a484577210 */ /* 0x004fca0007f3e0ff */
[----:B------:R0:W-:Y:S01]  /*24180*/  STL [R1+0x560], R87 ;  /* 0x0005605701007387 */ /* 0x0001e20000100800 */
[-C--:B---3--:R-:W-:Y:S01]  /*24190*/  IADD3 R159, P2, PT, R130, R164.reuse, RZ ;  /* 0x000000a4829f7210 */ /* 0x088fe20007f5e0ff */
[----:B------:R-:W-:Y:S01]  /*241a0*/  IMAD.X R132, R133, 0x1, R162, P1 ;  /* 0x0000000185847824 */ /* 0x000fe200008e06a2 */
[----:B----4-:R-:W-:-:S03]  /*241b0*/  IADD3 R158, P3, PT, R78, R164, RZ ;  /* 0x000000a44e9e7210 */ /* 0x010fc60007f7e0ff */
        /* <DEDUP_REMOVED lines=8> */
[----:B------:R-:W-:Y:S04]  /*24240*/  STL [R1+0x424], R130 ;  /* 0x0004248201007387 */ /* 0x000fe80000100800 */
[----:B------:R-:W2:Y:S04]  /*24250*/  LDL.LU.64 R78, [R1+0x1138] ;  /* 0x00113800014e7983 */ /* 0x000ea80000300a00 */
[----:B------:R-:W-:Y:S04]  /*24260*/  STL [R1+0x520], R87 ;  /* 0x0005205701007387 */ /* 0x000fe80000100800 */
[----:B-1----:R-:W3:Y:S04]  /*24270*/  LDL.LU.64 R132, [R1+0x1140] ;  /* 0x0011400001847983 */ /* 0x002ee80000300a00 */
[----:B------:R0:W-:Y:S04]  /*24280*/  STL [R1+0x524], R68 ;  /* 0x0005244401007387 */ /* 0x0001e80000100800 */
[----:B0-----:R-:W4:Y:S04]  /*24290*/  LDL.LU.64 R68, [R1+0x1148] ;  /* 0x0011480001447983 */ /* 0x001f280000300a00 */
[----:B------:R-:W4:Y:S01]  /*242a0*/  LDL.LU.64 R130, [R1+0x1150] ;  /* 0x0011500001827983 */ /* 0x000f220000300a00 */
[----:B------:R-:W-:-:S02]  /*242b0*/  IADD3 R87, P1, PT, R128, R164, RZ ;  /* 0x000000a480577210 */ /* 0x000fc40007f3e0ff */
[----:B------:R-:W-:-:S03]  /*242c0*/  IADD3 R158, P2, PT, R106, R164, RZ ;  /* 0x000000a46a9e7210 */ /* 0x000fc60007f5e0ff */
[----:B------:R0:W-:Y:S04]  /*242d0*/  STL [R1+0x570], R87 ;  /* 0x0005705701007387 */ /* 0x0001e80000100800 */
[----:B------:R1:W-:Y:S01]  /*242e0*/  STL [R1+0x574], R158 ;  /* 0x0005749e01007387 */ /* 0x0003e20000100800 */
[-C--:B0-----:R-:W-:Y:S02]  /*242f0*/  IADD3 R87, P3, PT, R126, R164.reuse, RZ ;  /* 0x000000a47e577210 */ /* 0x081fe40007f7e0ff */
[----:B-1----:R-:W-:-:S03]  /*24300*/  IADD3 R158, P6, PT, R96, R164, RZ ;  /* 0x000000a4609e7210 */ /* 0x002fc60007fde0ff */
[----:B------:R0:W-:Y:S01]  /*24310*/  STL [R1+0x5a0], R87 ;  /* 0x0005a05701007387 */ /* 0x0001e20000100800 */
[----:B------:R-:W-:-:S03]  /*24320*/  IMAD.X R128, R129, 0x1, R162, P1 ;  /* 0x0000000181807824 */ /* 0x000fc600008e06a2 */
[----:B------:R-:W-:Y:S01]  /*24330*/  STL [R1+0x5a4], R158 ;  /* 0x0005a49e01007387 */ /* 0x000fe20000100800 */
[----:B0-----:R-:W-:-:S03]  /*24340*/  IMAD.X R87, R107, 0x1, R162, P2 ;  /* 0x000000016b577824 */ /* 0x001fc600010e06a2 */
[----:B------:R-:W4:Y:S04]  /*24350*/  LDL.LU.64 R106, [R1+0x1158] ;  /* 0x00115800016a7983 */ /* 0x000f280000300a00 */
[----:B------:R0:W-:Y:S04]  /*24360*/  STL [R1+0x528], R128 ;  /* 0x0005288001007387 */ /* 0x0001e80000100800 */
[----:B0-----:R-:W4:Y:S04]  /*24370*/  LDL.LU.64 R128, [R1+0x1160] ;  /* 0x0011600001807983 */ /* 0x001f280000300a00 */
[----:B------:R0:W-:Y:S04]  /*24380*/  STL [R1+0x52c], R87 ;  /* 0x00052c5701007387 */ /* 0x0001e80000100800 */
[----:B------:R-:W4:Y:S04]  /*24390*/  LDL.LU.64 R160, [R1+0x1168] ;  /* 0x0011680001a07983 */ /* 0x000f280000300a00 */
[----:B------:R-:W4:Y:S01]  /*243a0*/  LDL.LU.64 R158, [R1+0x1170] ;  /* 0x00117000019e7983 */ /* 0x000f220000300a00 */
[----:B------:R-:W-:-:S02]  /*243b0*/  IMAD.X R126, R127, 0x1, R162, P3 ;  /* 0x000000017f7e7824 */ /* 0x000fc400018e06a2 */
[----:B0-----:R-:W-:-:S03]  /*243c0*/  IMAD.X R87, R97, 0x1, R162, P6 ;  /* 0x0000000161577824 */ /* 0x001fc600030e06a2 */
[----:B------:R3:W-:Y:S04]  /*243d0*/  STL [R1+0x530], R126 ;  /* 0x0005307e01007387 */ /* 0x0007e80000100800 */
[----:B------:R-:W-:Y:S01]  /*243e0*/  STL [R1+0x534], R87 ;  /* 0x0005345701007387 */ /* 0x000fe20000100800 */
[----:B--2---:R-:W-:-:S05]  /*243f0*/  IADD3 R96, P1, PT, R78, R164, RZ ;  /* 0x000000a44e607210 */ /* 0x004fca0007f3e0ff */
[----:B------:R0:W-:Y:S01]  /*24400*/  STL [R1+0x2f0], R96 ;  /* 0x0002f06001007387 */ /* 0x0001e20000100800 */
[----:B---3--:R-:W-:-:S03]  /*24410*/  IADD3 R126, P2, PT, R132, R164, RZ ;  /* 0x000000a4847e7210 */ /* 0x008fc60007f5e0ff */
[----:B0-----:R-:W2:Y:S04]  /*24420*/  LDL.LU.64 R96, [R1+0x1178] ;  /* 0x0011780001607983 */ /* 0x001ea80000300a00 */
[----:B------:R0:W-:Y:S01]  /*24430*/  STL [R1+0x2f4], R126 ;  /* 0x0002f47e01007387 */ /* 0x0001e20000100800 */
[----:B----4-:R-:W-:-:S03]  /*24440*/  IADD3 R87, P3, PT, R68, R164, RZ ;  /* 0x000000a444577210 */ /* 0x010fc60007f7e0ff */
[----:B0-----:R-:W3:Y:S04]  /*24450*/  LDL.LU.64 R126, [R1+0x1180] ;  /* 0x00118000017e7983 */ /* 0x001ee80000300a00 */
[----:B------:R0:W-:Y:S02]  /*24460*/  STL [R1+0x340], R87 ;  /* 0x0003405701007387 */ /* 0x0001e40000100800 */
[----:B0-----:R-:W-:-:S05]  /*24470*/  IADD3 R87, P6, PT, R130, R164, RZ ;  /* 0x000000a482577210 */ /* 0x001fca0007fde0ff */
[----:B------:R0:W-:Y:S02]  /*24480*/  STL [R1+0x344], R87 ;  /* 0x0003445701007387 */ /* 0x0001e40000100800 */
[--C-:B0-----:R-:W-:Y:S02]  /*24490*/  IMAD.X R87, R79, 0x1, R162.reuse, P1 ;  /* 0x000000014f577824 */ /* 0x101fe400008e06a2 */
[----:B------:R-:W4:Y:S04]  /*244a0*/  LDL.LU.64 R78, [R1+0x3780] ;  /* 0x00378000014e7983 */ /* 0x000f280000300a00 */
[----:B------:R0:W-:Y:S02]  /*244b0*/  STL [R1+0x10], R87 ;  /* 0x0000105701007387 */ /* 0x0001e40000100800 */
[----:B0-----:R-:W-:-:S02]  /*244c0*/  IMAD.X R87, R133, 0x1, R162, P2 ;  /* 0x0000000185577824 */ /* 0x001fc400010e06a2 */
[----:B------:R-:W4:Y:S04]  /*244d0*/  LDL.LU.64 R132, [R1+0x3778] ;  /* 0x0037780001847983 */ /* 0x000f280000300a00 */
[----:B------:R0:W-:Y:S02]  /*244e0*/  STL [R1+0x14], R87 ;  /* 0x0000145701007387 */ /* 0x0001e40000100800 */
[--C-:B0-----:R-:W-:Y:S02]  /*244f0*/  IMAD.X R87, R69, 0x1, R162.reuse, P3 ;  /* 0x0000000145577824 */ /* 0x101fe400018e06a2 */
[----:B------:R-:W4:Y:S04]  /*24500*/  LDL.LU.64 R68, [R1+0x3770] ;  /* 0x0037700001447983 */ /* 0x000f280000300a00 */
[----:B------:R0:W-:Y:S02]  /*24510*/  STL [R1+0x18], R87 ;  /* 0x0000185701007387 */ /* 0x0001e40000100800 */
[----:B0-----:R-:W-:-:S02]  /*24520*/  IMAD.X R87, R131, 0x1, R162, P6 ;  /* 0x0000000183577824 */ /* 0x001fc400030e06a2 */
[----:B------:R-:W4:Y:S04]  /*24530*/  LDL.LU.64 R130, [R1+0x3768] ;  /* 0x0037680001827983 */ /* 0x000f280000300a00 */
[----:B------:R0:W-:Y:S02]  /*24540*/  STL [R1+0x1c], R87 ;  /* 0x00001c5701007387 */ /* 0x0001e40000100800 */
[----:B0-----:R-:W-:-:S05]  /*24550*/  IADD3 R87, P1, PT, R106, R164, RZ ;  /* 0x000000a46a577210 */ /* 0x001fca0007f3e0ff */
[----:B------:R0:W-:Y:S02]  /*24560*/  STL [R1+0x380], R87 ;  /* 0x0003805701007387 */ /* 0x0001e40000100800 */
[----:B0-----:R-:W-:-:S05]  /*24570*/  IADD3 R87, P2, PT, R128, R164, RZ ;  /* 0x000000a480577210 */ /* 0x001fca0007f5e0ff */
[----:B------:R0:W-:Y:S02]  /*24580*/  STL [R1+0x384], R87 ;  /* 0x0003845701007387 */ /* 0x0001e40000100800 */
[----:B0-----:R-:W-:-:S05]  /*24590*/  IADD3 R87, P3, PT, R160, R164, RZ ;  /* 0x000000a4a0577210 */ /* 0x001fca0007f7e0ff */
[----:B------:R0:W-:Y:S02]  /*245a0*/  STL [R1+0x3d0], R87 ;  /* 0x0003d05701007387 */ /* 0x0001e40000100800 */
[----:B0-----:R-:W-:-:S05]  /*245b0*/  IADD3 R87, P6, PT, R158, R164, RZ ;  /* 0x000000a49e577210 */ /* 0x001fca0007fde0ff */
[----:B------:R0:W-:Y:S01]  /*245c0*/  STL [R1+0x3d4], R87 ;  /* 0x0003d45701007387 */ /* 0x0001e20000100800 */
[--C-:B------:R-:W-:Y:S02]  /*245d0*/  IMAD.X R161, R161, 0x1, R162.reuse, P3 ;  /* 0x00000001a1a17824 */ /* 0x100fe400018e06a2 */
[--C-:B0-----:R-:W-:Y:S02]  /*245e0*/  IMAD.X R87, R107, 0x1, R162.reuse, P1 ;  /* 0x000000016b577824 */ /* 0x101fe400008e06a2 */
[----:B------:R-:W4:Y:S04]  /*245f0*/  LDL.LU.64 R106, [R1+0x3760] ;  /* 0x00376000016a7983 */ /* 0x000f280000300a00 */
[----:B------:R0:W-:Y:S02]  /*24600*/  STL [R1+0x260], R87 ;  /* 0x0002605701007387 */ /* 0x0001e40000100800 */
[----:B0-----:R-:W-:-:S02]  /*24610*/  IMAD.X R87, R129, 0x1, R162, P2 ;  /* 0x0000000181577824 */ /* 0x001fc400010e06a2 */
[----:B------:R-:W4:Y:S04]  /*24620*/  LDL.LU.64 R128, [R1+0x3758] ;  /* 0x0037580001807983 */ /* 0x000f280000300a00 */
[----:B------:R-:W4:Y:S04]  /*24630*/  LDL.LU R160, [R1+0x3750] ;  /* 0x0037500001a07983 */ /* 0x000f280000300800 */
[----:B------:R0:W-:Y:S04]  /*24640*/  STL [R1+0x264], R87 ;  /* 0x0002645701007387 */ /* 0x0001e80000100800 */
[----:B0-----:R-:W4:Y:S04]  /*24650*/  LDL.LU R87, [R1+0x118c] ;  /* 0x00118c0001577983 */ /* 0x001f280000300800 */
[----:B------:R0:W-:Y:S02]  /*24660*/  STL [R1+0x2b0], R161 ;  /* 0x0002b0a101007387 */ /* 0x0001e40000100800 */
[----:B0-----:R-:W-:-:S02]  /*24670*/  IMAD.X R161, R159, 0x1, R162, P6 ;  /* 0x000000019fa17824 */ /* 0x001fc400030e06a2 */
[----:B------:R-:W4:Y:S04]  /*24680*/  LDL.LU.64 R158, [R1+0x3748] ;  /* 0x00374800019e7983 */ /* 0x000f280000300a00 */
[----:B------:R2:W-:Y:S01]  /*24690*/  STL [R1+0x2b4], R161 ;  /* 0x0002b4a101007387 */ /* 0x0005e20000100800 */
[----:B------:R-:W-:Y:S02]  /*246a0*/  PRMT R163, RZ, 0x7610, R163 ;  /* 0x00007610ffa37816 */ /* 0x000fe400000000a3 */
[----:B--2---:R-:W-:-:S05]  /*246b0*/  IADD3 R161, P1, PT, R96, R164, RZ ;  /* 0x000000a460a17210 */ /* 0x004fca0007f3e0ff */
[----:B------:R3:W-:Y:S02]  /*246c0*/  STL [R1], R161 ;  /* 0x000000a101007387 */ /* 0x0007e40000100800 */
[----:B---3--:R-:W-:-:S05]  /*246d0*/  IADD3 R161, P2, PT, R126, R164, RZ ;  /* 0x000000a47ea17210 */ /* 0x008fca0007f5e0ff */
[----:B------:R0:W-:Y:S04]  /*246e0*/  STL [R1+0x4], R161 ;  /* 0x000004a101007387 */ /* 0x0001e80000100800 */
[----:B0-----:R-:W2:Y:S01]  /*246f0*/  LDL.LU R161, [R1+0x3740] ;  /* 0x0037400001a17983 */ /* 0x001ea20000300800 */
[----:B----4-:R-:W-:Y:S01]  /*24700*/  VIADD R87, R87, 0x1 ;  /* 0x0000000157577836 */ /* 0x010fe20000000000 */
[----:B------:R-:W-:-:S05]  /*24710*/  IADD3 R158, P3, PT, R158, R164, RZ ;  /* 0x000000a49e9e7210 */ /* 0x000fca0007f7e0ff */
[----:B------:R0:W-:Y:S04]  /*24720*/  STL [R1+0x8], R158 ;  /* 0x0000089e01007387 */ /* 0x0001e80000100800 */
[----:B------:R-:W-:Y:S01]  /*24730*/  STL [R1+0x2028], R164 ;  /* 0x002028a401007387 */ /* 0x000fe20000100800 */
[----:B0-----:R-:W-:-:S03]  /*24740*/  IADD3 R158, P6, PT, R160, R164, RZ ;  /* 0x000000a4a09e7210 */ /* 0x001fc60007fde0ff */
[----:B------:R-:W-:Y:S01]  /*24750*/  STL [R1+0x2170], R164 ;  /* 0x002170a401007387 */ /* 0x000fe20000100800 */
[----:B------:R-:W-:-:S03]  /*24760*/  IMAD.X R160, R127, 0x1, R162, P2 ;  /* 0x000000017fa07824 */ /* 0x000fc600010e06a2 */
[----:B------:R0:W-:Y:S04]  /*24770*/  STL [R1+0xc], R158 ;  /* 0x00000c9e01007387 */ /* 0x0001e80000100800 */
[----:B------:R-:W-:Y:S01]  /*24780*/  STL [R1+0x23f8], R164 ;  /* 0x0023f8a401007387 */ /* 0x000fe20000100800 */
[----:B0-----:R-:W-:-:S03]  /*24790*/  IMAD.X R158, R97, 0x1, R162, P1 ;  /* 0x00000001619e7824 */ /* 0x001fc600008e06a2 */
[----:B------:R-:W3:Y:S04]  /*247a0*/  LDL.LU.64 R96, [R1+0x3738] ;  /* 0x0037380001607983 */ /* 0x000ee80000300a00 */
[----:B------:R-:W4:Y:S04]  /*247b0*/  LDL.LU.64 R126, [R1+0x3730] ;  /* 0x00373000017e7983 */ /* 0x000f280000300a00 */
[----:B------:R-:W-:Y:S04]  /*247c0*/  STL [R1+0x202c], R162 ;  /* 0x00202ca201007387 */ /* 0x000fe80000100800 */
[----:B------:R-:W-:Y:S04]  /*247d0*/  STL [R1+0x2174], R162 ;  /* 0x002174a201007387 */ /* 0x000fe80000100800 */
[----:B------:R-:W-:Y:S04]  /*247e0*/  STL [R1+0x23fc], R162 ;  /* 0x0023fca201007387 */ /* 0x000fe80000100800 */
[----:B------:R-:W-:Y:S04]  /*247f0*/  STL [R1+0x118c], R87 ;  /* 0x00118c5701007387 */ /* 0x000fe80000100800 */
[----:B------:R0:W-:Y:S04]  /*24800*/  STL.S16 [R1+0x17c8], R163 ;  /* 0x0017c8a301007387 */ /* 0x0001e80000100600 */
[----:B0-----:R-:W2:Y:S02]  /*24810*/  LDL.LU R163, [R1+0x372c] ;  /* 0x00372c0001a37983 */ /* 0x001ea40000300800 */
[----:B--2---:R-:W-:-:S05]  /*24820*/  PRMT R163, RZ, 0x7610, R163 ;  /* 0x00007610ffa37816 */ /* 0x004fca00000000a3 */
        /* <DEDUP_REMOVED lines=31> */
[----:B0-----:R-:W2:Y:S01]  /*24a20*/  LDL.LU R163, [R1+0x3700] ;  /* 0x0037000001a37983 */ /* 0x001ea20000300800 */
[----:B---3--:R-:W-:Y:S02]  /*24a30*/  PRMT R96, RZ, 0x7610, R96 ;  /* 0x00007610ff607816 */ /* 0x008fe40000000060 */
[----:B------:R-:W-:Y:S02]  /*24a40*/  PRMT R97, RZ, 0x7610, R97 ;  /* 0x00007610ff617816 */ /* 0x000fe40000000061 */
[----:B------:R-:W-:Y:S02]  /*24a50*/  PRMT R156, RZ, 0x7610, R156 ;  /* 0x00007610ff9c7816 */ /* 0x000fe4000000009c */
[----:B------:R-:W-:Y:S01]  /*24a60*/  PRMT R157, RZ, 0x7610, R157 ;  /* 0x00007610ff9d7816 */ /* 0x000fe2000000009d */
[----:B------:R-:W-:Y:S04]  /*24a70*/  STL [R1+0x33a0], R96 ;  /* 0x0033a06001007387 */ /* 0x000fe80000100800 */
[----:B------:R-:W-:Y:S04]  /*24a80*/  STL [R1+0x33b0], R97 ;  /* 0x0033b06101007387 */ /* 0x000fe80000100800 */
[----:B------:R-:W-:Y:S01]  /*24a90*/  STL.64 [R1+0x3390], R156 ;  /* 0x0033909c01007387 */ /* 0x000fe20000100a00 */
        /* <DEDUP_REMOVED lines=36> */
[----:B------:R-:W-:Y:S02]  /*24ce0*/  PRMT R128, RZ, 0x7610, R128 ;  /* 0x00007610ff807816 */ /* 0x000fe40000000080 */
        /* <DEDUP_REMOVED lines=42> */
[----:B--2---:R-:W-:-:S05]  /*24f90*/  PRMT R163, RZ, 0x7610, R163 ;  /* 0x00007610ffa37816 */ /* 0x004fca00000000a3 */
[----:B------:R0:W-:Y:S04]  /*24fa0*/  STL.S16 [R1+0x1984], R163 ;  /* 0x001984a301007387 */ /* 0x0001e80000100600 */
[----:B0-----:R-:W2:Y:S04]  /*24fb0*/  LDL.LU R163, [R1+0x36a0] ;  /* 0x0036a00001a37983 */ /* 0x001ea80000300800 */
[----:B------:R-:W-:Y:S04]  /*24fc0*/  STL [R1+0x32f0], R106 ;  /* 0x0032f06a01007387 */ /* 0x000fe80000100800 */
[----:B------:R-:W-:Y:S04]  /*24fd0*/  STL [R1+0x3300], R107 ;  /* 0x0033006b01007387 */ /* 0x000fe80000100800 */
[----:B------:R0:W-:Y:S04]  /*24fe0*/  STL.S16 [R1+0x1720], R165 ;  /* 0x001720a501007387 */ /* 0x0001e80000100600 */
[----:B0-----:R-:W3:Y:S02]  /*24ff0*/  LDL.LU R165, [R1+0x369c] ;  /* 0x00369c0001a57983 */ /* 0x001ee40000300800 */
[----:B---3--:R-:W-:-:S05]  /*25000*/  PRMT R165, RZ, 0x7610, R165 ;  /* 0x00007610ffa57816 */ /* 0x008fca00000000a5 */
        /* <DEDUP_REMOVED lines=22> */
[----:B0-----:R-:W3:Y:S01]  /*25170*/  LDL.LU R165, [R1+0x367c] ;  /* 0x00367c0001a57983 */ /* 0x001ee20000300800 */
[--C-:B------:R-:W-:Y:S01]  /*25180*/  IMAD.X R159, R159, 0x1, R162.reuse, P3 ;  /* 0x000000019f9f7824 */ /* 0x100fe200018e06a2 */
[----:B--2---:R-:W-:Y:S01]  /*25190*/  PRMT R163, RZ, 0x7610, R163 ;  /* 0x00007610ffa37816 */ /* 0x004fe200000000a3 */
[--C-:B------:R-:W-:Y:S01]  /*251a0*/  IMAD.X R161, R161, 0x1, R162.reuse, P6 ;  /* 0x00000001a1a17824 */ /* 0x100fe200030e06a2 */
[----:B------:R-:W-:-:S05]  /*251b0*/  PRMT R162, RZ, 0x7610, R162 ;  /* 0x00007610ffa27816 */ /* 0x000fca00000000a2 */
[----:B------:R-:W-:Y:S01]  /*251c0*/  STL.64 [R1+0x32e0], R162 ;  /* 0x0032e0a201007387 */ /* 0x000fe20000100a00 */
[----:B---3--:R-:W-:-:S05]  /*251d0*/  PRMT R165, RZ, 0x7610, R165 ;  /* 0x00007610ffa57816 */ /* 0x008fca00000000a5 */
        /* <DEDUP_REMOVED lines=36> */
[----:B------:R-:W-:-:S05]  /*25420*/  PRMT R164, RZ, 0x7610, R164 ;  /* 0x00007610ffa47816 */ /* 0x000fca00000000a4 */
[----:B------:R-:W-:Y:S01]  /*25430*/  STL [R1+0x33c8], R164 ;  /* 0x0033c8a401007387 */ /* 0x000fe20000100800 */
        /* <DEDUP_REMOVED lines=38> */
[----:B------:R-:W-:-:S05]  /*256a0*/  PRMT R15, RZ, 0x7610, R15 ;  /* 0x00007610ff0f7816 */ /* 0x000fca000000000f */
[----:B------:R-:W-:Y:S01]  /*256b0*/  STL.64 [R1+0x3260], R14 ;  /* 0x0032600e01007387 */ /* 0x000fe20000100a00 */
        /* <DEDUP_REMOVED lines=90> */
[----:B------:R-:W-:Y:S04]  /*25c60*/  STL.64 [R1+0x3140], R134 ;  /* 0x0031408601007387 */ /* 0x000fe80000100a00 */
[----:B------:R-:W-:Y:S04]  /*25c70*/  STL [R1+0x3148], R48 ;  /* 0x0031483001007387 */ /* 0x000fe80000100800 */
[----:B------:R-:W-:Y:S01]  /*25c80*/  STL [R1+0x3368], R49 ;  /* 0x0033683101007387 */ /* 0x000fe20000100800 */
        /* <DEDUP_REMOVED lines=25> */
[----:B------:R-:W-:-:S03]  /*25e20*/  PRMT R19, RZ, 0x7610, R19 ;  /* 0x00007610ff137816 */ /* 0x000fc60000000013 */
        /* <DEDUP_REMOVED lines=181> */
[----:B------:R-:W-:-:S03]  /*26980*/  PRMT R38, RZ, 0x7610, R38 ;  /* 0x00007610ff267816 */ /* 0x000fc60000000026 */
[----:B------:R-:W-:Y:S04]  /*26990*/  STL.64 [R1+0x2fa8], R108 ;  /* 0x002fa86c01007387 */ /* 0x000fe80000100a00 */
        /* <DEDUP_REMOVED lines=82> */
[----:B------:R-:W-:-:S02]  /*26ec0*/  PRMT R35, RZ, 0x7610, R35 ;  /* 0x00007610ff237816 */ /* 0x000fc40000000023 */
[----:B------:R-:W-:Y:S01]  /*26ed0*/  PRMT R33, RZ, 0x7610, R33 ;  /* 0x00007610ff217816 */ /* 0x000fe20000000021 */
[----:B------:R-:W-:Y:S04]  /*26ee0*/  STL.64 [R1+0x2f00], R58 ;  /* 0x002f003a01007387 */ /* 0x000fe80000100a00 */
[----:B------:R-:W-:Y:S04]  /*26ef0*/  STL [R1+0x2f18], R34 ;  /* 0x002f182201007387 */ /* 0x000fe80000100800 */
        /* <DEDUP_REMOVED lines=236> */
[----:B--2---:R-:W-:-:S05]  /*27dc0*/  PRMT R165, RZ, 0x7610, R165 ;  /* 0x00007610ffa57816 */ /* 0x004fca00000000a5 */
[----:B------:R0:W-:Y:S04]  /*27dd0*/  STL.S16 [R1+0x141c], R165 ;  /* 0x00141ca501007387 */ /* 0x0001e80000100600 */
[----:B------:R-:W-:Y:S04]  /*27de0*/  STL.S16 [R1+0x1418], R164 ;  /* 0x001418a401007387 */ /* 0x000fe80000100600 */
[----:B------:R-:W-:Y:S01]  /*27df0*/  STL.S16 [R1+0x1414], R163 ;  /* 0x001414a301007387 */ /* 0x000fe20000100600 */
[----:B0-----:R-:W0:Y:S03]  /*27e00*/  LDC R165, c[0x0][0x3a0] ;  /* 0x0000e800ffa57b82 */ /* 0x001e260000000800 */
[----:B------:R-:W-:Y:S04]  /*27e10*/  STL.S16 [R1+0x1410], R162 ;  /* 0x001410a201007387 */ /* 0x000fe80000100600 */
[----:B------:R-:W-:Y:S04]  /*27e20*/  STL.S16 [R1+0x140c], R157 ;  /* 0x00140c9d01007387 */ /* 0x000fe80000100600 */
[----:B------:R-:W-:Y:S04]  /*27e30*/  STL.S16 [R1+0x1408], R156 ;  /* 0x0014089c01007387 */ /* 0x000fe80000100600 */
[----:B------:R-:W-:Y:S04]  /*27e40*/  STL.S16 [R1+0x18bc], R143 ;  /* 0x0018bc8f01007387 */ /* 0x000fe80000100600 */
[----:B------:R-:W-:Y:S04]  /*27e50*/  STL.S16 [R1+0x18b8], R142 ;  /* 0x0018b88e01007387 */ /* 0x000fe80000100600 */
[----:B------:R-:W-:Y:S04]  /*27e60*/  STL.S16 [R1+0x18b4], R141 ;  /* 0x0018b48d01007387 */ /* 0x000fe80000100600 */
[----:B------:R-:W-:Y:S04]  /*27e70*/  STL.S16 [R1+0x18b0], R140 ;  /* 0x0018b08c01007387 */ /* 0x000fe80000100600 */
[----:B------:R-:W-:Y:S04]  /*27e80*/  STL.64 [R1+0x2d98], R144 ;  /* 0x002d989001007387 */ /* 0x000fe80000100a00 */
[----:B------:R-:W-:Y:S04]  /*27e90*/  STL [R1+0x2db8], R26 ;  /* 0x002db81a01007387 */ /* 0x000fe80000100800 */
[----:B------:R-:W-:Y:S04]  /*27ea0*/  STL.S16 [R1+0x13f4], R139 ;  /* 0x0013f48b01007387 */ /* 0x000fe80000100600 */
        /* <DEDUP_REMOVED lines=11> */
[----:B------:R1:W-:Y:S04]  /*27f60*/  STL.64 [R1+0x2d40], R90 ;  /* 0x002d405a01007387 */ /* 0x0003e80000100a00 */
[----:B------:R-:W-:Y:S04]  /*27f70*/  STL [R1+0x2d58], R24 ;  /* 0x002d581801007387 */ /* 0x000fe80000100800 */
[----:B------:R2:W-:Y:S04]  /*27f80*/  STL [R1+0x2dd0], R25 ;  /* 0x002dd01901007387 */ /* 0x0005e80000100800 */
[----:B------:R3:W-:Y:S04]  /*27f90*/  STL [R1+0x2d68], R23 ;  /* 0x002d681701007387 */ /* 0x0007e80000100800 */
[----:B------:R-:W-:Y:S04]  /*27fa0*/  STL.S16 [R1+0x13c4], R109 ;  /* 0x0013c46d01007387 */ /* 0x000fe80000100600 */
[----:B------:R-:W-:Y:S01]  /*27fb0*/  STL.S16 [R1+0x13c0], R108 ;  /* 0x0013c06c01007387 */ /* 0x000fe20000100600 */
[----:B-1----:R-:W-:-:S03]  /*27fc0*/  PRMT R91, RZ, 0x7610, R91 ;  /* 0x00007610ff5b7816 */ /* 0x002fc6000000005b */
[----:B------:R-:W-:Y:S01]  /*27fd0*/  STL.S16 [R1+0x13bc], R107 ;  /* 0x0013bc6b01007387 */ /* 0x000fe20000100600 */
[----:B------:R-:W-:-:S03]  /*27fe0*/  PRMT R90, RZ, 0x7610, R90 ;  /* 0x00007610ff5a7816 */ /* 0x000fc6000000005a */
        /* <DEDUP_REMOVED lines=10> */
[----:B------:R1:W-:Y:S04]  /*28090*/  STL [R1+0x2d10], R22 ;  /* 0x002d101601007387 */ /* 0x0003e80000100800 */
        /* <DEDUP_REMOVED lines=12> */
[----:B------:R-:W-:Y:S04]  /*28160*/  STL [R1+0x2c90], R100 ;  /* 0x002c906401007387 */ /* 0x000fe80000100800 */
[----:B------:R-:W-:Y:S04]  /*28170*/  STL.S16 [R1+0x1880], R57 ;  /* 0x0018803901007387 */ /* 0x000fe80000100600 */
        /* <DEDUP_REMOVED lines=16> */
[----:B------:R-:W-:Y:S04]  /*28280*/  STL.S16 [R1+0x133c], R42 ;  /* 0x00133c2a01007387 */ /* 0x000fe80000100600 */
[----:B------:R-:W-:Y:S04]  /*28290*/  STL.S16 [R1+0x1338], R41 ;  /* 0x0013382901007387 */ /* 0x000fe80000100600 */
[----:B------:R-:W-:Y:S04]  /*282a0*/  STL.S16 [R1+0x1334], R40 ;  /* 0x0013342801007387 */ /* 0x000fe80000100600 */
[----:B------:R-:W-:Y:S04]  /*282b0*/  STL.S16 [R1+0x1330], R38 ;  /* 0x0013302601007387 */ /* 0x000fe80000100600 */
[----:B------:R-:W-:Y:S04]  /*282c0*/  STL.S16 [R1+0x132c], R37 ;  /* 0x00132c2501007387 */ /* 0x000fe80000100600 */
[----:B------:R-:W-:Y:S04]  /*282d0*/  STL.S16 [R1+0x1328], R36 ;  /* 0x0013282401007387 */ /* 0x000fe80000100600 */
[----:B------:R-:W-:Y:S04]  /*282e0*/  STL.S16 [R1+0x1324], R35 ;  /* 0x0013242301007387 */ /* 0x000fe80000100600 */
[----:B------:R-:W-:Y:S01]  /*282f0*/  STL.S16 [R1+0x1320], R34 ;  /* 0x0013202201007387 */ /* 0x000fe20000100600 */
[----:B------:R-:W-:-:S03]  /*28300*/  PRMT R26, RZ, 0x7610, R26 ;  /* 0x00007610ff1a7816 */ /* 0x000fc6000000001a */
[----:B------:R-:W-:Y:S01]  /*28310*/  STL.S16 [R1+0x131c], R33 ;  /* 0x00131c2101007387 */ /* 0x000fe20000100600 */
[----:B--2---:R-:W-:-:S03]  /*28320*/  PRMT R25, RZ, 0x7610, R25 ;  /* 0x00007610ff197816 */ /* 0x004fc60000000019 */
[----:B------:R-:W-:Y:S01]  /*28330*/  STL.S16 [R1+0x1318], R32 ;  /* 0x0013182001007387 */ /* 0x000fe20000100600 */
[----:B------:R-:W-:-:S03]  /*28340*/  PRMT R24, RZ, 0x7610, R24 ;  /* 0x00007610ff187816 */ /* 0x000fc60000000018 */
[----:B------:R-:W-:Y:S01]  /*28350*/  STL.S16 [R1+0x186c], R31 ;  /* 0x00186c1f01007387 */ /* 0x000fe20000100600 */
[----:B---3--:R-:W-:-:S03]  /*28360*/  PRMT R23, RZ, 0x7610, R23 ;  /* 0x00007610ff177816 */ /* 0x008fc60000000017 */
[----:B------:R-:W-:Y:S01]  /*28370*/  STL.S16 [R1+0x1868], R30 ;  /* 0x0018681e01007387 */ /* 0x000fe20000100600 */
[----:B-1----:R-:W-:-:S03]  /*28380*/  PRMT R22, RZ, 0x7610, R22 ;  /* 0x00007610ff167816 */ /* 0x002fc60000000016 */
        /* <DEDUP_REMOVED lines=12> */
[----:B------:R-:W-:-:S03]  /*28450*/  PRMT R0, RZ, 0x7610, R0 ;  /* 0x00007610ff007816 */ /* 0x000fc60000000000 */
        /* <DEDUP_REMOVED lines=8> */
[----:B------:R1:W-:Y:S01]  /*284e0*/  STL [R1+0x2b38], R0 ;  /* 0x002b380001007387 */ /* 0x0003e20000100800 */
[----:B0-----:R-:W-:-:S03]  /*284f0*/  IMAD R165, R87, -0x100, R165 ;  /* 0xffffff0057a57824 */ /* 0x001fc600078e02a5 */
[----:B------:R-:W2:Y:S01]  /*28500*/  LDL.LU R157, [R1+0x208] ;  /* 0x00020800019d7983 */ /* 0x000ea20000300800 */
[----:B-1----:R-:W-:-:S05]  /*28510*/  PRMT R0, RZ, 0x7610, R0 ;  /* 0x00007610ff007816 */ /* 0x002fca0000000000 */
[----:B------:R-:W-:Y:S04]  /*28520*/  STL.S16 [R1+0x12d8], R0 ;  /* 0x0012d80001007387 */ /* 0x000fe80000100600 */
[----:B------:R-:W3:Y:S04]  /*28530*/  LDL.LU R97, [R1+0x1f54] ;  /* 0x001f540001617983 */ /* 0x000ee80000300800 */
[----:B------:R-:W4:Y:S04]  /*28540*/  LDL.LU R96, [R1+0x210] ;  /* 0x0002100001607983 */ /* 0x000f280000300800 */
[----:B------:R-:W4:Y:S04]  /*28550*/  LDL.LU R87, [R1+0x1f58] ;  /* 0x001f580001577983 */ /* 0x000f280000300800 */
[----:B------:R-:W-:Y:S04]  /*28560*/  STL.64 [R1+0x1b8], R66 ;  /* 0x0001b84201007387 */ /* 0x000fe80000100a00 */
[----:B------:R0:W-:Y:S04]  /*28570*/  STL.64 [R1+0x2728], R66 ;  /* 0x0027284201007387 */ /* 0x0001e80000100a00 */
[----:B------:R-:W-:Y:S04]  /*28580*/  STL.64 [R1+0x1c0], R120 ;  /* 0x0001c07801007387 */ /* 0x000fe80000100a00 */
[----:B------:R-:W-:Y:S04]  /*28590*/  STL [R1+0x2730], R121 ;  /* 0x0027307901007387 */ /* 0x000fe80000100800 */
[----:B------:R-:W-:Y:S04]  /*285a0*/  STL.64 [R1+0x2748], R120 ;  /* 0x0027487801007387 */ /* 0x000fe80000100a00 */
[----:B------:R-:W-:Y:S04]  /*285b0*/  STL.64 [R1+0x1c8], R104 ;  /* 0x0001c86801007387 */ /* 0x000fe80000100a00 */
[----:B------:R1:W-:Y:S04]  /*285c0*/  STL.64 [R1+0x2738], R104 ;  /* 0x0027386801007387 */ /* 0x0003e80000100a00 */
[----:B------:R-:W-:Y:S04]  /*285d0*/  STL.64 [R1+0x1d0], R118 ;  /* 0x0001d07601007387 */ /* 0x000fe80000100a00 */
[----:B------:R-:W-:Y:S04]  /*285e0*/  STL.64 [R1+0x2758], R118 ;  /* 0x0027587601007387 */ /* 0x000fe80000100a00 */
[----:B------:R-:W-:Y:S04]  /*285f0*/  STL.64 [R1+0x1d8], R94 ;  /* 0x0001d85e01007387 */ /* 0x000fe80000100a00 */
        /* <DEDUP_REMOVED lines=9> */
[----:B------:R-:W-:Y:S01]  /*28690*/  STL.64 [R1+0x1f8], R74 ;  /* 0x0001f84a01007387 */ /* 0x000fe20000100a00 */
[----:B--2---:R-:W-:-:S02]  /*286a0*/  IMAD.MOV.U32 R17, RZ, RZ, R157 ;  /* 0x000000ffff117224 */ /* 0x004fc400078e009d */
[----:B---3--:R-:W-:Y:S02]  /*286b0*/  IMAD.MOV.U32 R16, RZ, RZ, R97 ;  /* 0x000000ffff107224 */ /* 0x008fe400078e0061 */
[----:B----4-:R-:W-:-:S03]  /*286c0*/  IMAD.MOV.U32 R15, RZ, RZ, R96 ;  /* 0x000000ffff0f7224 */ /* 0x010fc600078e0060 */
[----:B------:R-:W-:Y:S01]  /*286d0*/  STL.64 [R1+0x208], R16 ;  /* 0x0002081001007387 */ /* 0x000fe20000100a00 */
[----:B------:R-:W-:-:S03]  /*286e0*/  IMAD.MOV.U32 R14, RZ, RZ, R87 ;  /* 0x000000ffff0e7224 */ /* 0x000fc600078e0057 */
        /* <DEDUP_REMOVED lines=11> */
[----:B------:R-:W2:Y:S04]  /*287a0*/  LDL.LU R87, [R1+0x1f80] ;  /* 0x001f800001577983 */ /* 0x000ea80000300800 */
[----:B------:R-:W0:Y:S04]  /*287b0*/  LDL.LU R130, [R1+0x270] ;  /* 0x0002700001827983 */ /* 0x000e280000300800 */
[----:B------:R-:W3:Y:S04]  /*287c0*/  LDL.LU R163, [R1+0x1f84] ;  /* 0x001f840001a37983 */ /* 0x000ee80000300800 */
[----:B------:R-:W1:Y:S04]  /*287d0*/  LDL.LU R107, [R1+0x278] ;  /* 0x00027800016b7983 */ /* 0x000e680000300800 */
[----:B------:R-:W4:Y:S04]  /*287e0*/  LDL.LU R106, [R1+0x1f10] ;  /* 0x001f1000016a7983 */ /* 0x000f280000300800 */
[----:B------:R-:W-:Y:S04]  /*287f0*/  STL.64 [R1+0x218], R64 ;  /* 0x0002184001007387 */ /* 0x000fe80000100a00 */
[----:B------:R-:W-:Y:S04]  /*28800*/  STL.64 [R1+0x27b8], R64 ;  /* 0x0027b84001007387 */ /* 0x000fe80000100a00 */
[----:B------:R-:W-:Y:S04]  /*28810*/  STL.64 [R1+0x220], R10 ;  /* 0x0002200a01007387 */ /* 0x000fe80000100a00 */
[----:B------:R-:W-:Y:S04]  /*28820*/  STL.64 [R1+0x27c8], R10 ;  /* 0x0027c80a01007387 */ /* 0x000fe80000100a00 */
[----:B------:R-:W-:Y:S04]  /*28830*/  STL.64 [R1+0x228], R8 ;  /* 0x0002280801007387 */ /* 0x000fe80000100a00 */
[----:B------:R-:W-:Y:S04]  /*28840*/  STL [R1+0x27d0], R9 ;  /* 0x0027d00901007387 */ /* 0x000fe80000100800 */
[----:B------:R-:W-:Y:S04]  /*28850*/  STL.64 [R1+0x27e8], R8 ;  /* 0x0027e80801007387 */ /* 0x000fe80000100a00 */
[----:B------:R-:W-:Y:S04]  /*28860*/  STL.64 [R1+0x230], R6 ;  /* 0x0002300601007387 */ /* 0x000fe80000100a00 */
[----:B------:R-:W-:Y:S04]  /*28870*/  STL.64 [R1+0x27d8], R6 ;  /* 0x0027d80601007387 */ /* 0x000fe80000100a00 */
        /* <DEDUP_REMOVED lines=8> */
[----:B------:R-:W-:Y:S04]  /*28900*/  STL.64 [R1+0x238], R4 ;  /* 0x0002380401007387 */ /* 0x000fe80000100a00 */
[----:B------:R0:W-:Y:S04]  /*28910*/  STL.64 [R1+0x27f8], R4 ;  /* 0x0027f80401007387 */ /* 0x0001e80000100a00 */
[----:B------:R-:W-:Y:S04]  /*28920*/  STL.64 [R1+0x240], R2 ;  /* 0x0002400201007387 */ /* 0x000fe80000100a00 */
[----:B------:R0:W-:Y:S04]  /*28930*/  STL.64 [R1+0x2808], R2 ;  /* 0x0028080201007387 */ /* 0x0001e80000100a00 */
[----:B------:R-:W-:Y:S04]  /*28940*/  STL.64 [R1+0x248], R122 ;  /* 0x0002487a01007387 */ /* 0x000fe80000100a00 */
[----:B------:R0:W-:Y:S04]  /*28950*/  STL.64 [R1+0x2818], R122 ;  /* 0x0028187a01007387 */ /* 0x0001e80000100a00 */
[----:B------:R-:W-:Y:S04]  /*28960*/  STL.64 [R1+0x250], R76 ;  /* 0x0002504c01007387 */ /* 0x000fe80000100a00 */
[----:B------:R-:W-:Y:S04]  /*28970*/  STL [R1+0x2820], R77 ;  /* 0x0028204d01007387 */ /* 0x000fe80000100800 */
[----:B------:R-:W-:Y:S04]  /*28980*/  STL.64 [R1+0x2838], R76 ;  /* 0x0028384c01007387 */ /* 0x000fe80000100a00 */
[----:B------:R-:W4:Y:S04]  /*28990*/  LDL.LU R129, [R1+0x2a0] ;  /* 0x0002a00001817983 */ /* 0x000f280000300800 */
[----:B------:R-:W4:Y:S04]  /*289a0*/  LDL.LU R128, [R1+0x1f24] ;  /* 0x001f240001807983 */ /* 0x000f280000300800 */
[----:B------:R-:W4:Y:S04]  /*289b0*/  LDL.LU R156, [R1+0x2a8] ;  /* 0x0002a800019c7983 */ /* 0x000f280000300800 */
[----:B------:R-:W4:Y:S04]  /*289c0*/  LDL.LU R157, [R1+0x1f28] ;  /* 0x001f2800019d7983 */ /* 0x000f280000300800 */
[----:B------:R-:W4:Y:S04]  /*289d0*/  LDL.LU R57, [R1+0x2c0] ;  /* 0x0002c00001397983 */ /* 0x000f280000300800 */
[----:B------:R-:W4:Y:S01]  /*289e0*/  LDL.LU R131, [R1+0x1ef8] ;  /* 0x001ef80001837983 */ /* 0x000f220000300800 */
[----:B--2---:R-:W-:-:S04]  /*289f0*/  LOP3.LUT R87, R87, R86, RZ, 0x3c, !PT ;  /* 0x0000005657577212 */ /* 0x004fc800078e3cff */
[C---:B------:R-:W-:Y:S01]  /*28a00*/  LOP3.LUT R86, R87.reuse, R86, RZ, 0x3c, !PT ;  /* 0x0000005657567212 */ /* 0x040fe200078e3cff */
[----:B0-----:R-:W-:Y:S02]  /*28a10*/  IMAD.MOV.U32 R67, RZ, RZ, R130 ;  /* 0x000000ffff437224 */ /* 0x001fe400078e0082 */
[----:B------:R-:W2:Y:S01]  /*28a20*/  LDL.LU R130, [R1+0x2c8] ;  /* 0x0002c80001827983 */ /* 0x000ea20000300800 */
[----:B---3--:R-:W-:Y:S01]  /*28a30*/  IMAD.MOV.U32 R66, RZ, RZ, R163 ;  /* 0x000000ffff427224 */ /* 0x008fe200078e00a3 */
[----:B------:R-:W-:Y:S02]  /*28a40*/  LOP3.LUT R87, R87, R86, RZ, 0x3c, !PT ;  /* 0x0000005657577212 */ /* 0x000fe400078e3cff */
[----:B------:R-:W3:Y:S01]  /*28a50*/  LDL.LU R163, [R1+0x1efc] ;  /* 0x001efc0001a37983 */ /* 0x000ee20000300800 */
[----:B-1----:R-:W-:-:S03]  /*28a60*/  IMAD.MOV.U32 R105, RZ, RZ, R107 ;  /* 0x000000ffff697224 */ /* 0x002fc600078e006b */
[----:B------:R-:W3:Y:S01]  /*28a70*/  LDL.LU R107, [R1+0x2d0] ;  /* 0x0002d000016b7983 */ /* 0x000ee20000300800 */
[----:B----4-:R-:W-:-:S03]  /*28a80*/  IMAD.MOV.U32 R104, RZ, RZ, R106 ;  /* 0x000000ffff687224 */ /* 0x010fc600078e006a */
[----:B------:R-:W4:Y:S04]  /*28a90*/  LDL.LU R106, [R1+0x1f00] ;  /* 0x001f0000016a7983 */ /* 0x000f280000300800 */
        /* <DEDUP_REMOVED lines=8> */
[----:B------:R-:W-:Y:S01]  /*28b20*/  STL [R1+0x2860], R105 ;  /* 0x0028606901007387 */ /* 0x000fe20000100800 */
[----:B------:R-:W-:-:S03]  /*28b30*/  IMAD.MOV.U32 R121, RZ, RZ, R102 ;  /* 0x000000ffff797224 */ /* 0x000fc600078e0066 */
[----:B------:R-:W-:Y:S01]  /*28b40*/  STL.64 [R1+0x2878], R104 ;  /* 0x0028786801007387 */ /* 0x000fe20000100a00 */
[----:B------:R-:W-:-:S03]  /*28b50*/  IMAD.MOV.U32 R120, RZ, RZ, R103 ;  /* 0x000000ffff787224 */ /* 0x000fc600078e0067 */
[----:B------:R-:W4:Y:S01]  /*28b60*/  LDL.LU R102, [R1+0x2d8] ;  /* 0x0002d80001667983 */ /* 0x000f220000300800 */
[----:B------:R-:W-:-:S03]  /*28b70*/  IMAD.MOV.U32 R5, RZ, RZ, R68 ;  /* 0x000000ffff057224 */ /* 0x000fc600078e0044 */
[----:B------:R-:W4:Y:S01]  /*28b80*/  LDL.LU R103, [R1+0x1f04] ;  /* 0x001f040001677983 */ /* 0x000f220000300800 */
[----:B------:R-:W-:Y:S02]  /*28b90*/  IMAD.MOV.U32 R4, RZ, RZ, R164 ;  /* 0x000000ffff047224 */ /* 0x000fe400078e00a4 */
[----:B------:R-:W-:-:S03]  /*28ba0*/  IMAD.MOV.U32 R3, RZ, RZ, R56 ;  /* 0x000000ffff037224 */ /* 0x000fc600078e0038 */
[----:B------:R-:W-:Y:S01]  /*28bb0*/  STL.64 [R1+0x288], R4 ;  /* 0x0002880401007387 */ /* 0x000fe20000100a00 */
[----:B------:R-:W-:Y:S02]  /*28bc0*/  IMAD.MOV.U32 R2, RZ, RZ, R162 ;  /* 0x000000ffff027224 */ /* 0x000fe400078e00a2 */
[----:B------:R-:W-:Y:S02]  /*28bd0*/  IMAD.MOV.U32 R119, RZ, RZ, R97 ;  /* 0x000000ffff777224 */ /* 0x000fe400078e0061 */
[----:B------:R-:W4:Y:S01]  /*28be0*/  LDL.LU R97, [R1+0x2e0] ;  /* 0x0002e00001617983 */ /* 0x000f220000300800 */
[----:B------:R-:W-:-:S03]  /*28bf0*/  IMAD.MOV.U32 R118, RZ, RZ, R96 ;  /* 0x000000ffff767224 */ /* 0x000fc600078e0060 */
[----:B------:R0:W-:Y:S04]  /*28c00*/  STL.64 [R1+0x290], R2 ;  /* 0x0002900201007387 */ /* 0x0001e80000100a00 */
[----:B------:R-:W4:Y:S04]  /*28c10*/  LDL.LU R96, [R1+0x1f08] ;  /* 0x001f080001607983 */ /* 0x000f280000300800 */
[----:B------:R-:W-:Y:S04]  /*28c20*/  STL.64 [R1+0x280], R120 ;  /* 0x0002807801007387 */ /* 0x000fe80000100a00 */
[----:B------:R1:W-:Y:S04]  /*28c30*/  STL.64 [R1+0x2868], R120 ;  /* 0x0028687801007387 */ /* 0x0003e80000100a00 */
[----:B------:R-:W-:Y:S04]  /*28c40*/  STL.64 [R1+0x298], R118 ;  /* 0x0002987601007387 */ /* 0x000fe80000100a00 */
[----:B------:R0:W-:Y:S04]  /*28c50*/  STL.64 [R1+0x2870], R118 ;  /* 0x0028707601007387 */ /* 0x0001e80000100a00 */
[----:B------:R-:W4:Y:S01]  /*28c60*/  LDL.LU R162, [R1+0x2e8] ;  /* 0x0002e80001a27983 */ /* 0x000f220000300800 */
[----:B------:R-:W-:-:S03]  /*28c70*/  IMAD.MOV.U32 R117, RZ, RZ, R129 ;  /* 0x000000ffff757224 */ /* 0x000fc600078e0081 */
[----:B------:R-:W4:Y:S01]  /*28c80*/  LDL.LU R129, [R1+0x1f0c] ;  /* 0x001f0c0001817983 */ /* 0x000f220000300800 */
[----:B------:R-:W-:-:S03]  /*28c90*/  IMAD.MOV.U32 R116, RZ, RZ, R128 ;  /* 0x000000ffff747224 */ /* 0x000fc600078e0080 */
[----:B------:R-:W0:Y:S01]  /*28ca0*/  LDL.LU R128, [R1+0x2f8] ;  /* 0x0002f80001807983 */ /* 0x000e220000300800 */
[----:B------:R-:W-:-:S03]  /*28cb0*/  IMAD.MOV.U32 R95, RZ, RZ, R156 ;  /* 0x000000ffff5f7224 */ /* 0x000fc600078e009c */
[----:B------:R-:W4:Y:S01]  /*28cc0*/  LDL.LU R156, [R1+0x1ec8] ;  /* 0x001ec800019c7983 */ /* 0x000f220000300800 */
[----:B------:R-:W-:-:S03]  /*28cd0*/  IMAD.MOV.U32 R94, RZ, RZ, R157 ;  /* 0x000000ffff5e7224 */ /* 0x000fc600078e009d */
[----:B------:R-:W4:Y:S04]  /*28ce0*/  LDL.LU R157, [R1+0x1ecc] ;  /* 0x001ecc00019d7983 */ /* 0x000f280000300800 */
[----:B------:R-:W-:Y:S01]  /*28cf0*/  STL.64 [R1+0x2a0], R116 ;  /* 0x0002a07401007387 */ /* 0x000fe20000100a00 */
[----:B------:R-:W-:-:S03]  /*28d00*/  IMAD.MOV.U32 R115, RZ, RZ, R57 ;  /* 0x000000ffff737224 */ /* 0x000fc600078e0039 */
[----:B------:R-:W-:Y:S01]  /*28d10*/  STL [R1+0x2890], R116 ;  /* 0x0028907401007387 */ /* 0x000fe20000100800 */
[----:B------:R-:W-:-:S03]  /*28d20*/  IMAD.MOV.U32 R114, RZ, RZ, R131 ;  /* 0x000000ffff727224 */ /* 0x000fc600078e0083 */
[----:B------:R-:W-:Y:S04]  /*28d30*/  STL [R1+0x2880], R117 ;  /* 0x0028807501007387 */ /* 0x000fe80000100800 */
[----:B------:R-:W-:Y:S04]  /*28d40*/  STL.64 [R1+0x28a0], R116 ;  /* 0x0028a07401007387 */ /* 0x000fe80000100a00 */
[----:B------:R-:W-:Y:S04]  /*28d50*/  STL.64 [R1+0x2a8], R94 ;  /* 0x0002a85e01007387 */ /* 0x000fe80000100a00 */
[----:B------:R0:W-:Y:S04]  /*28d60*/  STL.64 [R1+0x2888], R94 ;  /* 0x0028885e01007387 */ /* 0x0001e80000100a00 */
[----:B------:R-:W-:Y:S04]  /*28d70*/  STL.64 [R1+0x2b8], R12 ;  /* 0x0002b80c01007387 */ /* 0x000fe80000100a00 */
[----:B------:R0:W-:Y:S04]  /*28d80*/  STL.64 [R1+0x2898], R12 ;  /* 0x0028980c01007387 */ /* 0x0001e80000100a00 */
[----:B------:R-:W-:Y:S04]  /*28d90*/  STL.64 [R1+0x2c0], R114 ;  /* 0x0002c07201007387 */ /* 0x000fe80000100a00 */
[----:B------:R-:W-:Y:S01]  /*28da0*/  STL.64 [R1+0x28a8], R114 ;  /* 0x0028a87201007387 */ /* 0x000fe20000100a00 */
[----:B------:R-:W-:-:S02]  /*28db0*/  IMAD.MOV.U32 R123, RZ, RZ, R154 ;  /* 0x000000ffff7b7224 */ /* 0x000fc400078e009a */
[----:B--2---:R-:W-:Y:S02]  /*28dc0*/  IMAD.MOV.U32 R113, RZ, RZ, R130 ;  /* 0x000000ffff717224 */ /* 0x004fe400078e0082 */
[----:B---3--:R-:W-:Y:S02]  /*28dd0*/  IMAD.MOV.U32 R112, RZ, RZ, R163 ;  /* 0x000000ffff707224 */ /* 0x008fe400078e00a3 */
[----:B------:R-:W-:-:S03]  /*28de0*/  IMAD.MOV.U32 R65, RZ, RZ, R107 ;  /* 0x000000ffff417224 */ /* 0x000fc600078e006b */
[----:B------:R-:W-:Y:S01]  /*28df0*/  STL.64 [R1+0x2c8], R112 ;  /* 0x0002c87001007387 */ /* 0x000fe20000100a00 */
[----:B----4-:R-:W-:-:S03]  /*28e00*/  IMAD.MOV.U32 R64, RZ, RZ, R106 ;  /* 0x000000ffff407224 */ /* 0x010fc600078e006a */
[----:B------:R-:W-:Y:S04]  /*28e10*/  STL [R1+0x28c0], R112 ;  /* 0x0028c07001007387 */ /* 0x000fe80000100800 */
[----:B------:R-:W-:Y:S04]  /*28e20*/  STL [R1+0x28b0], R113 ;  /* 0x0028b07101007387 */ /* 0x000fe80000100800 */
[----:B------:R-:W-:Y:S04]  /*28e30*/  STL.64 [R1+0x28d8], R112 ;  /* 0x0028d87001007387 */ /* 0x000fe80000100a00 */
[----:B------:R-:W-:Y:S04]  /*28e40*/  STL.64 [R1+0x2d0], R64 ;  /* 0x0002d04001007387 */ /* 0x000fe80000100a00 */
[----:B------:R-:W-:Y:S04]  /*28e50*/  STL.64 [R1+0x28b8], R64 ;  /* 0x0028b84001007387 */ /* 0x000fe80000100a00 */
[----:B------:R-:W2:Y:S04]  /*28e60*/  LDL.LU R56, [R1+0x318] ;  /* 0x0003180001387983 */ /* 0x000ea80000300800 */
[----:B------:R-:W3:Y:S04]  /*28e70*/  LDL.LU R163, [R1+0x1ed8] ;  /* 0x001ed80001a37983 */ /* 0x000ee80000300800 */
[----:B------:R-:W4:Y:S04]  /*28e80*/  LDL.LU R107, [R1+0x320] ;  /* 0x00032000016b7983 */ /* 0x000f280000300800 */
[----:B------:R-:W2:Y:S01]  /*28e90*/  LDL.LU R106, [R1+0x1edc] ;  /* 0x001edc00016a7983 */ /* 0x000ea20000300800 */
[----:B------:R-:W-:-:S03]  /*28ea0*/  IMAD.MOV.U32 R11, RZ, RZ, R102 ;  /* 0x000000ffff0b7224 */ /* 0x000fc600078e0066 */
[----:B------:R-:W2:Y:S01]  /*28eb0*/  LDL.LU R102, [R1+0x328] ;  /* 0x0003280001667983 */ /* 0x000ea20000300800 */
[----:B------:R-:W-:-:S03]  /*28ec0*/  IMAD.MOV.U32 R10, RZ, RZ, R103 ;  /* 0x000000ffff0a7224 */ /* 0x000fc600078e0067 */
[----:B------:R-:W2:Y:S01]  /*28ed0*/  LDL.LU R103, [R1+0x1ee0] ;  /* 0x001ee00001677983 */ /* 0x000ea20000300800 */
[----:B------:R-:W-:-:S03]  /*28ee0*/  IMAD.MOV.U32 R7, RZ, RZ, R97 ;  /* 0x000000ffff077224 */ /* 0x000fc600078e0061 */
[----:B------:R-:W2:Y:S01]  /*28ef0*/  LDL.LU R97, [R1+0x330] ;  /* 0x0003300001617983 */ /* 0x000ea20000300800 */
[----:B------:R-:W-:-:S03]  /*28f00*/  IMAD.MOV.U32 R6, RZ, RZ, R96 ;  /* 0x000000ffff067224 */ /* 0x000fc600078e0060 */
[----:B------:R-:W3:Y:S04]  /*28f10*/  LDL.LU R96, [R1+0x1ee4] ;  /* 0x001ee40001607983 */ /* 0x000ee80000300800 */
[----:B------:R-:W-:Y:S04]  /*28f20*/  STL.64 [R1+0x2d8], R10 ;  /* 0x0002d80a01007387 */ /* 0x000fe80000100a00 */
[----:B------:R-:W-:Y:S04]  /*28f30*/  STL.64 [R1+0x28c8], R10 ;  /* 0x0028c80a01007387 */ /* 0x000fe80000100a00 */
[----:B------:R-:W-:Y:S04]  /*28f40*/  STL.64 [R1+0x2e0], R6 ;  /* 0x0002e00601007387 */ /* 0x000fe80000100a00 */
[----:B------:R-:W-:Y:S04]  /*28f50*/  STL.64 [R1+0x28e0], R6 ;  /* 0x0028e00601007387 */ /* 0x000fe80000100a00 */
[----:B------:R-:W4:Y:S01]  /*28f60*/  LDL.LU R154, [R1+0x33ec] ;  /* 0x0033ec00019a7983 */ /* 0x000f220000300800 */
[----:B------:R-:W-:-:S02]  /*28f70*/  IMAD.MOV.U32 R9, RZ, RZ, R162 ;  /* 0x000000ffff097224 */ /* 0x000fc400078e00a2 */
[----:B------:R-:W-:Y:S02]  /*28f80*/  IMAD.MOV.U32 R8, RZ, RZ, R129 ;  /* 0x000000ffff087224 */ /* 0x000fe400078e0081 */
[----:B0-----:R-:W-:-:S03]  /*28f90*/  IMAD.MOV.U32 R3, RZ, RZ, R128 ;  /* 0x000000ffff037224 */ /* 0x001fc600078e0080 */
[----:B------:R-:W-:Y:S01]  /*28fa0*/  STL.64 [R1+0x2e8], R8 ;  /* 0x0002e80801007387 */ /* 0x000fe20000100a00 */
[----:B------:R-:W-:-:S03]  /*28fb0*/  IMAD.MOV.U32 R2, RZ, RZ, R156 ;  /* 0x000000ffff027224 */ /* 0x000fc600078e009c */
[----:B------:R-:W-:Y:S04]  /*28fc0*/  STL.64 [R1+0x28e8], R8 ;  /* 0x0028e80801007387 */ /* 0x000fe80000100a00 */
[----:B------:R-:W-:Y:S04]  /*28fd0*/  STL.64 [R1+0x2f8], R2 ;  /* 0x0002f80201007387 */ /* 0x000fe80000100a00 */
[----:B------:R-:W-:Y:S04]  /*28fe0*/  STL.64 [R1+0x28f0], R2 ;  /* 0x0028f00201007387 */ /* 0x000fe80000100a00 */
[----:B------:R-:W4:Y:S04]  /*28ff0*/  LDL.LU R57, [R1+0x338] ;  /* 0x0003380001397983 */ /* 0x000f280000300800 */
[----:B------:R-:W4:Y:S04]  /*29000*/  LDL.LU R131, [R1+0x1ee8] ;  /* 0x001ee80001837983 */ /* 0x000f280000300800 */
[----:B------:R-:W4:Y:S04]  /*29010*/  LDL.LU R130, [R1+0x348] ;  /* 0x0003480001827983 */ /* 0x000f280000300800 */
[----:B------:R-:W1:Y:S04]  /*29020*/  LDL.LU R162, [R1+0x1eec] ;  /* 0x001eec0001a27983 */ /* 0x000e680000300800 */
[----:B------:R-:W4:Y:S04]  /*29030*/  LDL.LU R129, [R1+0x350] ;  /* 0x0003500001817983 */ /* 0x000f280000300800 */
[----:B------:R-:W4:Y:S01]  /*29040*/  LDL.LU R128, [R1+0x1ef0] ;  /* 0x001ef00001807983 */ /* 0x000f220000300800 */
[----:B------:R-:W-:-:S03]  /*29050*/  IMAD.MOV.U32 R122, RZ, RZ, R157 ;  /* 0x000000ffff7a7224 */ /* 0x000fc600078e009d */
[----:B------:R-:W4:Y:S04]  /*29060*/  LDL.LU R156, [R1+0x358] ;  /* 0x00035800019c7983 */ /* 0x000f280000300800 */
[----:B------:R-:W4:Y:S04]  /*29070*/  LDL.LU R157, [R1+0x1eac] ;  /* 0x001eac00019d7983 */ /* 0x000f280000300800 */
[----:B------:R-:W-:Y:S04]  /*29080*/  STL.64 [R1+0x300], R122 ;  /* 0x0003007a01007387 */ /* 0x000fe80000100a00 */
[----:B------:R-:W-:Y:S04]  /*29090*/  STL.64 [R1+0x2900], R122 ;  /* 0x0029007a01007387 */ /* 0x000fe80000100a00 */
[----:B------:R-:W-:Y:S04]  /*290a0*/  STL.64 [R1+0x308], R82 ;  /* 0x0003085201007387 */ /* 0x000fe80000100a00 */
[----:B------:R0:W-:Y:S01]  /*290b0*/  STL.64 [R1+0x2990], R82 ;  /* 0x0029905201007387 */ /* 0x0001e20000100a00 */
[----:B--2---:R-:W-:-:S02]  /*290c0*/  IMAD.MOV.U32 R67, RZ, RZ, R97 ;  /* 0x000000ffff437224 */ /* 0x004fc400078e0061 */
[----:B---3--:R-:W-:Y:S01]  /*290d0*/  IMAD.MOV.U32 R66, RZ, RZ, R96 ;  /* 0x000000ffff427224 */ /* 0x008fe200078e0060 */
[----:B----4-:R-:W-:Y:S04]  /*290e0*/  STL.64 [R1+0x310], R154 ;  /* 0x0003109a01007387 */ /* 0x010fe80000100a00 */
[----:B------:R-:W-:Y:S04]  /*290f0*/  STL.64 [R1+0x29a0], R154 ;  /* 0x0029a09a01007387 */ /* 0x000fe80000100a00 */
[----:B------:R-:W2:Y:S04]  /*29100*/  LDL.LU R97, [R1+0x360] ;  /* 0x0003600001617983 */ /* 0x000ea80000300800 */
[----:B------:R-:W3:Y:S01]  /*29110*/  LDL.LU R96, [R1+0x1eb0] ;  /* 0x001eb00001607983 */ /* 0x000ee20000300800 */
[----:B------:R-:W-:-:S02]  /*29120*/  IMAD.MOV.U32 R125, RZ, RZ, R56 ;  /* 0x000000ffff7d7224 */ /* 0x000fc400078e0038 */
[----:B------:R-:W-:Y:S01]  /*29130*/  IMAD.MOV.U32 R124, RZ, RZ, R163 ;  /* 0x000000ffff7c7224 */ /* 0x000fe200078e00a3 */
[----:B------:R-:W4:Y:S01]  /*29140*/  LDL.LU R56, [R1+0x368] ;  /* 0x0003680001387983 */ /* 0x000f220000300800 */
[----:B------:R-:W-:Y:S02]  /*29150*/  IMAD.MOV.U32 R75, RZ, RZ, R107 ;  /* 0x000000ffff4b7224 */ /* 0x000fe400078e006b */
[----:B------:R-:W-:Y:S01]  /*29160*/  IMAD.MOV.U32 R74, RZ, RZ, R106 ;  /* 0x000000ffff4a7224 */ /* 0x000fe200078e006a */
[----:B------:R-:W4:Y:S01]  /*29170*/  LDL.LU R163, [R1+0x1eb4] ;  /* 0x001eb40001a37983 */ /* 0x000f220000300800 */
[----:B------:R-:W-:-:S03]  /*29180*/  IMAD.MOV.U32 R77, RZ, RZ, R102 ;  /* 0x000000ffff4d7224 */ /* 0x000fc600078e0066 */
[----:B------:R-:W4:Y:S01]  /*29190*/  LDL.LU R107, [R1+0x370] ;  /* 0x00037000016b7983 */ /* 0x000f220000300800 */
[----:B------:R-:W-:-:S03]  /*291a0*/  IMAD.MOV.U32 R76, RZ, RZ, R103 ;  /* 0x000000ffff4c7224 */ /* 0x000fc600078e0067 */
[----:B------:R-:W4:Y:S04]  /*291b0*/  LDL.LU R106, [R1+0x1eb8] ;  /* 0x001eb800016a7983 */ /* 0x000f280000300800 */
[----:B------:R-:W4:Y:S04]  /*291c0*/  LDL.LU R102, [R1+0x378] ;  /* 0x0003780001667983 */ /* 0x000f280000300800 */
[----:B------:R-:W4:Y:S04]  /*291d0*/  LDL.LU R103, [R1+0x1ebc] ;  /* 0x001ebc0001677983 */ /* 0x000f280000300800 */
[----:B------:R-:W-:Y:S04]  /*291e0*/  STL.64 [R1+0x318], R124 ;  /* 0x0003187c01007387 */ /* 0x000fe80000100a00 */
[----:B------:R-:W-:Y:S04]  /*291f0*/  STL.64 [R1+0x2908], R124 ;  /* 0x0029087c01007387 */ /* 0x000fe80000100a00 */
[----:B------:R-:W-:Y:S04]  /*29200*/  STL.64 [R1+0x320], R74 ;  /* 0x0003204a01007387 */ /* 0x000fe80000100a00 */
[----:B------:R-:W-:Y:S04]  /*29210*/  STL.64 [R1+0x2910], R74 ;  /* 0x0029104a01007387 */ /* 0x000fe80000100a00 */
[----:B------:R-:W-:Y:S04]  /*29220*/  STL.64 [R1+0x328], R76 ;  /* 0x0003284c01007387 */ /* 0x000fe80000100a00 */
[----:B------:R0:W-:Y:S01]  /*29230*/  STL.64 [R1+0x2920], R76 ;  /* 0x0029204c01007387 */ /* 0x0001e20000100a00 */
[----:B------:R-:W-:-:S03]  /*29240*/  IMAD.MOV.U32 R5, RZ, RZ, R129 ;  /* 0x000000ffff057224 */ /* 0x000fc600078e0081 */
[----:B------:R-:W-:Y:S04]  /*29250*/  STL.64 [R1+0x330], R66 ;  /* 0x0003304201007387 */ /* 0x000fe80000100a00 */
[----:B------:R-:W-:Y:S04]  /*29260*/  STL [R1+0x2938], R66 ;  /* 0x0029384201007387 */ /* 0x000fe80000100800 */
[----:B------:R-:W-:Y:S04]  /*29270*/  STL [R1+0x2928], R67 ;  /* 0x0029284301007387 */ /* 0x000fe80000100800 */
[----:B------:R0:W-:Y:S01]  /*29280*/  STL.64 [R1+0x2950], R66 ;  /* 0x0029504201007387 */ /* 0x0001e20000100a00 */
[----:B------:R-:W-:-:S03]  /*29290*/  IMAD.MOV.U32 R4, RZ, RZ, R128 ;  /* 0x000000ffff047224 */ /* 0x000fc600078e0080 */
[----:B------:R-:W0:Y:S04]  /*292a0*/  LDL.LU R129, [R1+0x388] ;  /* 0x0003880001817983 */ /* 0x000e280000300800 */
[----:B------:R-:W4:Y:S01]  /*292b0*/  LDL.LU R128, [R1+0x1ec0] ;  /* 0x001ec00001807983 */ /* 0x000f220000300800 */
[----:B------:R-:W-:Y:S02]  /*292c0*/  IMAD.MOV.U32 R84, RZ, RZ, R131 ;  /* 0x000000ffff547224 */ /* 0x000fe400078e0083 */
[----:B------:R-:W-:Y:S02]  /*292d0*/  IMAD.MOV.U32 R85, RZ, RZ, R57 ;  /* 0x000000ffff557224 */ /* 0x000fe400078e0039 */
[----:B------:R-:W4:Y:S01]  /*292e0*/  LDL.LU R57, [R1+0x398] ;  /* 0x0003980001397983 */ /* 0x000f220000300800 */
[----:B-1----:R-:W-:-:S02]  /*292f0*/  IMAD.MOV.U32 R120, RZ, RZ, R162 ;  /* 0x000000ffff787224 */ /* 0x002fc400078e00a2 */
[----:B------:R-:W-:Y:S01]  /*29300*/  IMAD.MOV.U32 R121, RZ, RZ, R130 ;  /* 0x000000ffff797224 */ /* 0x000fe200078e0082 */
[----:B------:R-:W4:Y:S04]  /*29310*/  LDL.LU R131, [R1+0x1e90] ;  /* 0x001e900001837983 */ /* 0x000f280000300800 */
[----:B------:R-:W4:Y:S01]  /*29320*/  LDL.LU R130, [R1+0x3a0] ;  /* 0x0003a00001827983 */ /* 0x000f220000300800 */
[----:B------:R-:W-:-:S03]  /*29330*/  IMAD.MOV.U32 R118, RZ, RZ, R157 ;  /* 0x000000ffff767224 */ /* 0x000fc600078e009d */
[----:B------:R-:W4:Y:S01]  /*29340*/  LDL.LU R162, [R1+0x1e94] ;  /* 0x001e940001a27983 */ /* 0x000f220000300800 */
[----:B------:R-:W-:-:S03]  /*29350*/  IMAD.MOV.U32 R119, RZ, RZ, R156 ;  /* 0x000000ffff777224 */ /* 0x000fc600078e009c */
[----:B------:R-:W-:Y:S04]  /*29360*/  STL.64 [R1+0x338], R84 ;  /* 0x0003385401007387 */ /* 0x000fe80000100a00 */
[----:B------:R1:W-:Y:S04]  /*29370*/  STL.64 [R1+0x2930], R84 ;  /* 0x0029305401007387 */ /* 0x0003e80000100a00 */
[----:B------:R-:W-:Y:S04]  /*29380*/  STL.64 [R1+0x348], R120 ;  /* 0x0003487801007387 */ /* 0x000fe80000100a00 */
[----:B------:R0:W-:Y:S04]  /*29390*/  STL.64 [R1+0x2940], R120 ;  /* 0x0029407801007387 */ /* 0x0001e80000100a00 */
[----:B------:R-:W-:Y:S04]  /*293a0*/  STL.64 [R1+0x350], R4 ;  /* 0x0003500401007387 */ /* 0x000fe80000100a00 */
[----:B------:R-:W-:Y:S04]  /*293b0*/  STL [R1+0x2958], R5 ;  /* 0x0029580501007387 */ /* 0x000fe80000100800 */
[----:B------:R-:W-:Y:S04]  /*293c0*/  STL.64 [R1+0x2968], R4 ;  /* 0x0029680401007387 */ /* 0x000fe80000100a00 */
[----:B------:R-:W-:Y:S04]  /*293d0*/  STL.64 [R1+0x358], R118 ;  /* 0x0003587601007387 */ /* 0x000fe80000100a00 */
[----:B------:R-:W-:Y:S04]  /*293e0*/  STL.64 [R1+0x2960], R118 ;  /* 0x0029607601007387 */ /* 0x000fe80000100a00 */
[----:B------:R-:W-:Y:S04]  /*293f0*/  STL [R1+0x29d0], R118 ;  /* 0x0029d07601007387 */ /* 0x000fe80000100800 */
[----:B------:R-:W4:Y:S04]  /*29400*/  LDL.LU R156, [R1+0x3a8] ;  /* 0x0003a800019c7983 */ /* 0x000f280000300800 */
[----:B------:R-:W4:Y:S01]  /*29410*/  LDL.LU R157, [R1+0x1e98] ;  /* 0x001e9800019d7983 */ /* 0x000f220000300800 */
[----:B--2---:R-:W-:-:S03]  /*29420*/  IMAD.MOV.U32 R105, RZ, RZ, R97 ;  /* 0x000000ffff697224 */ /* 0x004fc600078e0061 */
[----:B------:R-:W2:Y:S01]  /*29430*/  LDL.LU R97, [R1+0x3b0] ;  /* 0x0003b00001617983 */ /* 0x000ea20000300800 */
[----:B---3--:R-:W-:-:S03]  /*29440*/  IMAD.MOV.U32 R104, RZ, RZ, R96 ;  /* 0x000000ffff687224 */ /* 0x008fc600078e0060 */
[----:B------:R-:W3:Y:S01]  /*29450*/  LDL.LU R96, [R1+0x1e9c] ;  /* 0x001e9c0001607983 */ /* 0x000ee20000300800 */
[----:B----4-:R-:W-:-:S03]  /*29460*/  IMAD.MOV.U32 R95, RZ, RZ, R56 ;  /* 0x000000ffff5f7224 */ /* 0x010fc600078e0038 */
[----:B------:R-:W-:Y:S01]  /*29470*/  STL.64 [R1+0x360], R104 ;  /* 0x0003606801007387 */ /* 0x000fe20000100a00 */
[----:B------:R-:W-:-:S03]  /*29480*/  IMAD.MOV.U32 R94, RZ, RZ, R163 ;  /* 0x000000ffff5e7224 */ /* 0x000fc600078e00a3 */
        /* <DEDUP_REMOVED lines=8> */
[----:B------:R-:W-:Y:S04]  /*29510*/  STL.64 [R1+0x370], R12 ;  /* 0x0003700c01007387 */ /* 0x000fe80000100a00 */
[----:B------:R4:W-:Y:S04]  /*29520*/  STL.64 [R1+0x29a8], R12 ;  /* 0x0029a80c01007387 */ /* 0x0009e80000100a00 */
[----:B------:R-:W-:Y:S04]  /*29530*/  STL.64 [R1+0x378], R116 ;  /* 0x0003787401007387 */ /* 0x000fe80000100a00 */
[----:B------:R0:W-:Y:S04]  /*29540*/  STL.64 [R1+0x29c0], R116 ;  /* 0x0029c07401007387 */ /* 0x0001e80000100a00 */
[----:B------:R-:W4:Y:S04]  /*29550*/  LDL.LU R56, [R1+0x3b8] ;  /* 0x0003b80001387983 */ /* 0x000f280000300800 */
[----:B------:R-:W4:Y:S04]  /*29560*/  LDL.LU R163, [R1+0x1ea0] ;  /* 0x001ea00001a37983 */ /* 0x000f280000300800 */
[----:B------:R-:W4:Y:S04]  /*29570*/  LDL.LU R107, [R1+0x3c0] ;  /* 0x0003c000016b7983 */ /* 0x000f280000300800 */
[----:B------:R-:W4:Y:S04]  /*29580*/  LDL.LU R106, [R1+0x1ea4] ;  /* 0x001ea400016a7983 */ /* 0x000f280000300800 */
[----:B------:R-:W4:Y:S04]  /*29590*/  LDL.LU R102, [R1+0x3c8] ;  /* 0x0003c80001667983 */ /* 0x000f280000300800 */
[----:B------:R-:W4:Y:S01]  /*295a0*/  LDL.LU R103, [R1+0x1ea8] ;  /* 0x001ea80001677983 */ /* 0x000f220000300800 */
[----:B0-----:R-:W-:-:S03]  /*295b0*/  IMAD.MOV.U32 R83, RZ, RZ, R129 ;  /* 0x000000ffff537224 */ /* 0x001fc600078e0081 */
[----:B------:R-:W4:Y:S01]  /*295c0*/  LDL.LU R129, [R1+0x3d8] ;  /* 0x0003d80001817983 */ /* 0x000f220000300800 */
[----:B------:R-:W-:-:S03]  /*295d0*/  IMAD.MOV.U32 R82, RZ, RZ, R128 ;  /* 0x000000ffff527224 */ /* 0x000fc600078e0080 */
[----:B------:R-:W4:Y:S04]  /*295e0*/  LDL.LU R128, [R1+0x1e64] ;  /* 0x001e640001807983 */ /* 0x000f280000300800 */
[----:B------:R-:W-:Y:S01]  /*295f0*/  STL.64 [R1+0x388], R82 ;  /* 0x0003885201007387 */ /* 0x000fe20000100a00 */
[----:B------:R-:W-:-:S03]  /*29600*/  IMAD.MOV.U32 R87, RZ, RZ, R57 ;  /* 0x000000ffff577224 */ /* 0x000fc600078e0039 */
[----:B------:R-:W-:Y:S01]  /*29610*/  STL [R1+0x29e0], R83 ;  /* 0x0029e05301007387 */ /* 0x000fe20000100800 */
[----:B------:R-:W-:-:S03]  /*29620*/  IMAD.MOV.U32 R86, RZ, RZ, R131 ;  /* 0x000000ffff567224 */ /* 0x000fc600078e0083 */
[----:B------:R-:W-:Y:S01]  /*29630*/  STL.64 [R1+0x29f8], R82 ;  /* 0x0029f85201007387 */ /* 0x000fe20000100a00 */
[----:B------:R-:W-:-:S03]  /*29640*/  IMAD.MOV.U32 R65, RZ, RZ, R130 ;  /* 0x000000ffff417224 */ /* 0x000fc600078e0082 */
[----:B------:R-:W-:Y:S01]  /*29650*/  STL.64 [R1+0x390], R152 ;  /* 0x0003909801007387 */ /* 0x000fe20000100a00 */
[----:B------:R-:W-:-:S03]  /*29660*/  IMAD.MOV.U32 R64, RZ, RZ, R162 ;  /* 0x000000ffff407224 */ /* 0x000fc600078e00a2 */
[----:B------:R0:W-:Y:S04]  /*29670*/  STL.64 [R1+0x29e8], R152 ;  /* 0x0029e89801007387 */ /* 0x0001e80000100a00 */
[----:B------:R-:W4:Y:S04]  /*29680*/  LDL.LU R57, [R1+0x3e0] ;  /* 0x0003e00001397983 */ /* 0x000f280000300800 */
[----:B------:R-:W4:Y:S04]  /*29690*/  LDL.LU R131, [R1+0x1e68] ;  /* 0x001e680001837983 */ /* 0x000f280000300800 */
[----:B------:R-:W4:Y:S04]  /*296a0*/  LDL.LU R130, [R1+0x3e8] ;  /* 0x0003e80001827983 */ /* 0x000f280000300800 */
[----:B------:R-:W4:Y:S01]  /*296b0*/  LDL.LU R162, [R1+0x1e6c] ;  /* 0x001e6c0001a27983 */ /* 0x000f220000300800 */
[----:B------:R-:W-:-:S03]  /*296c0*/  IMAD.MOV.U32 R11, RZ, RZ, R156 ;  /* 0x000000ffff0b7224 */ /* 0x000fc600078e009c */
[----:B------:R-:W4:Y:S01]  /*296d0*/  LDL.LU R156, [R1+0x3f0] ;  /* 0x0003f000019c7983 */ /* 0x000f220000300800 */
[----:B------:R-:W-:-:S03]  /*296e0*/  IMAD.MOV.U32 R10, RZ, RZ, R157 ;  /* 0x000000ffff0a7224 */ /* 0x000fc600078e009d */
[----:B------:R-:W4:Y:S01]  /*296f0*/  LDL.LU R157, [R1+0x1e70] ;  /* 0x001e7000019d7983 */ /* 0x000f220000300800 */
[----:B--2---:R-:W-:-:S03]  /*29700*/  IMAD.MOV.U32 R113, RZ, RZ, R97 ;  /* 0x000000ffff717224 */ /* 0x004fc600078e0061 */
[----:B------:R-:W1:Y:S01]  /*29710*/  LDL.LU R97, [R1+0x3f8] ;  /* 0x0003f80001617983 */ /* 0x000e620000300800 */
[----:B---3--:R-:W-:-:S03]  /*29720*/  IMAD.MOV.U32 R112, RZ, RZ, R96 ;  /* 0x000000ffff707224 */ /* 0x008fc600078e0060 */
[----:B------:R-:W2:Y:S04]  /*29730*/  LDL.LU R96, [R1+0x1e74] ;  /* 0x001e740001607983 */ /* 0x000ea80000300800 */
[----:B------:R-:W-:Y:S04]  /*29740*/  STL.64 [R1+0x398], R86 ;  /* 0x0003985601007387 */ /* 0x000fe80000100a00 */
[----:B------:R-:W-:Y:S04]  /*29750*/  STL [R1+0x2a10], R86 ;  /* 0x002a105601007387 */ /* 0x000fe80000100800 */
[----:B------:R-:W-:Y:S04]  /*29760*/  STL [R1+0x2a00], R87 ;  /* 0x002a005701007387 */ /* 0x000fe80000100800 */
[----:B------:R-:W-:Y:S04]  /*29770*/  STL.64 [R1+0x2a20], R86 ;  /* 0x002a205601007387 */ /* 0x000fe80000100a00 */
[----:B------:R-:W-:Y:S04]  /*29780*/  STL.64 [R1+0x3a0], R64 ;  /* 0x0003a04001007387 */ /* 0x000fe80000100a00 */
[----:B------:R3:W-:Y:S04]  /*29790*/  STL.64 [R1+0x2a08], R64 ;  /* 0x002a084001007387 */ /* 0x0007e80000100a00 */
[----:B------:R-:W-:Y:S04]  /*297a0*/  STL.64 [R1+0x3a8], R10 ;  /* 0x0003a80a01007387 */ /* 0x000fe80000100a00 */
[----:B------:R0:W-:Y:S04]  /*297b0*/  STL.64 [R1+0x2a18], R10 ;  /* 0x002a180a01007387 */ /* 0x0001e80000100a00 */
[----:B------:R-:W-:Y:S04]  /*297c0*/  STL.64 [R1+0x3b0], R112 ;  /* 0x0003b07001007387 */ /* 0x000fe80000100a00 */
[----:B------:R0:W-:Y:S01]  /*297d0*/  STL.64 [R1+0x2a28], R112 ;  /* 0x002a287001007387 */ /* 0x0001e20000100a00 */
[----:B----4-:R-:W-:-:S03]  /*297e0*/  IMAD.MOV.U32 R6, RZ, RZ, R163 ;  /* 0x000000ffff067224 */ /* 0x010fc600078e00a3 */
[----:B------:R-:W4:Y:S01]  /*297f0*/  LDL.LU R163, [R1+0x400] ;  /* 0x0004000001a37983 */ /* 0x000f220000300800 */
[----:B------:R-:W-:-:S03]  /*29800*/  IMAD.MOV.U32 R9, RZ, RZ, R107 ;  /* 0x000000ffff097224 */ /* 0x000fc600078e006b */
[----:B------:R-:W3:Y:S01]  /*29810*/  LDL.LU R107, [R1+0x1e78] ;  /* 0x001e7800016b7983 */ /* 0x000ee20000300800 */
        /* <DEDUP_REMOVED lines=10> */
[----:B------:R-:W-:-:S05]  /*298c0*/  IMAD.MOV.U32 R7, RZ, RZ, R56 ;  /* 0x000000ffff077224 */ /* 0x000fca00078e0038 */
[----:B------:R-:W-:Y:S04]  /*298d0*/  STL.64 [R1+0x3b8], R6 ;  /* 0x0003b80601007387 */ /* 0x000fe80000100a00 */
[----:B------:R0:W-:Y:S04]  /*298e0*/  STL.64 [R1+0x2a38], R6 ;  /* 0x002a380601007387 */ /* 0x0001e80000100a00 */
[----:B------:R-:W-:Y:S04]  /*298f0*/  STL.64 [R1+0x3c0], R8 ;  /* 0x0003c00801007387 */ /* 0x000fe80000100a00 */
[----:B------:R0:W-:Y:S04]  /*29900*/  STL.64 [R1+0x2a48], R8 ;  /* 0x002a480801007387 */ /* 0x0001e80000100a00 */
[----:B------:R-:W-:Y:S04]  /*29910*/  STL.64 [R1+0x3c8], R2 ;  /* 0x0003c80201007387 */ /* 0x000fe80000100a00 */
[----:B------:R0:W-:Y:S04]  /*29920*/  STL.64 [R1+0x2a58], R2 ;  /* 0x002a580201007387 */ /* 0x0001e80000100a00 */
[----:B------:R-:W-:Y:S04]  /*29930*/  STL.64 [R1+0x3d8], R114 ;  /* 0x0003d87201007387 */ /* 0x000fe80000100a00 */
[----:B------:R0:W-:Y:S01]  /*29940*/  STL.64 [R1+0x2a68], R114 ;  /* 0x002a687201007387 */ /* 0x0001e20000100a00 */
[----:B------:R-:W-:-:S03]  /*29950*/  IMAD.MOV.U32 R77, RZ, RZ, R156 ;  /* 0x000000ffff4d7224 */ /* 0x000fc600078e009c */
[----:B------:R-:W3:Y:S01]  /*29960*/  LDL.LU R156, [R1+0x430] ;  /* 0x00043000019c7983 */ /* 0x000ee20000300800 */
[----:B------:R-:W-:-:S03]  /*29970*/  IMAD.MOV.U32 R76, RZ, RZ, R157 ;  /* 0x000000ffff4c7224 */ /* 0x000fc600078e009d */
[----:B------:R-:W3:Y:S01]  /*29980*/  LDL.LU R157, [R1+0x1e8c] ;  /* 0x001e8c00019d7983 */ /* 0x000ee20000300800 */
[----:B------:R-:W-:Y:S02]  /*29990*/  IMAD.MOV.U32 R124, RZ, RZ, R131 ;  /* 0x000000ffff7c7224 */ /* 0x000fe400078e0083 */
[----:B------:R-:W-:Y:S02]  /*299a0*/  IMAD.MOV.U32 R125, RZ, RZ, R57 ;  /* 0x000000ffff7d7224 */ /* 0x000fe400078e0039 */
[----:B------:R-:W-:Y:S02]  /*299b0*/  IMAD.MOV.U32 R74, RZ, RZ, R162 ;  /* 0x000000ffff4a7224 */ /* 0x000fe400078e00a2 */
[----:B------:R-:W-:Y:S02]  /*299c0*/  IMAD.MOV.U32 R75, RZ, RZ, R130 ;  /* 0x000000ffff4b7224 */ /* 0x000fe400078e0082 */
[----:B------:R-:W-:Y:S02]  /*299d0*/  IMAD.MOV.U32 R67, RZ, RZ, R72 ;  /* 0x000000ffff437224 */ /* 0x000fe400078e0048 */
[----:B-1----:R-:W-:-:S02]  /*299e0*/  IMAD.MOV.U32 R85, RZ, RZ, R97 ;  /* 0x000000ffff557224 */ /* 0x002fc400078e0061 */
[----:B------:R-:W3:Y:S01]  /*299f0*/  LDL.LU R97, [R1+0x438] ;  /* 0x0004380001617983 */ /* 0x000ee20000300800 */
[----:B--2---:R-:W-:-:S03]  /*29a00*/  IMAD.MOV.U32 R84, RZ, RZ, R96 ;  /* 0x000000ffff547224 */ /* 0x004fc600078e0060 */
[----:B------:R-:W2:Y:S04]  /*29a10*/  LDL.LU R96, [R1+0x1de4] ;  /* 0x001de40001607983 */ /* 0x000ea80000300800 */
        /* <DEDUP_REMOVED lines=8> */
[----:B------:R-:W-:Y:S04]  /*29aa0*/  STL [R1+0x2ab8], R84 ;  /* 0x002ab85401007387 */ /* 0x000fe80000100800 */
[----:B------:R-:W-:Y:S01]  /*29ab0*/  STL [R1+0x2aa8], R85 ;  /* 0x002aa85501007387 */ /* 0x000fe20000100800 */
[----:B----4-:R-:W-:-:S03]  /*29ac0*/  IMAD.MOV.U32 R121, RZ, RZ, R163 ;  /* 0x000000ffff797224 */ /* 0x010fc600078e00a3 */
[----:B------:R-:W-:Y:S04]  /*29ad0*/  STL.64 [R1+0x2ad0], R84 ;  /* 0x002ad05401007387 */ /* 0x000fe80000100a00 */
[----:B------:R-:W4:Y:S04]  /*29ae0*/  LDL.LU R162, [R1+0x440] ;  /* 0x0004400001a27983 */ /* 0x000f280000300800 */
[----:B------:R-:W4:Y:S01]  /*29af0*/  LDL.LU R163, [R1+0x1de8] ;  /* 0x001de80001a37983 */ /* 0x000f220000300800 */
[----:B---3--:R-:W-:-:S03]  /*29b00*/  IMAD.MOV.U32 R120, RZ, RZ, R107 ;  /* 0x000000ffff787224 */ /* 0x008fc600078e006b */
[----:B------:R-:W3:Y:S01]  /*29b10*/  LDL.LU R72, [R1+0x33e8] ;  /* 0x0033e80001487983 */ /* 0x000ee20000300800 */
[----:B------:R-:W-:Y:S02]  /*29b20*/  IMAD.MOV.U32 R155, RZ, RZ, R106 ;  /* 0x000000ffff9b7224 */ /* 0x000fe400078e006a */
[----:B------:R-:W-:Y:S01]  /*29b30*/  IMAD.MOV.U32 R154, RZ, RZ, R102 ;  /* 0x000000ffff9a7224 */ /* 0x000fe200078e0066 */
[----:B------:R-:W4:Y:S01]  /*29b40*/  LDL.LU R107, [R1+0x448] ;  /* 0x00044800016b7983 */ /* 0x000f220000300800 */
[----:B------:R-:W-:-:S03]  /*29b50*/  IMAD.MOV.U32 R13, RZ, RZ, R103 ;  /* 0x000000ffff0d7224 */ /* 0x000fc600078e0067 */
[----:B------:R-:W4:Y:S01]  /*29b60*/  LDL.LU R106, [R1+0x1dec] ;  /* 0x001dec00016a7983 */ /* 0x000f220000300800 */
[----:B------:R-:W-:-:S03]  /*29b70*/  IMAD.MOV.U32 R12, RZ, RZ, R129 ;  /* 0x000000ffff0c7224 */ /* 0x000fc600078e0081 */
[----:B------:R-:W4:Y:S04]  /*29b80*/  LDL.LU R102, [R1+0x458] ;  /* 0x0004580001667983 */ /* 0x000f280000300800 */
        /* <DEDUP_REMOVED lines=8> */
[----:B------:R-:W-:Y:S04]  /*29c10*/  STL [R1+0x2ad8], R13 ;  /* 0x002ad80d01007387 */ /* 0x000fe80000100800 */
[----:B------:R-:W-:Y:S04]  /*29c20*/  STL [R1+0x2b48], R13 ;  /* 0x002b480d01007387 */ /* 0x000fe80000100800 */
[----:B------:R-:W-:Y:S04]  /*29c30*/  STL.64 [R1+0x418], R66 ;  /* 0x0004184201007387 */ /* 0x000fe80000100a00 */
[----:B------:R0:W-:Y:S04]  /*29c40*/  STL.64 [R1+0x2ae0], R66 ;  /* 0x002ae04201007387 */ /* 0x0001e80000100a00 */
[----:B------:R-:W4:Y:S04]  /*29c50*/  LDL.LU R56, [R1+0x460] ;  /* 0x0004600001387983 */ /* 0x000f280000300800 */
[----:B------:R-:W4:Y:S04]  /*29c60*/  LDL.LU R57, [R1+0x1df8] ;  /* 0x001df80001397983 */ /* 0x000f280000300800 */
[----:B------:R-:W0:Y:S04]  /*29c70*/  LDL.LU R129, [R1+0x468] ;  /* 0x0004680001817983 */ /* 0x000e280000300800 */
[----:B------:R-:W4:Y:S01]  /*29c80*/  LDL.LU R128, [R1+0x1dfc] ;  /* 0x001dfc0001807983 */ /* 0x000f220000300800 */
[----:B------:R-:W-:-:S03]  /*29c90*/  IMAD.MOV.U32 R117, RZ, RZ, R156 ;  /* 0x000000ffff757224 */ /* 0x000fc600078e009c */
[----:B------:R-:W4:Y:S01]  /*29ca0*/  LDL.LU R156, [R1+0x470] ;  /* 0x00047000019c7983 */ /* 0x000f220000300800 */
[----:B------:R-:W-:-:S03]  /*29cb0*/  IMAD.MOV.U32 R116, RZ, RZ, R157 ;  /* 0x000000ffff747224 */ /* 0x000fc600078e009d */
[----:B------:R-:W4:Y:S01]  /*29cc0*/  LDL.LU R157, [R1+0x1e00] ;  /* 0x001e0000019d7983 */ /* 0x000f220000300800 */
[----:B------:R-:W-:-:S03]  /*29cd0*/  IMAD.MOV.U32 R5, RZ, RZ, R97 ;  /* 0x000000ffff057224 */ /* 0x000fc600078e0061 */
[----:B------:R-:W4:Y:S01]  /*29ce0*/  LDL.LU R97, [R1+0x478] ;  /* 0x0004780001617983 */ /* 0x000f220000300800 */
[----:B--2---:R-:W-:-:S03]  /*29cf0*/  IMAD.MOV.U32 R4, RZ, RZ, R96 ;  /* 0x000000ffff047224 */ /* 0x004fc600078e0060 */
[----:B------:R-:W2:Y:S04]  /*29d00*/  LDL.LU R96, [R1+0x1e04] ;  /* 0x001e040001607983 */ /* 0x000ea80000300800 */
[----:B---3--:R-:W-:Y:S04]  /*29d10*/  STL.64 [R1+0x428], R72 ;  /* 0x0004284801007387 */ /* 0x008fe80000100a00 */
        /* <DEDUP_REMOVED lines=16> */
[----:B------:R-:W3:Y:S04]  /*29e20*/  LDL.LU R106, [R1+0x1e10] ;  /* 0x001e1000016a7983 */ /* 0x000ee80000300800 */
[----:B------:R-:W-:Y:S04]  /*29e30*/  STL.64 [R1+0x440], R94 ;  /* 0x0004405e01007387 */ /* 0x000fe80000100a00 */
[----:B------:R0:W-:Y:S04]  /*29e40*/  STL.64 [R1+0x2b10], R94 ;  /* 0x002b105e01007387 */ /* 0x0001e80000100a00 */
[----:B------:R-:W3:Y:S04]  /*29e50*/  LDL.LU R102, [R1+0x498] ;  /* 0x0004980001667983 */ /* 0x000ee80000300800 */
[----:B------:R-:W3:Y:S01]  /*29e60*/  LDL.LU R103, [R1+0x1e14] ;  /* 0x001e140001677983 */ /* 0x000ee20000300800 */
[----:B------:R-:W-:-:S03]  /*29e70*/  IMAD.MOV.U32 R105, RZ, RZ, R56 ;  /* 0x000000ffff697224 */ /* 0x000fc600078e0038 */
[----:B------:R-:W-:Y:S01]  /*29e80*/  STL.64 [R1+0x448], R122 ;  /* 0x0004487a01007387 */ /* 0x000fe20000100a00 */
[----:B------:R-:W-:-:S03]  /*29e90*/  IMAD.MOV.U32 R104, RZ, RZ, R57 ;  /* 0x000000ffff687224 */ /* 0x000fc600078e0039 */
[----:B------:R1:W-:Y:S04]  /*29ea0*/  STL.64 [R1+0x2b20], R122 ;  /* 0x002b207a01007387 */ /* 0x0003e80000100a00 */
[----:B------:R-:W-:Y:S04]  /*29eb0*/  STL.64 [R1+0x450], R62 ;  /* 0x0004503e01007387 */ /* 0x000fe80000100a00 */
[----:B------:R-:W-:Y:S01]  /*29ec0*/  STL.64 [R1+0x2b30], R62 ;  /* 0x002b303e01007387 */ /* 0x000fe20000100a00 */
[----:B0-----:R-:W-:-:S03]  /*29ed0*/  IMAD.MOV.U32 R153, RZ, RZ, R129 ;  /* 0x000000ffff997224 */ /* 0x001fc600078e0081 */
[----:B------:R-:W-:Y:S01]  /*29ee0*/  STL.64 [R1+0x458], R118 ;  /* 0x0004587601007387 */ /* 0x000fe20000100a00 */
[----:B------:R-:W-:-:S03]  /*29ef0*/  IMAD.MOV.U32 R152, RZ, RZ, R128 ;  /* 0x000000ffff987224 */ /* 0x000fc600078e0080 */
[----:B------:R-:W-:Y:S04]  /*29f00*/  STL.64 [R1+0x2b40], R118 ;  /* 0x002b407601007387 */ /* 0x000fe80000100a00 */
[----:B------:R-:W-:Y:S04]  /*29f10*/  STL.64 [R1+0x460], R104 ;  /* 0x0004606801007387 */ /* 0x000fe80000100a00 */
[----:B------:R-:W-:Y:S04]  /*29f20*/  STL.64 [R1+0x2b50], R104 ;  /* 0x002b506801007387 */ /* 0x000fe80000100a00 */
[----:B------:R-:W3:Y:S04]  /*29f30*/  LDL.LU R129, [R1+0x4a0] ;  /* 0x0004a00001817983 */ /* 0x000ee80000300800 */
[----:B------:R-:W3:Y:S01]  /*29f40*/  LDL.LU R128, [R1+0x1e18] ;  /* 0x001e180001807983 */ /* 0x000ee20000300800 */
[----:B------:R-:W-:-:S02]  /*29f50*/  IMAD.MOV.U32 R83, RZ, RZ, R156 ;  /* 0x000000ffff537224 */ /* 0x000fc400078e009c */
[----:B------:R-:W-:Y:S01]  /*29f60*/  IMAD.MOV.U32 R82, RZ, RZ, R157 ;  /* 0x000000ffff527224 */ /* 0x000fe200078e009d */
[----:B------:R-:W3:Y:S04]  /*29f70*/  LDL.LU R156, [R1+0x4a8] ;  /* 0x0004a800019c7983 */ /* 0x000ee80000300800 */
[----:B------:R-:W3:Y:S01]  /*29f80*/  LDL.LU R157, [R1+0x1e1c] ;  /* 0x001e1c00019d7983 */ /* 0x000ee20000300800 */
[----:B------:R-:W-:-:S03]  /*29f90*/  IMAD.MOV.U32 R65, RZ, RZ, R97 ;  /* 0x000000ffff417224 */ /* 0x000fc600078e0061 */
[----:B------:R-:W3:Y:S01]  /*29fa0*/  LDL.LU R97, [R1+0x4b0] ;  /* 0x0004b00001617983 */ /* 0x000ee20000300800 */
[----:B--2---:R-:W-:-:S03]  /*29fb0*/  IMAD.MOV.U32 R64, RZ, RZ, R96 ;  /* 0x000000ffff407224 */ /* 0x004fc600078e0060 */
[----:B------:R-:W2:Y:S04]  /*29fc0*/  LDL.LU R96, [R1+0x1e20] ;  /* 0x001e200001607983 */ /* 0x000ea80000300800 */
[----:B------:R-:W-:Y:S04]  /*29fd0*/  STL.64 [R1+0x468], R152 ;  /* 0x0004689801007387 */ /* 0x000fe80000100a00 */
[----:B------:R-:W-:Y:S04]  /*29fe0*/  STL [R1+0x2b68], R152 ;  /* 0x002b689801007387 */ /* 0x000fe80000100800 */
[----:B------:R-:W-:Y:S04]  /*29ff0*/  STL [R1+0x2b58], R153 ;  /* 0x002b589901007387 */ /* 0x000fe80000100800 */
[----:B------:R-:W-:Y:S04]  /*2a000*/  STL.64 [R1+0x470], R82 ;  /* 0x0004705201007387 */ /* 0x000fe80000100a00 */
[----:B------:R0:W-:Y:S04]  /*2a010*/  STL.64 [R1+0x2b60], R82 ;  /* 0x002b605201007387 */ /* 0x0001e80000100a00 */
[----:B------:R-:W-:Y:S04]  /*2a020*/  STL.64 [R1+0x478], R64 ;  /* 0x0004784001007387 */ /* 0x000fe80000100a00 */
[----:B------:R0:W-:Y:S01]  /*2a030*/  STL.64 [R1+0x2b70], R64 ;  /* 0x002b704001007387 */ /* 0x0001e20000100a00 */
[----:B----4-:R-:W-:-:S02]  /*2a040*/  IMAD.MOV.U32 R11, RZ, RZ, R131 ;  /* 0x000000ffff0b7224 */ /* 0x010fc400078e0083 */
[----:B---3--:R-:W-:-:S05]  /*2a050*/  IMAD.MOV.U32 R10, RZ, RZ, R130 ;  /* 0x000000ffff0a7224 */ /* 0x008fca00078e0082 */
[----:B------:R-:W-:Y:S04]  /*2a060*/  STL.64 [R1+0x480], R10 ;  /* 0x0004800a01007387 */ /* 0x000fe80000100a00 */
[----:B------:R-:W-:Y:S04]  /*2a070*/  STL [R1+0x2b90], R10 ;  /* 0x002b900a01007387 */ /* 0x000fe80000100800 */
[----:B------:R-:W-:Y:S04]  /*2a080*/  STL [R1+0x2b78], R11 ;  /* 0x002b780b01007387 */ /* 0x000fe80000100800 */
[----:B------:R-:W1:Y:S01]  /*2a090*/  LDL.LU R131, [R1+0x4c0] ;  /* 0x0004c00001837983 */ /* 0x000e620000300800 */
[----:B------:R-:W-:-:S03]  /*2a0a0*/  IMAD.MOV.U32 R87, RZ, RZ, R162 ;  /* 0x000000ffff577224 */ /* 0x000fc600078e00a2 */
[----:B------:R-:W3:Y:S01]  /*2a0b0*/  LDL.LU R130, [R1+0x1e28] ;  /* 0x001e280001827983 */ /* 0x000ee20000300800 */
[----:B------:R-:W-:Y:S02]  /*2a0c0*/  IMAD.MOV.U32 R86, RZ, RZ, R163 ;  /* 0x000000ffff567224 */ /* 0x000fe400078e00a3 */
[----:B------:R-:W-:Y:S01]  /*2a0d0*/  IMAD.MOV.U32 R113, RZ, RZ, R107 ;  /* 0x000000ffff717224 */ /* 0x000fe200078e006b */
[----:B------:R-:W4:Y:S01]  /*2a0e0*/  LDL.LU R162, [R1+0x4c8] ;  /* 0x0004c80001a27983 */ /* 0x000f220000300800 */
[----:B------:R-:W-:-:S03]  /*2a0f0*/  IMAD.MOV.U32 R112, RZ, RZ, R106 ;  /* 0x000000ffff707224 */ /* 0x000fc600078e006a */
        /* <DEDUP_REMOVED lines=8> */
[----:B------:R0:W-:Y:S04]  /*2a180*/  STL.64 [R1+0x2b80], R86 ;  /* 0x002b805601007387 */ /* 0x0001e80000100a00 */
[----:B------:R-:W-:Y:S04]  /*2a190*/  STL.64 [R1+0x490], R112 ;  /* 0x0004907001007387 */ /* 0x000fe80000100a00 */
[----:B------:R0:W-:Y:S04]  /*2a1a0*/  STL.64 [R1+0x2b88], R112 ;  /* 0x002b887001007387 */ /* 0x0001e80000100a00 */
[----:B------:R-:W-:Y:S01]  /*2a1b0*/  STL.64 [R1+0x498], R6 ;  /* 0x0004980601007387 */ /* 0x000fe20000100a00 */
[----:B------:R-:W-:-:S02]  /*2a1c0*/  IMAD.MOV.U32 R9, RZ, RZ, R129 ;  /* 0x000000ffff097224 */ /* 0x000fc400078e0081 */
[----:B------:R-:W-:Y:S01]  /*2a1d0*/  IMAD.MOV.U32 R8, RZ, RZ, R128 ;  /* 0x000000ffff087224 */ /* 0x000fe200078e0080 */
[----:B------:R0:W-:Y:S04]  /*2a1e0*/  STL.64 [R1+0x2b98], R6 ;  /* 0x002b980601007387 */ /* 0x0001e80000100a00 */
[----:B------:R-:W-:Y:S04]  /*2a1f0*/  STL.64 [R1+0x4a0], R8 ;  /* 0x0004a00801007387 */ /* 0x000fe80000100a00 */
[----:B------:R-:W-:Y:S04]  /*2a200*/  STL [R1+0x2bb0], R8 ;  /* 0x002bb00801007387 */ /* 0x000fe80000100800 */
[----:B------:R-:W-:Y:S04]  /*2a210*/  STL [R1+0x2ba0], R9 ;  /* 0x002ba00901007387 */ /* 0x000fe80000100800 */
[----:B------:R-:W4:Y:S04]  /*2a220*/  LDL.LU R56, [R1+0x4e0] ;  /* 0x0004e00001387983 */ /* 0x000f280000300800 */
[----:B------:R-:W4:Y:S01]  /*2a230*/  LDL.LU R57, [R1+0x1e38] ;  /* 0x001e380001397983 */ /* 0x000f220000300800 */
[----:B------:R-:W-:-:S03]  /*2a240*/  IMAD.MOV.U32 R3, RZ, RZ, R156 ;  /* 0x000000ffff037224 */ /* 0x000fc600078e009c */
[----:B------:R-:W4:Y:S01]  /*2a250*/  LDL.LU R129, [R1+0x4e8] ;  /* 0x0004e80001817983 */ /* 0x000f220000300800 */
[----:B------:R-:W-:-:S03]  /*2a260*/  IMAD.MOV.U32 R2, RZ, RZ, R157 ;  /* 0x000000ffff027224 */ /* 0x000fc600078e009d */
[----:B------:R-:W4:Y:S04]  /*2a270*/  LDL.LU R128, [R1+0x1e3c] ;  /* 0x001e3c0001807983 */ /* 0x000f280000300800 */
[----:B------:R-:W4:Y:S04]  /*2a280*/  LDL.LU R156, [R1+0x4f0] ;  /* 0x0004f000019c7983 */ /* 0x000f280000300800 */
[----:B------:R-:W4:Y:S01]  /*2a290*/  LDL.LU R157, [R1+0x1e40] ;  /* 0x001e4000019d7983 */ /* 0x000f220000300800 */
[----:B------:R-:W-:-:S03]  /*2a2a0*/  IMAD.MOV.U32 R115, RZ, RZ, R97 ;  /* 0x000000ffff737224 */ /* 0x000fc600078e0061 */
[----:B------:R-:W4:Y:S01]  /*2a2b0*/  LDL.LU R97, [R1+0x4f8] ;  /* 0x0004f80001617983 */ /* 0x000f220000300800 */
[----:B--2---:R-:W-:-:S03]  /*2a2c0*/  IMAD.MOV.U32 R114, RZ, RZ, R96 ;  /* 0x000000ffff727224 */ /* 0x004fc600078e0060 */
[----:B------:R-:W2:Y:S04]  /*2a2d0*/  LDL.LU R96, [R1+0x1e44] ;  /* 0x001e440001607983 */ /* 0x000ea80000300800 */
[----:B------:R-:W-:Y:S04]  /*2a2e0*/  STL.64 [R1+0x4a8], R2 ;  /* 0x0004a80201007387 */ /* 0x000fe80000100a00 */
[----:B------:R-:W-:Y:S04]  /*2a2f0*/  STL.64 [R1+0x2ba8], R2 ;  /* 0x002ba80201007387 */ /* 0x000fe80000100a00 */
[----:B------:R-:W-:Y:S04]  /*2a300*/  STL.64 [R1+0x4b0], R114 ;  /* 0x0004b07201007387 */ /* 0x000fe80000100a00 */
[----:B------:R-:W-:Y:S04]  /*2a310*/  STL.64 [R1+0x2bb8], R114 ;  /* 0x002bb87201007387 */ /* 0x000fe80000100a00 */
[----:B------:R-:W-:Y:S04]  /*2a320*/  STL.64 [R1+0x4b8], R60 ;  /* 0x0004b83c01007387 */ /* 0x000fe80000100a00 */
[----:B------:R-:W-:Y:S04]  /*2a330*/  STL [R1+0x2bd8], R60 ;  /* 0x002bd83c01007387 */ /* 0x000fe80000100800 */
[----:B------:R-:W-:Y:S01]  /*2a340*/  STL [R1+0x2bc0], R61 ;  /* 0x002bc03d01007387 */ /* 0x000fe20000100800 */
[----:B-1----:R-:W-:-:S02]  /*2a350*/  IMAD.MOV.U32 R125, RZ, RZ, R131 ;  /* 0x000000ffff7d7224 */ /* 0x002fc400078e0083 */
[----:B---3--:R-:W-:-:S05]  /*2a360*/  IMAD.MOV.U32 R124, RZ, RZ, R130 ;  /* 0x000000ffff7c7224 */ /* 0x008fca00078e0082 */
[----:B------:R-:W-:Y:S04]  /*2a370*/  STL.64 [R1+0x4c0], R124 ;  /* 0x0004c07c01007387 */ /* 0x000fe80000100a00 */
[----:B------:R-:W-:Y:S04]  /*2a380*/  STL.64 [R1+0x2bc8], R124 ;  /* 0x002bc87c01007387 */ /* 0x000fe80000100a00 */
[----:B------:R-:W3:Y:S04]  /*2a390*/  LDL.LU R131, [R1+0x500] ;  /* 0x0005000001837983 */ /* 0x000ee80000300800 */
[----:B------:R-:W3:Y:S01]  /*2a3a0*/  LDL.LU R130, [R1+0x1e48] ;  /* 0x001e480001827983 */ /* 0x000ee20000300800 */
[----:B----4-:R-:W-:-:S02]  /*2a3b0*/  IMAD.MOV.U32 R77, RZ, RZ, R162 ;  /* 0x000000ffff4d7224 */ /* 0x010fc400078e00a2 */
        /* <DEDUP_REMOVED lines=20> */
[----:B------:R0:W-:Y:S04]  /*2a500*/  STL.64 [R1+0x2bf0], R154 ;  /* 0x002bf09a01007387 */ /* 0x0001e80000100a00 */
[----:B------:R-:W0:Y:S04]  /*2a510*/  LDL.LU R56, [R1+0x538] ;  /* 0x0005380001387983 */ /* 0x000e280000300800 */
[----:B------:R-:W4:Y:S01]  /*2a520*/  LDL.LU R57, [R1+0x1db8] ;  /* 0x001db80001397983 */ /* 0x000f220000300800 */
[----:B------:R-:W-:-:S02]  /*2a530*/  IMAD.MOV.U32 R85, RZ, RZ, R129 ;  /* 0x000000ffff557224 */ /* 0x000fc400078e0081 */
[----:B------:R-:W-:Y:S01]  /*2a540*/  IMAD.MOV.U32 R84, RZ, RZ, R128 ;  /* 0x000000ffff547224 */ /* 0x000fe200078e0080 */
[----:B------:R-:W4:Y:S01]  /*2a550*/  LDL.LU R129, [R1+0x540] ;  /* 0x0005400001817983 */ /* 0x000f220000300800 */
[----:B------:R-:W-:Y:S02]  /*2a560*/  IMAD.MOV.U32 R67, RZ, RZ, R156 ;  /* 0x000000ffff437224 */ /* 0x000fe400078e009c */
[----:B------:R-:W-:Y:S01]  /*2a570*/  IMAD.MOV.U32 R66, RZ, RZ, R157 ;  /* 0x000000ffff427224 */ /* 0x000fe200078e009d */
        /* <DEDUP_REMOVED lines=12> */
[----:B------:R-:W-:Y:S01]  /*2a640*/  STL.64 [R1+0x2c10], R72 ;  /* 0x002c104801007387 */ /* 0x000fe20000100a00 */
[----:B---3--:R-:W-:-:S02]  /*2a650*/  IMAD.MOV.U32 R117, RZ, RZ, R131 ;  /* 0x000000ffff757224 */ /* 0x008fc400078e0083 */
[----:B------:R-:W-:-:S05]  /*2a660*/  IMAD.MOV.U32 R116, RZ, RZ, R130 ;  /* 0x000000ffff747224 */ /* 0x000fca00078e0082 */
[----:B------:R-:W-:Y:S04]  /*2a670*/  STL.64 [R1+0x500], R116 ;  /* 0x0005007401007387 */ /* 0x000fe80000100a00 */
[----:B------:R-:W-:Y:S04]  /*2a680*/  STL [R1+0x2c28], R116 ;  /* 0x002c287401007387 */ /* 0x000fe80000100800 */
[----:B------:R-:W-:Y:S04]  /*2a690*/  STL [R1+0x2c18], R117 ;  /* 0x002c187501007387 */ /* 0x000fe80000100800 */
[----:B------:R-:W3:Y:S01]  /*2a6a0*/  LDL.LU R131, [R1+0x558] ;  /* 0x0005580001837983 */ /* 0x000ee20000300800 */
[----:B----4-:R-:W-:-:S03]  /*2a6b0*/  IMAD.MOV.U32 R5, RZ, RZ, R162 ;  /* 0x000000ffff057224 */ /* 0x010fc600078e00a2 */
[----:B------:R-:W4:Y:S01]  /*2a6c0*/  LDL.LU R130, [R1+0x1dc8] ;  /* 0x001dc80001827983 */ /* 0x000f220000300800 */
[----:B------:R-:W-:Y:S02]  /*2a6d0*/  IMAD.MOV.U32 R4, RZ, RZ, R163 ;  /* 0x000000ffff047224 */ /* 0x000fe400078e00a3 */
[----:B------:R-:W-:Y:S01]  /*2a6e0*/  IMAD.MOV.U32 R95, RZ, RZ, R107 ;  /* 0x000000ffff5f7224 */ /* 0x000fe200078e006b */
[----:B------:R-:W1:Y:S01]  /*2a6f0*/  LDL.LU R162, [R1+0x578] ;  /* 0x0005780001a27983 */ /* 0x000e620000300800 */
        /* <DEDUP_REMOVED lines=13> */
[----:B0-----:R-:W-:-:S02]  /*2a7d0*/  IMAD.MOV.U32 R83, RZ, RZ, R56 ;  /* 0x000000ffff537224 */ /* 0x001fc400078e0038 */
[----:B------:R-:W-:Y:S01]  /*2a7e0*/  IMAD.MOV.U32 R82, RZ, RZ, R57 ;  /* 0x000000ffff527224 */ /* 0x000fe200078e0039 */
[----:B------:R0:W-:Y:S04]  /*2a7f0*/  STL.64 [R1+0x2c38], R122 ;  /* 0x002c387a01007387 */ /* 0x0001e80000100a00 */
[----:B------:R-:W-:Y:S04]  /*2a800*/  STL.64 [R1+0x538], R82 ;  /* 0x0005385201007387 */ /* 0x000fe80000100a00 */
[----:B------:R0:W-:Y:S04]  /*2a810*/  STL.64 [R1+0x2c40], R82 ;  /* 0x002c405201007387 */ /* 0x0001e80000100a00 */
[----:B------:R-:W4:Y:S04]  /*2a820*/  LDL.LU R56, [R1+0x590] ;  /* 0x0005900001387983 */ /* 0x000f280000300800 */
        /* <DEDUP_REMOVED lines=14> */
[----:B------:R0:W-:Y:S04]  /*2a910*/  STL.64 [R1+0x2c50], R64 ;  /* 0x002c504001007387 */ /* 0x0001e80000100a00 */
[----:B------:R-:W-:Y:S04]  /*2a920*/  STL.64 [R1+0x548], R86 ;  /* 0x0005485601007387 */ /* 0x000fe80000100a00 */
[----:B------:R-:W-:Y:S04]  /*2a930*/  STL.64 [R1+0x2c58], R86 ;  /* 0x002c585601007387 */ /* 0x000fe80000100a00 */
[----:B------:R-:W-:Y:S04]  /*2a940*/  STL.64 [R1+0x550], R112 ;  /* 0x0005507001007387 */ /* 0x000fe80000100a00 */
[----:B------:R-:W-:Y:S01]  /*2a950*/  STL.64 [R1+0x2c60], R112 ;  /* 0x002c607001007387 */ /* 0x000fe20000100a00 */
[----:B---3--:R-:W-:-:S02]  /*2a960*/  IMAD.MOV.U32 R7, RZ, RZ, R131 ;  /* 0x000000ffff077224 */ /* 0x008fc400078e0083 */
[----:B----4-:R-:W-:-:S05]  /*2a970*/  IMAD.MOV.U32 R6, RZ, RZ, R130 ;  /* 0x000000ffff067224 */ /* 0x010fca00078e0082 */
[----:B------:R-:W-:Y:S04]  /*2a980*/  STL.64 [R1+0x558], R6 ;  /* 0x0005580601007387 */ /* 0x000fe80000100a00 */
[----:B------:R-:W-:Y:S04]  /*2a990*/  STL.64 [R1+0x2c68], R6 ;  /* 0x002c680601007387 */ /* 0x000fe80000100a00 */
[----:B------:R-:W3:Y:S01]  /*2a9a0*/  LDL.LU R131, [R1+0x5c8] ;  /* 0x0005c80001837983 */ /* 0x000ee20000300800 */
[----:B-1----:R-:W-:-:S03]  /*2a9b0*/  IMAD.MOV.U32 R77, RZ, RZ, R162 ;  /* 0x000000ffff4d7224 */ /* 0x002fc600078e00a2 */
[----:B------:R-:W4:Y:S01]  /*2a9c0*/  LDL.LU R130, [R1+0x1d68] ;  /* 0x001d680001827983 */ /* 0x000f220000300800 */
        /* <DEDUP_REMOVED lines=25> */
[----:B------:R-:W0:Y:S01]  /*2ab60*/  LDL.LU R129, [R1+0x608] ;  /* 0x0006080001817983 */ /* 0x000e220000300800 */
        /* <DEDUP_REMOVED lines=12> */
[----:B------:R0:W-:Y:S04]  /*2ac30*/  STL.64 [R1+0x2ca8], R2 ;  /* 0x002ca80201007387 */ /* 0x0001e80000100a00 */
[----:B------:R-:W-:Y:S04]  /*2ac40*/  STL.64 [R1+0x5c0], R8 ;  /* 0x0005c00801007387 */ /* 0x000fe80000100a00 */
[----:B------:R-:W-:Y:S01]  /*2ac50*/  STL.64 [R1+0x2cb0], R8 ;  /* 0x002cb00801007387 */ /* 0x000fe20000100a00 */
[----:B---3--:R-:W-:-:S02]  /*2ac60*/  IMAD.MOV.U32 R61, RZ, RZ, R131 ;  /* 0x000000ffff3d7224 */ /* 0x008fc400078e0083 */
[----:B----4-:R-:W-:-:S05]  /*2ac70*/  IMAD.MOV.U32 R60, RZ, RZ, R130 ;  /* 0x000000ffff3c7224 */ /* 0x010fca00078e0082 */
[----:B------:R-:W-:Y:S04]  /*2ac80*/  STL.64 [R1+0x5c8], R60 ;  /* 0x0005c83c01007387 */ /* 0x000fe80000100a00 */
[----:B------:R-:W-:Y:S01]  /*2ac90*/  STL.64 [R1+0x2cb8], R60 ;  /* 0x002cb83c01007387 */ /* 0x000fe20000100a00 */
[----:B------:R-:W-:-:S03]  /*2aca0*/  IMAD.MOV.U32 R125, RZ, RZ, R162 ;  /* 0x000000ffff7d7224 */ /* 0x000fc600078e00a2 */
[----:B------:R-:W3:Y:S01]  /*2acb0*/  LDL.LU R131, [R1+0x638] ;  /* 0x0006380001837983 */ /* 0x000ee20000300800 */
[----:B------:R-:W-:-:S03]  /*2acc0*/  IMAD.MOV.U32 R124, RZ, RZ, R163 ;  /* 0x000000ffff7c7224 */ /* 0x000fc600078e00a3 */
[----:B------:R-:W4:Y:S01]  /*2acd0*/  LDL.LU R130, [R1+0x1d08] ;  /* 0x001d080001827983 */ /* 0x000f220000300800 */
[----:B------:R-:W-:-:S03]  /*2ace0*/  IMAD.MOV.U32 R111, RZ, RZ, R107 ;  /* 0x000000ffff6f7224 */ /* 0x000fc600078e006b */
        /* <DEDUP_REMOVED lines=12> */
[----:B------:R-:W-:Y:S04]  /*2adb0*/  STL [R1+0x2cc8], R111 ;  /* 0x002cc86f01007387 */ /* 0x000fe80000100800 */
[----:B------:R-:W-:Y:S01]  /*2adc0*/  STL [R1+0x2da0], R110 ;  /* 0x002da06e01007387 */ /* 0x000fe20000100800 */
[----:B------:R-:W-:-:S03]  /*2add0*/  IMAD.MOV.U32 R95, RZ, RZ, R56 ;  /* 0x000000ffff5f7224 */ /* 0x000fc600078e0038 */
[----:B------:R-:W-:Y:S01]  /*2ade0*/  STL.64 [R1+0x5f8], R4 ;  /* 0x0005f80401007387 */ /* 0x000fe20000100a00 */
[----:B------:R-:W-:-:S03]  /*2adf0*/  IMAD.MOV.U32 R94, RZ, RZ, R57 ;  /* 0x000000ffff5e7224 */ /* 0x000fc600078e0039 */
[----:B------:R0:W-:Y:S04]  /*2ae00*/  STL.64 [R1+0x2cd0], R4 ;  /* 0x002cd00401007387 */ /* 0x0001e80000100a00 */
[----:B------:R-:W-:Y:S04]  /*2ae10*/  STL.64 [R1+0x600], R94 ;  /* 0x0006005e01007387 */ /* 0x000fe80000100a00 */
[----:B------:R1:W-:Y:S04]  /*2ae20*/  STL.64 [R1+0x2cd8], R94 ;  /* 0x002cd85e01007387 */ /* 0x0003e80000100a00 */
[----:B------:R-:W4:Y:S04]  /*2ae30*/  LDL.LU R56, [R1+0x658] ;  /* 0x0006580001387983 */ /* 0x000f280000300800 */
[----:B------:R-:W4:Y:S01]  /*2ae40*/  LDL.LU R57, [R1+0x1d18] ;  /* 0x001d180001397983 */ /* 0x000f220000300800 */
[----:B0-----:R-:W-:-:S02]  /*2ae50*/  IMAD.MOV.U32 R123, RZ, RZ, R129 ;  /* 0x000000ffff7b7224 */ /* 0x001fc400078e0081 */
[----:B------:R-:W-:Y:S01]  /*2ae60*/  IMAD.MOV.U32 R122, RZ, RZ, R128 ;  /* 0x000000ffff7a7224 */ /* 0x000fe200078e0080 */
[----:B------:R-:W1:Y:S01]  /*2ae70*/  LDL.LU R129, [R1+0x678] ;  /* 0x0006780001817983 */ /* 0x000e620000300800 */
        /* <DEDUP_REMOVED lines=14> */
[----:B------:R0:W-:Y:S01]  /*2af60*/  STL.64 [R1+0x2cf8], R148 ;  /* 0x002cf89401007387 */ /* 0x0001e20000100a00 */
[----:B---3--:R-:W-:-:S02]  /*2af70*/  IMAD.MOV.U32 R11, RZ, RZ, R131 ;  /* 0x000000ffff0b7224 */ /* 0x008fc400078e0083 */
[----:B----4-:R-:W-:-:S05]  /*2af80*/  IMAD.MOV.U32 R10, RZ, RZ, R130 ;  /* 0x000000ffff0a7224 */ /* 0x010fca00078e0082 */
[----:B------:R-:W-:Y:S04]  /*2af90*/  STL.64 [R1+0x638], R10 ;  /* 0x0006380a01007387 */ /* 0x000fe80000100a00 */
[----:B------:R-:W-:Y:S04]  /*2afa0*/  STL.64 [R1+0x2d00], R10 ;  /* 0x002d000a01007387 */ /* 0x000fe80000100a00 */
[----:B------:R-:W3:Y:S01]  /*2afb0*/  LDL.LU R131, [R1+0x690] ;  /* 0x0006900001837983 */ /* 0x000ee20000300800 */
[----:B------:R-:W-:-:S03]  /*2afc0*/  IMAD.MOV.U32 R67, RZ, RZ, R162 ;  /* 0x000000ffff437224 */ /* 0x000fc600078e00a2 */
        /* <DEDUP_REMOVED lines=24> */
[----:B-1----:R-:W-:-:S02]  /*2b150*/  IMAD.MOV.U32 R77, RZ, RZ, R129 ;  /* 0x000000ffff4d7224 */ /* 0x002fc400078e0081 */
        /* <DEDUP_REMOVED lines=26> */
[----:B------:R-:W0:Y:S01]  /*2b300*/  LDL.LU R162, [R1+0x708] ;  /* 0x0007080001a27983 */ /* 0x000e220000300800 */
        /* <DEDUP_REMOVED lines=43> */
[----:B0-----:R-:W-:-:S03]  /*2b5c0*/  IMAD.MOV.U32 R123, RZ, RZ, R162 ;  /* 0x000000ffff7b7224 */ /* 0x001fc600078e00a2 */
        /* <DEDUP_REMOVED lines=10> */
[----:B------:R-:W1:Y:S04]  /*2b670*/  LDL.LU R102, [R1+0x788] ;  /* 0x0007880001667983 */ /* 0x000e680000300800 */
        /* <DEDUP_REMOVED lines=43> */
[----:B-1----:R-:W-:-:S03]  /*2b930*/  IMAD.MOV.U32 R77, RZ, RZ, R102 ;  /* 0x000000ffff4d7224 */ /* 0x002fc600078e0066 */
[----:B------:R-:W4:Y:S01]  /*2b940*/  LDL.LU R107, [R1+0x7d8] ;  /* 0x0007d800016b7983 */ /* 0x000f220000300800 */
[----:B------:R-:W-:-:S03]  /*2b950*/  IMAD.MOV.U32 R76, RZ, RZ, R103 ;  /* 0x000000ffff4c7224 */ /* 0x000fc600078e0067 */
[----:B------:R-:W4:Y:S04]  /*2b960*/  LDL.LU R106, [R1+0x1c10] ;  /* 0x001c1000016a7983 */ /* 0x000f280000300800 */
[----:B------:R-:W4:Y:S04]  /*2b970*/  LDL.LU R102, [R1+0x7f8] ;  /* 0x0007f80001667983 */ /* 0x000f280000300800 */
[----:B------:R-:W4:Y:S04]  /*2b980*/  LDL.LU R103, [R1+0x1bd4] ;  /* 0x001bd40001677983 */ /* 0x000f280000300800 */
[----:B------:R-:W-:Y:S04]  /*2b990*/  STL.64 [R1+0x778], R84 ;  /* 0x0007785401007387 */ /* 0x000fe80000100a00 */
[----:B------:R-:W-:Y:S04]  /*2b9a0*/  STL [R1+0x2e20], R85 ;  /* 0x002e205501007387 */ /* 0x000fe80000100800 */
[----:B------:R-:W-:Y:S04]  /*2b9b0*/  STL [R1+0x2e60], R84 ;  /* 0x002e605401007387 */ /* 0x000fe80000100800 */
[----:B------:R-:W-:Y:S04]  /*2b9c0*/  STL.64 [R1+0x780], R64 ;  /* 0x0007804001007387 */ /* 0x000fe80000100a00 */
[----:B------:R-:W-:Y:S01]  /*2b9d0*/  STL.64 [R1+0x2e28], R64 ;  /* 0x002e284001007387 */ /* 0x000fe20000100a00 */
        /* <DEDUP_REMOVED lines=16> */
[----:B------:R-:W-:-:S02]  /*2bae0*/  IMAD.MOV.U32 R105, RZ, RZ, R97 ;  /* 0x000000ffff697224 */ /* 0x000fc400078e0061 */
[----:B--2---:R-:W-:Y:S01]  /*2baf0*/  IMAD.MOV.U32 R104, RZ, RZ, R96 ;  /* 0x000000ffff687224 */ /* 0x004fe200078e0060 */
[----:B------:R-:W2:Y:S04]  /*2bb00*/  LDL.LU R97, [R1+0x818] ;  /* 0x0008180001617983 */ /* 0x000ea80000300800 */
        /* <DEDUP_REMOVED lines=43> */
[----:B------:R-:W0:Y:S04]  /*2bdc0*/  LDL.LU R156, [R1+0x880] ;  /* 0x00088000019c7983 */ /* 0x000e280000300800 */
[----:B------:R-:W4:Y:S01]  /*2bdd0*/  LDL.LU R157, [R1+0x1b80] ;  /* 0x001b8000019d7983 */ /* 0x000f220000300800 */
[----:B--2---:R-:W-:-:S02]  /*2bde0*/  IMAD.MOV.U32 R145, RZ, RZ, R97 ;  /* 0x000000ffff917224 */ /* 0x004fc400078e0061 */
[----:B------:R-:W-:Y:S01]  /*2bdf0*/  IMAD.MOV.U32 R144, RZ, RZ, R96 ;  /* 0x000000ffff907224 */ /* 0x000fe200078e0060 */
        /* <DEDUP_REMOVED lines=41> */
[----:B0-----:R-:W-:Y:S02]  /*2c090*/  IMAD.MOV.U32 R147, RZ, RZ, R156 ;  /* 0x000000ffff937224 */ /* 0x001fe400078e009c */
[----:B------:R-:W-:Y:S01]  /*2c0a0*/  IMAD.MOV.U32 R146, RZ, RZ, R157 ;  /* 0x000000ffff927224 */ /* 0x000fe200078e009d */
[----:B------:R-:W4:Y:S04]  /*2c0b0*/  LDL.LU R128, [R1+0x1b5c] ;  /* 0x001b5c0001807983 */ /* 0x000f280000300800 */
[----:B------:R-:W4:Y:S04]  /*2c0c0*/  LDL.LU R156, [R1+0x8d8] ;  /* 0x0008d800019c7983 */ /* 0x000f280000300800 */
[----:B------:R-:W4:Y:S01]  /*2c0d0*/  LDL.LU R157, [R1+0x1b60] ;  /* 0x001b6000019d7983 */ /* 0x000f220000300800 */
[----:B--2---:R-:W-:-:S02]  /*2c0e0*/  IMAD.MOV.U32 R9, RZ, RZ, R97 ;  /* 0x000000ffff097224 */ /* 0x004fc400078e0061 */
[----:B------:R-:W-:Y:S01]  /*2c0f0*/  IMAD.MOV.U32 R8, RZ, RZ, R96 ;  /* 0x000000ffff087224 */ /* 0x000fe200078e0060 */
[----:B------:R-:W1:Y:S04]  /*2c100*/  LDL.LU R97, [R1+0x8f8] ;  /* 0x0008f80001617983 */ /* 0x000e680000300800 */
        /* <DEDUP_REMOVED lines=45> */
[----:B-1----:R-:W-:-:S02]  /*2c3e0*/  IMAD.MOV.U32 R77, RZ, RZ, R97 ;  /* 0x000000ffff4d7224 */ /* 0x002fc400078e0061 */
        /* <DEDUP_REMOVED lines=12> */
[----:B------:R3:W-:Y:S04]  /*2c4b0*/  STL.64 [R1+0x2f68], R74 ;  /* 0x002f684a01007387 */ /* 0x0007e80000100a00 */
[----:B------:R-:W4:Y:S01]  /*2c4c0*/  LDL.LU R131, [R1+0x958] ;  /* 0x0009580001837983 */ /* 0x000f220000300800 */
[----:B------:R-:W-:-:S03]  /*2c4d0*/  IMAD.MOV.U32 R91, RZ, RZ, R162 ;  /* 0x000000ffff5b7224 */ /* 0x000fc600078e00a2 */
[----:B------:R-:W3:Y:S01]  /*2c4e0*/  LDL.LU R130, [R1+0x1b08] ;  /* 0x001b080001827983 */ /* 0x000ee20000300800 */
[----:B------:R-:W-:Y:S02]  /*2c4f0*/  IMAD.MOV.U32 R90, RZ, RZ, R163 ;  /* 0x000000ffff5a7224 */ /* 0x000fe400078e00a3 */
[----:B------:R-:W-:Y:S01]  /*2c500*/  IMAD.MOV.U32 R67, RZ, RZ, R107 ;  /* 0x000000ffff437224 */ /* 0x000fe200078e006b */
[----:B------:R-:W3:Y:S01]  /*2c510*/  LDL.LU R162, [R1+0x978] ;  /* 0x0009780001a27983 */ /* 0x000ee20000300800 */
[----:B------:R-:W-:-:S03]  /*2c520*/  IMAD.MOV.U32 R66, RZ, RZ, R106 ;  /* 0x000000ffff427224 */ /* 0x000fc600078e006a */
[----:B------:R-:W3:Y:S01]  /*2c530*/  LDL.LU R163, [R1+0x1acc] ;  /* 0x001acc0001a37983 */ /* 0x000ee20000300800 */
[----:B------:R-:W-:-:S03]  /*2c540*/  IMAD.MOV.U32 R143, RZ, RZ, R102 ;  /* 0x000000ffff8f7224 */ /* 0x000fc600078e0066 */
[----:B------:R-:W3:Y:S01]  /*2c550*/  LDL.LU R107, [R1+0x980] ;  /* 0x00098000016b7983 */ /* 0x000ee20000300800 */
[----:B------:R-:W-:-:S03]  /*2c560*/  IMAD.MOV.U32 R142, RZ, RZ, R103 ;  /* 0x000000ffff8e7224 */ /* 0x000fc600078e0067 */
[----:B------:R-:W3:Y:S04]  /*2c570*/  LDL.LU R106, [R1+0x1ad0] ;  /* 0x001ad000016a7983 */ /* 0x000ee80000300800 */
[----:B------:R-:W3:Y:S04]  /*2c580*/  LDL.LU R102, [R1+0x988] ;  /* 0x0009880001667983 */ /* 0x000ee80000300800 */
[----:B------:R-:W3:Y:S04]  /*2c590*/  LDL.LU R103, [R1+0x1ad4] ;  /* 0x001ad40001677983 */ /* 0x000ee80000300800 */
[----:B------:R-:W-:Y:S04]  /*2c5a0*/  STL.64 [R1+0x908], R90 ;  /* 0x0009085a01007387 */ /* 0x000fe80000100a00 */
[----:B------:R-:W-:Y:S04]  /*2c5b0*/  STL.64 [R1+0x2f70], R90 ;  /* 0x002f705a01007387 */ /* 0x000fe80000100a00 */
[----:B------:R-:W-:Y:S04]  /*2c5c0*/  STL.64 [R1+0x910], R66 ;  /* 0x0009104201007387 */ /* 0x000fe80000100a00 */
[----:B------:R-:W-:Y:S04]  /*2c5d0*/  STL.64 [R1+0x2f78], R66 ;  /* 0x002f784201007387 */ /* 0x000fe80000100a00 */
[----:B------:R-:W-:Y:S01]  /*2c5e0*/  STL.64 [R1+0x918], R142 ;  /* 0x0009188e01007387 */ /* 0x000fe20000100a00 */
[----:B------:R-:W-:-:S02]  /*2c5f0*/  IMAD.MOV.U32 R65, RZ, RZ, R56 ;  /* 0x000000ffff417224 */ /* 0x000fc400078e0038 */
[----:B------:R-:W-:Y:S01]  /*2c600*/  IMAD.MOV.U32 R64, RZ, RZ, R57 ;  /* 0x000000ffff407224 */ /* 0x000fe200078e0039 */
[----:B------:R-:W-:Y:S04]  /*2c610*/  STL.64 [R1+0x2f80], R142 ;  /* 0x002f808e01007387 */ /* 0x000fe80000100a00 */
[----:B------:R-:W-:Y:S04]  /*2c620*/  STL.64 [R1+0x938], R64 ;  /* 0x0009384001007387 */ /* 0x000fe80000100a00 */
[----:B------:R0:W-:Y:S04]  /*2c630*/  STL.64 [R1+0x2f98], R64 ;  /* 0x002f984001007387 */ /* 0x0001e80000100a00 */
[----:B------:R-:W3:Y:S04]  /*2c640*/  LDL.LU R56, [R1+0x990] ;  /* 0x0009900001387983 */ /* 0x000ee80000300800 */
[----:B------:R-:W3:Y:S01]  /*2c650*/  LDL.LU R57, [R1+0x1ad8] ;  /* 0x001ad80001397983 */ /* 0x000ee20000300800 */
[----:B------:R-:W-:-:S02]  /*2c660*/  IMAD.MOV.U32 R105, RZ, RZ, R129 ;  /* 0x000000ffff697224 */ /* 0x000fc400078e0081 */
[----:B------:R-:W-:Y:S01]  /*2c670*/  IMAD.MOV.U32 R104, RZ, RZ, R128 ;  /* 0x000000ffff687224 */ /* 0x000fe200078e0080 */
[----:B------:R-:W3:Y:S01]  /*2c680*/  LDL.LU R129, [R1+0x998] ;  /* 0x0009980001817983 */ /* 0x000ee20000300800 */
[----:B------:R-:W-:Y:S02]  /*2c690*/  IMAD.MOV.U32 R119, RZ, RZ, R156 ;  /* 0x000000ffff777224 */ /* 0x000fe400078e009c */
[----:B------:R-:W-:Y:S01]  /*2c6a0*/  IMAD.MOV.U32 R118, RZ, RZ, R157 ;  /* 0x000000ffff767224 */ /* 0x000fe200078e009d */
[----:B------:R-:W3:Y:S04]  /*2c6b0*/  LDL.LU R128, [R1+0x1adc] ;  /* 0x001adc0001807983 */ /* 0x000ee80000300800 */
[----:B------:R-:W3:Y:S04]  /*2c6c0*/  LDL.LU R156, [R1+0x9b8] ;  /* 0x0009b800019c7983 */ /* 0x000ee80000300800 */
[----:B------:R-:W3:Y:S01]  /*2c6d0*/  LDL.LU R157, [R1+0x1aa0] ;  /* 0x001aa000019d7983 */ /* 0x000ee20000300800 */
        /* <DEDUP_REMOVED lines=10> */
[----:B----4-:R-:W-:-:S02]  /*2c780*/  IMAD.MOV.U32 R85, RZ, RZ, R131 ;  /* 0x000000ffff557224 */ /* 0x010fc400078e0083 */
[----:B---3--:R-:W-:-:S05]  /*2c790*/  IMAD.MOV.U32 R84, RZ, RZ, R130 ;  /* 0x000000ffff547224 */ /* 0x008fca00078e0082 */
        /* <DEDUP_REMOVED lines=76> */
[----:B0-----:R-:W-:-:S02]  /*2cc60*/  IMAD.MOV.U32 R25, RZ, RZ, R129 ;  /* 0x000000ffff197224 */ /* 0x001fc400078e0081 */
        /* <DEDUP_REMOVED lines=239> */
[----:B0-----:R-:W-:-:S02]  /*2db60*/  IMAD.MOV.U32 R25, RZ, RZ, R129 ;  /* 0x000000ffff197224 */ /* 0x001fc400078e0081 */
        /* <DEDUP_REMOVED lines=108> */
[----:B------:R-:W-:Y:S04]  /*2e230*/  STL.64 [R1+0x32c0], R148 ;  /* 0x0032c09401007387 */ /* 0x000fe80000100a00 */
[----:B------:R-:W-:Y:S04]  /*2e240*/  STL.64 [R1+0xcd8], R152 ;  /* 0x000cd89801007387 */ /* 0x000fe80000100a00 */
[----:B------:R-:W-:Y:S04]  /*2e250*/  STL.64 [R1+0x32c8], R152 ;  /* 0x0032c89801007387 */ /* 0x000fe80000100a00 */
[----:B------:R-:W-:Y:S04]  /*2e260*/  STL.64 [R1+0xcf8], R80 ;  /* 0x000cf85001007387 */ /* 0x000fe80000100a00 */
[----:B------:R0:W-:Y:S01]  /*2e270*/  STL.64 [R1+0x32d0], R80 ;  /* 0x0032d05001007387 */ /* 0x0001e20000100a00 */
[----:B----4-:R-:W-:-:S02]  /*2e280*/  IMAD.MOV.U32 R45, RZ, RZ, R131 ;  /* 0x000000ffff2d7224 */ /* 0x010fc400078e0083 */
[----:B---3--:R-:W-:-:S05]  /*2e290*/  IMAD.MOV.U32 R44, RZ, RZ, R130 ;  /* 0x000000ffff2c7224 */ /* 0x008fca00078e0082 */
[----:B------:R-:W-:Y:S04]  /*2e2a0*/  STL.64 [R1+0xd00], R44 ;  /* 0x000d002c01007387 */ /* 0x000fe80000100a00 */
[----:B------:R3:W-:Y:S01]  /*2e2b0*/  STL.64 [R1+0x32e8], R44 ;  /* 0x0032e82c01007387 */ /* 0x0007e20000100a00 */
[----:B------:R-:W-:-:S03]  /*2e2c0*/  IMAD.MOV.U32 R83, RZ, RZ, R162 ;  /* 0x000000ffff537224 */ /* 0x000fc600078e00a2 */
[----:B------:R-:W4:Y:S01]  /*2e2d0*/  LDL.LU R56, [R1+0xd58] ;  /* 0x000d580001387983 */ /* 0x000f220000300800 */
[----:B------:R-:W-:-:S03]  /*2e2e0*/  IMAD.MOV.U32 R82, RZ, RZ, R163 ;  /* 0x000000ffff527224 */ /* 0x000fc600078e00a3 */
[----:B------:R-:W3:Y:S04]  /*2e2f0*/  LDL.LU R57, [R1+0x11f0] ;  /* 0x0011f00001397983 */ /* 0x000ee80000300800 */
        /* <DEDUP_REMOVED lines=11> */
[----:B------:R-:W3:Y:S04]  /*2e3b0*/  LDL.LU R103, [R1+0x11c0] ;  /* 0x0011c00001677983 */ /* 0x000ee80000300800 */
[----:B------:R-:W-:Y:S04]  /*2e3c0*/  STL.64 [R1+0xd08], R82 ;  /* 0x000d085201007387 */ /* 0x000fe80000100a00 */
[----:B------:R0:W-:Y:S04]  /*2e3d0*/  STL.64 [R1+0x32f8], R82 ;  /* 0x0032f85201007387 */ /* 0x0001e80000100a00 */
[----:B------:R-:W-:Y:S01]  /*2e3e0*/  STL.64 [R1+0xd10], R74 ;  /* 0x000d104a01007387 */ /* 0x000fe20000100a00 */
[----:B------:R-:W-:-:S03]  /*2e3f0*/  IMAD.MOV.U32 R35, RZ, RZ, R68 ;  /* 0x000000ffff237224 */ /* 0x000fc600078e0044 */
[----:B------:R0:W-:Y:S01]  /*2e400*/  STL.64 [R1+0x3308], R74 ;  /* 0x0033084a01007387 */ /* 0x0001e20000100a00 */
[----:B------:R-:W-:-:S03]  /*2e410*/  IMAD.MOV.U32 R34, RZ, RZ, R164 ;  /* 0x000000ffff227224 */ /* 0x000fc600078e00a4 */
[----:B------:R-:W-:Y:S04]  /*2e420*/  STL.64 [R1+0xd18], R88 ;  /* 0x000d185801007387 */ /* 0x000fe80000100a00 */
[----:B------:R-:W-:Y:S01]  /*2e430*/  STL.64 [R1+0x3310], R88 ;  /* 0x0033105801007387 */ /* 0x000fe20000100a00 */
[----:B------:R-:W-:-:S03]  /*2e440*/  IMAD.MOV.U32 R61, RZ, RZ, R129 ;  /* 0x000000ffff3d7224 */ /* 0x000fc600078e0081 */
[----:B------:R-:W-:Y:S01]  /*2e450*/  STL.64 [R1+0xd38], R34 ;  /* 0x000d382201007387 */ /* 0x000fe20000100a00 */
[----:B------:R-:W-:-:S03]  /*2e460*/  IMAD.MOV.U32 R60, RZ, RZ, R128 ;  /* 0x000000ffff3c7224 */ /* 0x000fc600078e0080 */
[----:B------:R-:W-:Y:S01]  /*2e470*/  STL.64 [R1+0x3318], R34 ;  /* 0x0033182201007387 */ /* 0x000fe20000100a00 */
[----:B------:R-:W-:-:S03]  /*2e480*/  IMAD.MOV.U32 R77, RZ, RZ, R156 ;  /* 0x000000ffff4d7224 */ /* 0x000fc600078e009c */
[----:B------:R-:W3:Y:S01]  /*2e490*/  LDL.LU R129, [R1+0xd98] ;  /* 0x000d980001817983 */ /* 0x000ee20000300800 */
[----:B------:R-:W-:-:S03]  /*2e4a0*/  IMAD.MOV.U32 R76, RZ, RZ, R157 ;  /* 0x000000ffff4c7224 */ /* 0x000fc600078e009d */
[----:B------:R-:W3:Y:S04]  /*2e4b0*/  LDL.LU R128, [R1+0x11c4] ;  /* 0x0011c40001807983 */ /* 0x000ee80000300800 */
[----:B------:R-:W3:Y:S04]  /*2e4c0*/  LDL.LU R156, [R1+0xda8] ;  /* 0x000da800019c7983 */ /* 0x000ee80000300800 */
[----:B------:R-:W3:Y:S01]  /*2e4d0*/  LDL.LU R157, [R1+0xdb8] ;  /* 0x000db800019d7983 */ /* 0x000ee20000300800 */
[----:B--2---:R-:W-:Y:S02]  /*2e4e0*/  IMAD.MOV.U32 R141, RZ, RZ, R97 ;  /* 0x000000ffff8d7224 */ /* 0x004fe400078e0061 */
[----:B------:R-:W-:Y:S01]  /*2e4f0*/  IMAD.MOV.U32 R140, RZ, RZ, R96 ;  /* 0x000000ffff8c7224 */ /* 0x000fe200078e0060 */
[----:B------:R-:W2:Y:S04]  /*2e500*/  LDL.LU R97, [R1+0xdac] ;  /* 0x000dac0001617983 */ /* 0x000ea80000300800 */
[----:B------:R-:W2:Y:S04]  /*2e510*/  LDL.LU R96, [R1+0xdc0] ;  /* 0x000dc00001607983 */ /* 0x000ea80000300800 */
[----:B------:R-:W-:Y:S04]  /*2e520*/  STL.64 [R1+0xd40], R60 ;  /* 0x000d403c01007387 */ /* 0x000fe80000100a00 */
[----:B------:R-:W-:Y:S04]  /*2e530*/  STL.64 [R1+0x3320], R60 ;  /* 0x0033203c01007387 */ /* 0x000fe80000100a00 */
[----:B------:R-:W-:Y:S04]  /*2e540*/  STL.64 [R1+0xd48], R76 ;  /* 0x000d484c01007387 */ /* 0x000fe80000100a00 */
[----:B------:R0:W-:Y:S04]  /*2e550*/  STL.64 [R1+0x3328], R76 ;  /* 0x0033284c01007387 */ /* 0x0001e80000100a00 */
[----:B------:R-:W-:Y:S04]  /*2e560*/  STL.64 [R1+0xd50], R140 ;  /* 0x000d508c01007387 */ /* 0x000fe80000100a00 */
[----:B------:R0:W-:Y:S01]  /*2e570*/  STL.64 [R1+0x3330], R140 ;  /* 0x0033308c01007387 */ /* 0x0001e20000100a00 */
[----:B----4-:R-:W-:-:S02]  /*2e580*/  IMAD.MOV.U32 R151, RZ, RZ, R56 ;  /* 0x000000ffff977224 */ /* 0x010fc400078e0038 */
[----:B---3--:R-:W-:Y:S02]  /*2e590*/  IMAD.MOV.U32 R150, RZ, RZ, R57 ;  /* 0x000000ffff967224 */ /* 0x008fe400078e0039 */
[----:B------:R-:W-:-:S03]  /*2e5a0*/  IMAD.MOV.U32 R109, RZ, RZ, R131 ;  /* 0x000000ffff6d7224 */ /* 0x000fc600078e0083 */
[----:B------:R-:W-:Y:S01]  /*2e5b0*/  STL.64 [R1+0xd58], R150 ;  /* 0x000d589601007387 */ /* 0x000fe20000100a00 */
[----:B------:R-:W-:-:S03]  /*2e5c0*/  IMAD.MOV.U32 R108, RZ, RZ, R130 ;  /* 0x000000ffff6c7224 */ /* 0x000fc600078e0082 */
[----:B------:R3:W-:Y:S01]  /*2e5d0*/  STL.64 [R1+0x3340], R150 ;  /* 0x0033409601007387 */ /* 0x0007e20000100a00 */
[----:B------:R-:W-:-:S03]  /*2e5e0*/  IMAD.MOV.U32 R47, RZ, RZ, R162 ;  /* 0x000000ffff2f7224 */ /* 0x000fc600078e00a2 */
[----:B------:R-:W-:Y:S01]  /*2e5f0*/  STL.64 [R1+0xd78], R108 ;  /* 0x000d786c01007387 */ /* 0x000fe20000100a00 */
[----:B------:R-:W-:-:S03]  /*2e600*/  IMAD.MOV.U32 R46, RZ, RZ, R163 ;  /* 0x000000ffff2e7224 */ /* 0x000fc600078e00a3 */
[----:B------:R-:W-:Y:S04]  /*2e610*/  STL.64 [R1+0x3350], R108 ;  /* 0x0033506c01007387 */ /* 0x000fe80000100a00 */
[----:B------:R-:W-:Y:S04]  /*2e620*/  STL.64 [R1+0xd80], R46 ;  /* 0x000d802e01007387 */ /* 0x000fe80000100a00 */
[----:B------:R-:W-:Y:S01]  /*2e630*/  STL.64 [R1+0x3360], R46 ;  /* 0x0033602e01007387 */ /* 0x000fe20000100a00 */
[----:B------:R-:W-:-:S03]  /*2e640*/  IMAD.MOV.U32 R90, RZ, RZ, R106 ;  /* 0x000000ffff5a7224 */ /* 0x000fc600078e006a */
[----:B------:R-:W4:Y:S01]  /*2e650*/  LDL.LU R15, [R1+0xdb0] ;  /* 0x000db000010f7983 */ /* 0x000f220000300800 */
[----:B------:R-:W-:-:S03]  /*2e660*/  IMAD.MOV.U32 R91, RZ, RZ, R107 ;  /* 0x000000ffff5b7224 */ /* 0x000fc600078e006b */
[----:B------:R-:W3:Y:S04]  /*2e670*/  LDL.LU R54, [R1+0xdc8] ;  /* 0x000dc80001367983 */ /* 0x000ee80000300800 */
[----:B------:R-:W3:Y:S04]  /*2e680*/  LDL.LU R55, [R1+0xdb4] ;  /* 0x000db40001377983 */ /* 0x000ee80000300800 */
        /* <DEDUP_REMOVED lines=8> */
[----:B------:R-:W-:Y:S01]  /*2e710*/  STL.64 [R1+0x3370], R90 ;  /* 0x0033705a01007387 */ /* 0x000fe20000100a00 */
[----:B------:R-:W-:-:S03]  /*2e720*/  IMAD.MOV.U32 R23, RZ, RZ, R156 ;  /* 0x000000ffff177224 */ /* 0x000fc600078e009c */
[----:B------:R-:W3:Y:S01]  /*2e730*/  LDL.LU R156, [R1+0xcf4] ;  /* 0x000cf400019c7983 */ /* 0x000ee20000300800 */
[----:B------:R-:W-:-:S03]  /*2e740*/  IMAD.MOV.U32 R22, RZ, RZ, R157 ;  /* 0x000000ffff167224 */ /* 0x000fc600078e009d */
[----:B------:R-:W3:Y:S04]  /*2e750*/  LDL.LU R157, [R1+0xd64] ;  /* 0x000d6400019d7983 */ /* 0x000ee80000300800 */
[----:B------:R-:W-:Y:S04]  /*2e760*/  STL.64 [R1+0xd90], R118 ;  /* 0x000d907601007387 */ /* 0x000fe80000100a00 */
[----:B------:R-:W-:Y:S04]  /*2e770*/  STL.64 [R1+0x3378], R118 ;  /* 0x0033787601007387 */ /* 0x000fe80000100a00 */
[----:B------:R-:W3:Y:S04]  /*2e780*/  LDL.LU R131, [R1+0xd20] ;  /* 0x000d200001837983 */ /* 0x000ee80000300800 */
[----:B------:R-:W3:Y:S04]  /*2e790*/  LDL.LU R130, [R1+0xd68] ;  /* 0x000d680001827983 */ /* 0x000ee80000300800 */
[----:B------:R-:W3:Y:S04]  /*2e7a0*/  LDL.LU R162, [R1+0xd24] ;  /* 0x000d240001a27983 */ /* 0x000ee80000300800 */
[----:B------:R-:W3:Y:S04]  /*2e7b0*/  LDL.LU R163, [R1+0xd6c] ;  /* 0x000d6c0001a37983 */ /* 0x000ee80000300800 */
[----:B------:R-:W3:Y:S04]  /*2e7c0*/  LDL.LU R107, [R1+0xd28] ;  /* 0x000d2800016b7983 */ /* 0x000ee80000300800 */
[----:B------:R-:W3:Y:S01]  /*2e7d0*/  LDL.LU R106, [R1+0xd70] ;  /* 0x000d7000016a7983 */ /* 0x000ee20000300800 */
[----:B------:R-:W-:-:S03]  /*2e7e0*/  IMAD.MOV.U32 R135, RZ, RZ, R129 ;  /* 0x000000ffff877224 */ /* 0x000fc600078e0081 */
[----:B------:R-:W3:Y:S01]  /*2e7f0*/  LDL.LU R102, [R1+0xc60] ;  /* 0x000c600001667983 */ /* 0x000ee20000300800 */
[----:B------:R-:W-:-:S03]  /*2e800*/  IMAD.MOV.U32 R134, RZ, RZ, R128 ;  /* 0x000000ffff867224 */ /* 0x000fc600078e0080 */
[----:B------:R-:W3:Y:S01]  /*2e810*/  LDL.LU R103, [R1+0xca8] ;  /* 0x000ca80001677983 */ /* 0x000ee20000300800 */
[----:B--2---:R-:W-:-:S03]  /*2e820*/  IMAD.MOV.U32 R27, RZ, RZ, R97 ;  /* 0x000000ffff1b7224 */ /* 0x004fc600078e0061 */
[----:B------:R-:W2:Y:S01]  /*2e830*/  LDL.LU R129, [R1+0xc64] ;  /* 0x000c640001817983 */ /* 0x000ea20000300800 */
[----:B------:R-:W-:-:S03]  /*2e840*/  IMAD.MOV.U32 R26, RZ, RZ, R96 ;  /* 0x000000ffff1a7224 */ /* 0x000fc600078e0060 */
[----:B------:R-:W2:Y:S04]  /*2e850*/  LDL.LU R128, [R1+0xcac] ;  /* 0x000cac0001807983 */ /* 0x000ea80000300800 */
        /* <DEDUP_REMOVED lines=17> */
[----:B------:R4:W-:Y:S01]  /*2e970*/  STL.64 [R1+0x33b8], R64 ;  /* 0x0033b84001007387 */ /* 0x0009e20000100a00 */
[----:B------:R-:W-:-:S03]  /*2e980*/  IMAD.MOV.U32 R115, RZ, RZ, R56 ;  /* 0x000000ffff737224 */ /* 0x000fc600078e0038 */
[----:B------:R-:W-:Y:S01]  /*2e990*/  STL.64 [R1+0xdd8], R66 ;  /* 0x000dd84201007387 */ /* 0x000fe20000100a00 */
[----:B------:R-:W-:-:S03]  /*2e9a0*/  IMAD.MOV.U32 R114, RZ, RZ, R57 ;  /* 0x000000ffff727224 */ /* 0x000fc600078e0039 */
[----:B------:R-:W-:Y:S01]  /*2e9b0*/  STL.64 [R1+0x33c0], R66 ;  /* 0x0033c04201007387 */ /* 0x000fe20000100a00 */
[----:B------:R-:W-:-:S03]  /*2e9c0*/  IMAD.MOV.U32 R71, RZ, RZ, R156 ;  /* 0x000000ffff477224 */ /* 0x000fc600078e009c */
[----:B------:R-:W3:Y:S01]  /*2e9d0*/  LDL.LU R156, [R1+0xc6c] ;  /* 0x000c6c00019c7983 */ /* 0x000ee20000300800 */
[----:B------:R-:W-:-:S03]  /*2e9e0*/  IMAD.MOV.U32 R70, RZ, RZ, R157 ;  /* 0x000000ffff467224 */ /* 0x000fc600078e009d */
[----:B------:R-:W4:Y:S04]  /*2e9f0*/  LDL.LU R157, [R1+0xcb4] ;  /* 0x000cb400019d7983 */ /* 0x000f280000300800 */
[----:B------:R-:W-:Y:S04]  /*2ea00*/  STL.64 [R1+0xdf8], R114 ;  /* 0x000df87201007387 */ /* 0x000fe80000100a00 */
[----:B------:R-:W-:Y:S01]  /*2ea10*/  STL.64 [R1+0x33d0], R114 ;  /* 0x0033d07201007387 */ /* 0x000fe20000100a00 */
[----:B------:R-:W-:Y:S02]  /*2ea20*/  IMAD.MOV.U32 R11, RZ, RZ, R131 ;  /* 0x000000ffff0b7224 */ /* 0x000fe400078e0083 */
[----:B------:R-:W-:Y:S01]  /*2ea30*/  IMAD.MOV.U32 R10, RZ, RZ, R130 ;  /* 0x000000ffff0a7224 */ /* 0x000fe200078e0082 */
[----:B------:R-:W-:Y:S01]  /*2ea40*/  STL.64 [R1+0xe00], R70 ;  /* 0x000e004601007387 */ /* 0x000fe20000100a00 */
[----:B------:R-:W-:-:S03]  /*2ea50*/  IMAD.MOV.U32 R139, RZ, RZ, R162 ;  /* 0x000000ffff8b7224 */ /* 0x000fc600078e00a2 */
[----:B------:R-:W-:Y:S01]  /*2ea60*/  STL.64 [R1+0x33d8], R70 ;  /* 0x0033d84601007387 */ /* 0x000fe20000100a00 */
[----:B------:R-:W-:-:S03]  /*2ea70*/  IMAD.MOV.U32 R138, RZ, RZ, R163 ;  /* 0x000000ffff8a7224 */ /* 0x000fc600078e00a3 */
[----:B------:R-:W-:Y:S01]  /*2ea80*/  STL.64 [R1+0xe08], R10 ;  /* 0x000e080a01007387 */ /* 0x000fe20000100a00 */
[----:B------:R-:W-:-:S03]  /*2ea90*/  IMAD.MOV.U32 R13, RZ, RZ, R107 ;  /* 0x000000ffff0d7224 */ /* 0x000fc600078e006b */
[----:B------:R0:W-:Y:S01]  /*2eaa0*/  STL.64 [R1+0x33e0], R10 ;  /* 0x0033e00a01007387 */ /* 0x0001e20000100a00 */
[----:B------:R-:W-:-:S03]  /*2eab0*/  IMAD.MOV.U32 R12, RZ, RZ, R106 ;  /* 0x000000ffff0c7224 */ /* 0x000fc600078e006a */
        /* <DEDUP_REMOVED lines=12> */
[----:B--2---:R-:W-:-:S03]  /*2eb80*/  IMAD.MOV.U32 R105, RZ, RZ, R97 ;  /* 0x000000ffff697224 */ /* 0x004fc600078e0061 */
[----:B------:R-:W2:Y:S04]  /*2eb90*/  LDL.LU R55, [R1+0xbe0] ;  /* 0x000be00001377983 */ /* 0x000ea80000300800 */
[----:B------:R-:W0:Y:S01]  /*2eba0*/  LDL.LU R69, [R1+0xc28] ;  /* 0x000c280001457983 */ /* 0x000e220000300800 */
[----:B------:R-:W-:-:S03]  /*2ebb0*/  IMAD.MOV.U32 R104, RZ, RZ, R96 ;  /* 0x000000ffff687224 */ /* 0x000fc600078e0060 */
[----:B------:R-:W2:Y:S04]  /*2ebc0*/  LDL.LU R68, [R1+0xaf0] ;  /* 0x000af00001447983 */ /* 0x000ea80000300800 */
[----:B------:R-:W2:Y:S04]  /*2ebd0*/  LDL.LU R164, [R1+0xb60] ;  /* 0x000b600001a47983 */ /* 0x000ea80000300800 */
[----:B------:R-:W2:Y:S04]  /*2ebe0*/  LDL.LU R97, [R1+0xaf4] ;  /* 0x000af40001617983 */ /* 0x000ea80000300800 */
[----:B------:R-:W2:Y:S01]  /*2ebf0*/  LDL.LU R96, [R1+0xb64] ;  /* 0x000b640001607983 */ /* 0x000ea20000300800 */
[----:B------:R-:W-:-:S02]  /*2ec00*/  IMAD.MOV.U32 R84, RZ, RZ, R103 ;  /* 0x000000ffff547224 */ /* 0x000fc400078e0067 */
[----:B------:R-:W-:-:S05]  /*2ec10*/  IMAD.MOV.U32 R85, RZ, RZ, R102 ;  /* 0x000000ffff557224 */ /* 0x000fca00078e0066 */
[----:B------:R-:W-:Y:S04]  /*2ec20*/  STL.64 [R1+0xe38], R84 ;  /* 0x000e385401007387 */ /* 0x000fe80000100a00 */
[----:B------:R-:W2:Y:S04]  /*2ec30*/  LDL.LU R56, [R1+0xb20] ;  /* 0x000b200001387983 */ /* 0x000ea80000300800 */
[----:B------:R-:W2:Y:S04]  /*2ec40*/  LDL.LU R57, [R1+0xb68] ;  /* 0x000b680001397983 */ /* 0x000ea80000300800 */
[----:B------:R-:W2:Y:S04]  /*2ec50*/  LDL.LU R131, [R1+0xb24] ;  /* 0x000b240001837983 */ /* 0x000ea80000300800 */
[----:B------:R-:W2:Y:S04]  /*2ec60*/  LDL.LU R130, [R1+0xb6c] ;  /* 0x000b6c0001827983 */ /* 0x000ea80000300800 */
[----:B------:R-:W2:Y:S04]  /*2ec70*/  LDL.LU R162, [R1+0xb28] ;  /* 0x000b280001a27983 */ /* 0x000ea80000300800 */
[----:B------:R-:W2:Y:S04]  /*2ec80*/  LDL.LU R163, [R1+0xb70] ;  /* 0x000b700001a37983 */ /* 0x000ea80000300800 */
[----:B------:R-:W2:Y:S04]  /*2ec90*/  LDL.LU R107, [R1+0xa60] ;  /* 0x000a6000016b7983 */ /* 0x000ea80000300800 */
[----:B------:R-:W2:Y:S01]  /*2eca0*/  LDL.LU R106, [R1+0xaa8] ;  /* 0x000aa800016a7983 */ /* 0x000ea20000300800 */
[----:B------:R-:W-:-:S03]  /*2ecb0*/  IMAD.MOV.U32 R101, RZ, RZ, R129 ;  /* 0x000000ffff657224 */ /* 0x000fc600078e0081 */
[----:B------:R-:W2:Y:S01]  /*2ecc0*/  LDL.LU R102, [R1+0xa64] ;  /* 0x000a640001667983 */ /* 0x000ea20000300800 */
[----:B------:R-:W-:-:S03]  /*2ecd0*/  IMAD.MOV.U32 R100, RZ, RZ, R128 ;  /* 0x000000ffff647224 */ /* 0x000fc600078e0080 */
[----:B------:R-:W2:Y:S04]  /*2ece0*/  LDL.LU R103, [R1+0xaac] ;  /* 0x000aac0001677983 */ /* 0x000ea80000300800 */
[----:B------:R-:W2:Y:S04]  /*2ecf0*/  LDL.LU R129, [R1+0xa68] ;  /* 0x000a680001817983 */ /* 0x000ea80000300800 */
[----:B------:R-:W2:Y:S01]  /*2ed00*/  LDL.LU R128, [R1+0xab0] ;  /* 0x000ab00001807983 */ /* 0x000ea20000300800 */
[----:B---3--:R-:W-:-:S03]  /*2ed10*/  IMAD.MOV.U32 R113, RZ, RZ, R156 ;  /* 0x000000ffff717224 */ /* 0x008fc600078e009c */
[----:B------:R-:W3:Y:S01]  /*2ed20*/  LDL.LU R156, [R1+0xa6c] ;  /* 0x000a6c00019c7983 */ /* 0x000ee20000300800 */
[----:B----4-:R-:W-:-:S03]  /*2ed30*/  IMAD.MOV.U32 R112, RZ, RZ, R157 ;  /* 0x000000ffff707224 */ /* 0x010fc600078e009d */
[----:B------:R-:W4:Y:S04]  /*2ed40*/  LDL.LU R157, [R1+0xab4] ;  /* 0x000ab400019d7983 */ /* 0x000f280000300800 */
[----:B------:R-:W-:Y:S04]  /*2ed50*/  STL.64 [R1+0xe40], R100 ;  /* 0x000e406401007387 */ /* 0x000fe80000100a00 */
[----:B------:R-:W-:Y:S04]  /*2ed60*/  STL.64 [R1+0xe48], R104 ;  /* 0x000e486801007387 */ /* 0x000fe80000100a00 */
[----:B------:R-:W-:Y:S01]  /*2ed70*/  STL.64 [R1+0xe50], R112 ;  /* 0x000e507001007387 */ /* 0x000fe20000100a00 */
[----:B------:R-:W-:-:S02]  /*2ed80*/  IMAD.MOV.U32 R125, RZ, RZ, R78 ;  /* 0x000000ffff7d7224 */ /* 0x000fc400078e004e */
[----:B------:R-:W-:Y:S02]  /*2ed90*/  IMAD.MOV.U32 R124, RZ, RZ, R16 ;  /* 0x000000ffff7c7224 */ /* 0x000fe400078e0010 */
[----:B------:R-:W-:Y:S02]  /*2eda0*/  IMAD.MOV.U32 R73, RZ, RZ, R17 ;  /* 0x000000ffff497224 */ /* 0x000fe400078e0011 */
[----:B------:R-:W-:Y:S01]  /*2edb0*/  IMAD.MOV.U32 R72, RZ, RZ, R52 ;  /* 0x000000ffff487224 */ /* 0x000fe200078e0034 */
[----:B------:R-:W-:Y:S01]  /*2edc0*/  STL.64 [R1+0xe58], R124 ;  /* 0x000e587c01007387 */ /* 0x000fe20000100a00 */
[----:B------:R-:W-:Y:S02]  /*2edd0*/  IMAD.MOV.U32 R51, RZ, RZ, R53 ;  /* 0x000000ffff337224 */ /* 0x000fe400078e0035 */
[----:B------:R-:W-:Y:S01]  /*2ede0*/  IMAD.MOV.U32 R50, RZ, RZ, R133 ;  /* 0x000000ffff327224 */ /* 0x000fe200078e0085 */
[----:B------:R-:W-:Y:S01]  /*2edf0*/  STL.64 [R1+0xe78], R72 ;  /* 0x000e784801007387 */ /* 0x000fe20000100a00 */
[----:B------:R-:W-:-:S02]  /*2ee00*/  IMAD.MOV.U32 R5, RZ, RZ, R132 ;  /* 0x000000ffff057224 */ /* 0x000fc400078e0084 */
[----:B------:R-:W-:Y:S01]  /*2ee10*/  IMAD.MOV.U32 R4, RZ, RZ, R14 ;  /* 0x000000ffff047224 */ /* 0x000fe200078e000e */
[----:B------:R-:W-:Y:S01]  /*2ee20*/  STL.64 [R1+0xe80], R50 ;  /* 0x000e803201007387 */ /* 0x000fe20000100a00 */
[----:B------:R-:W-:Y:S02]  /*2ee30*/  IMAD.MOV.U32 R41, RZ, RZ, R15 ;  /* 0x000000ffff297224 */ /* 0x000fe400078e000f */
[----:B------:R-:W-:Y:S01]  /*2ee40*/  IMAD.MOV.U32 R40, RZ, RZ, R54 ;  /* 0x000000ffff287224 */ /* 0x000fe200078e0036 */
[----:B------:R-:W-:Y:S04]  /*2ee50*/  STL.64 [R1+0xe88], R4 ;  /* 0x000e880401007387 */ /* 0x000fe80000100a00 */
[----:B------:R-:W-:Y:S01]  /*2ee60*/  STL.64 [R1+0xe90], R40 ;  /* 0x000e902801007387 */ /* 0x000fe20000100a00 */
[----:B--2---:R-:W-:-:S03]  /*2ee70*/  IMAD.MOV.U32 R31, RZ, RZ, R97 ;  /* 0x000000ffff1f7224 */ /* 0x004fc600078e0061 */
[----:B------:R-:W2:Y:S01]  /*2ee80*/  LDL.LU R97, [R1+0xa70] ;  /* 0x000a700001617983 */ /* 0x000ea20000300800 */
[----:B------:R-:W-:-:S03]  /*2ee90*/  IMAD.MOV.U32 R30, RZ, RZ, R96 ;  /* 0x000000ffff1e7224 */ /* 0x000fc600078e0060 */
[----:B------:R-:W2:Y:S01]  /*2eea0*/  LDL.LU R96, [R1+0xae0] ;  /* 0x000ae00001607983 */ /* 0x000ea20000300800 */
[----:B0-----:R-:W-:Y:S02]  /*2eeb0*/  IMAD.MOV.U32 R24, RZ, RZ, R69 ;  /* 0x000000ffff187224 */ /* 0x001fe400078e0045 */
[----:B------:R-:W-:Y:S02]  /*2eec0*/  IMAD.MOV.U32 R25, RZ, RZ, R55 ;  /* 0x000000ffff197224 */ /* 0x000fe400078e0037 */
[----:B------:R-:W-:Y:S02]  /*2eed0*/  IMAD.MOV.U32 R6, RZ, RZ, R164 ;  /* 0x000000ffff067224 */ /* 0x000fe400078e00a4 */
[----:B------:R-:W-:Y:S01]  /*2eee0*/  IMAD.MOV.U32 R7, RZ, RZ, R68 ;  /* 0x000000ffff077224 */ /* 0x000fe200078e0044 */
[----:B------:R-:W-:Y:S01]  /*2eef0*/  STL.64 [R1+0xe98], R24 ;  /* 0x000e981801007387 */ /* 0x000fe20000100a00 */
[----:B------:R-:W-:-:S03]  /*2ef00*/  IMAD.MOV.U32 R33, RZ, RZ, R56 ;  /* 0x000000ffff217224 */ /* 0x000fc600078e0038 */
[----:B------:R-:W-:Y:S01]  /*2ef10*/  STL.64 [R1+0xeb8], R6 ;  /* 0x000eb80601007387 */ /* 0x000fe20000100a00 */
[----:B------:R-:W-:-:S03]  /*2ef20*/  IMAD.MOV.U32 R32, RZ, RZ, R57 ;  /* 0x000000ffff207224 */ /* 0x000fc600078e0039 */
[----:B------:R-:W-:Y:S01]  /*2ef30*/  STL.64 [R1+0xec0], R30 ;  /* 0x000ec01e01007387 */ /* 0x000fe20000100a00 */
[----:B------:R-:W-:Y:S02]  /*2ef40*/  IMAD.MOV.U32 R87, RZ, RZ, R131 ;  /* 0x000000ffff577224 */ /* 0x000fe400078e0083 */
[----:B------:R-:W-:Y:S01]  /*2ef50*/  IMAD.MOV.U32 R86, RZ, RZ, R130 ;  /* 0x000000ffff567224 */ /* 0x000fe200078e0082 */
[----:B------:R-:W-:Y:S01]  /*2ef60*/  STL.64 [R1+0xec8], R32 ;  /* 0x000ec82001007387 */ /* 0x000fe20000100a00 */
[----:B------:R-:W-:Y:S02]  /*2ef70*/  IMAD.MOV.U32 R143, RZ, RZ, R162 ;  /* 0x000000ffff8f7224 */ /* 0x000fe400078e00a2 */
[----:B------:R-:W-:Y:S01]  /*2ef80*/  IMAD.MOV.U32 R142, RZ, RZ, R163 ;  /* 0x000000ffff8e7224 */ /* 0x000fe200078e00a3 */
[----:B------:R-:W-:Y:S01]  /*2ef90*/  STL.64 [R1+0xed0], R86 ;  /* 0x000ed05601007387 */ /* 0x000fe20000100a00 */
[----:B------:R-:W-:Y:S02]  /*2efa0*/  IMAD.MOV.U32 R111, RZ, RZ, R107 ;  /* 0x000000ffff6f7224 */ /* 0x000fe400078e006b */
[----:B------:R-:W-:Y:S01]  /*2efb0*/  IMAD.MOV.U32 R110, RZ, RZ, R106 ;  /* 0x000000ffff6e7224 */ /* 0x000fe200078e006a */
[----:B------:R-:W-:Y:S04]  /*2efc0*/  STL.64 [R1+0xed8], R142 ;  /* 0x000ed88e01007387 */ /* 0x000fe80000100a00 */
        /* <DEDUP_REMOVED lines=8> */
[----:B------:R-:W2:Y:S04]  /*2f050*/  LDL.LU R14, [R1+0xa24] ;  /* 0x000a2400010e7983 */ /* 0x000ea80000300800 */
[----:B------:R-:W1:Y:S04]  /*2f060*/  LDL.LU R15, [R1+0x9e0] ;  /* 0x0009e000010f7983 */ /* 0x000e680000300800 */
[----:B------:R-:W2:Y:S04]  /*2f070*/  LDL.LU R54, [R1+0xa28] ;  /* 0x000a280001367983 */ /* 0x000ea80000300800 */
[----:B------:R-:W2:Y:S01]  /*2f080*/  LDL.LU R55, [R1+0x8f0] ;  /* 0x0008f00001377983 */ /* 0x000ea20000300800 */
[----:B------:R-:W-:-:S02]  /*2f090*/  IMAD.MOV.U32 R52, RZ, RZ, R103 ;  /* 0x000000ffff347224 */ /* 0x000fc400078e0067 */
[----:B------:R-:W-:Y:S01]  /*2f0a0*/  IMAD.MOV.U32 R53, RZ, RZ, R102 ;  /* 0x000000ffff357224 */ /* 0x000fe200078e0066 */
[----:B------:R-:W2:Y:S04]  /*2f0b0*/  LDL.LU R69, [R1+0x960] ;  /* 0x0009600001457983 */ /* 0x000ea80000300800 */
[----:B------:R-:W2:Y:S04]  /*2f0c0*/  LDL.LU R68, [R1+0x8f4] ;  /* 0x0008f40001447983 */ /* 0x000ea80000300800 */
[----:B------:R-:W2:Y:S01]  /*2f0d0*/  LDL.LU R164, [R1+0x964] ;  /* 0x0009640001a47983 */ /* 0x000ea20000300800 */
[----:B------:R-:W-:-:S02]  /*2f0e0*/  IMAD.MOV.U32 R121, RZ, RZ, R129 ;  /* 0x000000ffff797224 */ /* 0x000fc400078e0081 */
[----:B------:R-:W-:Y:S02]  /*2f0f0*/  IMAD.MOV.U32 R120, RZ, RZ, R128 ;  /* 0x000000ffff787224 */ /* 0x000fe400078e0080 */
[----:B---3--:R-:W-:Y:S02]  /*2f100*/  IMAD.MOV.U32 R145, RZ, RZ, R156 ;  /* 0x000000ffff917224 */ /* 0x008fe400078e009c */
[----:B------:R-:W3:Y:S01]  /*2f110*/  LDL.LU R156, [R1+0x920] ;  /* 0x00092000019c7983 */ /* 0x000ee20000300800 */
[----:B----4-:R-:W-:-:S03]  /*2f120*/  IMAD.MOV.U32 R144, RZ, RZ, R157 ;  /* 0x000000ffff907224 */ /* 0x010fc600078e009d */
[----:B------:R-:W4:Y:S04]  /*2f130*/  LDL.LU R157, [R1+0x968] ;  /* 0x00096800019d7983 */ /* 0x000f280000300800 */
        /* <DEDUP_REMOVED lines=14> */
[----:B------:R-:W2:Y:S01]  /*2f220*/  LDL.LU R97, [R1+0x870] ;  /* 0x0008700001617983 */ /* 0x000ea20000300800 */
[----:B------:R-:W-:-:S03]  /*2f230*/  IMAD.MOV.U32 R2, RZ, RZ, R96 ;  /* 0x000000ffff027224 */ /* 0x000fc600078e0060 */
[----:B------:R-:W2:Y:S04]  /*2f240*/  LDL.LU R96, [R1+0x8e0] ;  /* 0x0008e00001607983 */ /* 0x000ea80000300800 */
[----:B------:R-:W-:Y:S04]  /*2f250*/  STL.64 [R1+0xf08], R120 ;  /* 0x000f087801007387 */ /* 0x000fe80000100a00 */
[----:B------:R-:W-:Y:S04]  /*2f260*/  STL.64 [R1+0xf10], R144 ;  /* 0x000f109001007387 */ /* 0x000fe80000100a00 */
[----:B------:R-:W-:Y:S01]  /*2f270*/  STL.64 [R1+0xf18], R2 ;  /* 0x000f180201007387 */ /* 0x000fe20000100a00 */
[----:B------:R-:W-:-:S02]  /*2f280*/  IMAD.MOV.U32 R20, RZ, RZ, R79 ;  /* 0x000000ffff147224 */ /* 0x000fc400078e004f */
[----:B------:R-:W-:Y:S02]  /*2f290*/  IMAD.MOV.U32 R59, RZ, RZ, R78 ;  /* 0x000000ffff3b7224 */ /* 0x000fe400078e004e */
[----:B------:R-:W-:Y:S02]  /*2f2a0*/  IMAD.MOV.U32 R58, RZ, RZ, R16 ;  /* 0x000000ffff3a7224 */ /* 0x000fe400078e0010 */
[----:B------:R-:W-:Y:S02]  /*2f2b0*/  IMAD.MOV.U32 R99, RZ, RZ, R17 ;  /* 0x000000ffff637224 */ /* 0x000fe400078e0011 */
[----:B------:R-:W-:Y:S02]  /*2f2c0*/  IMAD.MOV.U32 R98, RZ, RZ, R133 ;  /* 0x000000ffff627224 */ /* 0x000fe400078e0085 */
[----:B------:R-:W-:Y:S02]  /*2f2d0*/  IMAD.MOV.U32 R147, RZ, RZ, R132 ;  /* 0x000000ffff937224 */ /* 0x000fe400078e0084 */
[----:B------:R-:W-:-:S02]  /*2f2e0*/  IMAD.MOV.U32 R146, RZ, RZ, R14 ;  /* 0x000000ffff927224 */ /* 0x000fc400078e000e */
[----:B-1----:R-:W-:Y:S02]  /*2f2f0*/  IMAD.MOV.U32 R155, RZ, RZ, R15 ;  /* 0x000000ffff9b7224 */ /* 0x002fe400078e000f */
[----:B------:R-:W-:Y:S01]  /*2f300*/  IMAD.MOV.U32 R154, RZ, RZ, R54 ;  /* 0x000000ffff9a7224 */ /* 0x000fe200078e0036 */
[----:B------:R-:W-:Y:S04]  /*2f310*/  STL.64 [R1+0xf38], R20 ;  /* 0x000f381401007387 */ /* 0x000fe80000100a00 */
[----:B------:R-:W-:Y:S04]  /*2f320*/  STL.64 [R1+0xf40], R58 ;  /* 0x000f403a01007387 */ /* 0x000fe80000100a00 */
[----:B------:R-:W-:Y:S01]  /*2f330*/  STL.64 [R1+0xf48], R98 ;  /* 0x000f486201007387 */ /* 0x000fe20000100a00 */
[----:B------:R-:W-:-:S02]  /*2f340*/  IMAD.MOV.U32 R116, RZ, RZ, R69 ;  /* 0x000000ffff747224 */ /* 0x000fc400078e0045 */
[----:B------:R-:W-:Y:S01]  /*2f350*/  IMAD.MOV.U32 R117, RZ, RZ, R55 ;  /* 0x000000ffff757224 */ /* 0x000fe200078e0037 */
[----:B------:R-:W-:Y:S01]  /*2f360*/  STL.64 [R1+0xf50], R146 ;  /* 0x000f509201007387 */ /* 0x000fe20000100a00 */
[----:B------:R-:W-:Y:S02]  /*2f370*/  IMAD.MOV.U32 R54, RZ, RZ, R164 ;  /* 0x000000ffff367224 */ /* 0x000fe400078e00a4 */
[----:B------:R-:W-:Y:S01]  /*2f380*/  IMAD.MOV.U32 R55, RZ, RZ, R68 ;  /* 0x000000ffff377224 */ /* 0x000fe200078e0044 */
[----:B------:R-:W-:Y:S01]  /*2f390*/  STL.64 [R1+0xf58], R154 ;  /* 0x000f589a01007387 */ /* 0x000fe20000100a00 */
[----:B---3--:R-:W-:-:S03]  /*2f3a0*/  IMAD.MOV.U32 R137, RZ, RZ, R156 ;  /* 0x000000ffff897224 */ /* 0x008fc600078e009c */
[----:B------:R-:W3:Y:S01]  /*2f3b0*/  LDL.LU R156, [R1+0x7a8] ;  /* 0x0007a800019c7983 */ /* 0x000ee20000300800 */
[----:B----4-:R-:W-:Y:S02]  /*2f3c0*/  IMAD.MOV.U32 R136, RZ, RZ, R157 ;  /* 0x000000ffff887224 */ /* 0x010fe400078e009d */
[----:B------:R-:W-:Y:S02]  /*2f3d0*/  IMAD.MOV.U32 R9, RZ, RZ, R56 ;  /* 0x000000ffff097224 */ /* 0x000fe400078e0038 */
[----:B------:R-:W-:Y:S01]  /*2f3e0*/  IMAD.MOV.U32 R8, RZ, RZ, R57 ;  /* 0x000000ffff087224 */ /* 0x000fe200078e0039 */
[----:B------:R-:W4:Y:S01]  /*2f3f0*/  LDL.LU R157, [R1+0x7f0] ;  /* 0x0007f000019d7983 */ /* 0x000f220000300800 */
        /* <DEDUP_REMOVED lines=9> */
[----:B------:R-:W-:Y:S04]  /*2f490*/  STL.64 [R1+0xf90], R8 ;  /* 0x000f900801007387 */ /* 0x000fe80000100a00 */
[----:B------:R-:W-:Y:S04]  /*2f4a0*/  STL.64 [R1+0xf98], R122 ;  /* 0x000f987a01007387 */ /* 0x000fe80000100a00 */
[----:B------:R-:W-:Y:S04]  /*2f4b0*/  STL.64 [R1+0xfb8], R16 ;  /* 0x000fb81001007387 */ /* 0x000fe80000100a00 */
[----:B------:R-:W-:Y:S01]  /*2f4c0*/  STL.64 [R1+0xfc0], R42 ;  /* 0x000fc02a01007387 */ /* 0x000fe20000100a00 */
[----:B--2---:R-:W-:-:S03]  /*2f4d0*/  IMAD.MOV.U32 R19, RZ, RZ, R97 ;  /* 0x000000ffff137224 */ /* 0x004fc600078e0061 */
[----:B------:R-:W2:Y:S01]  /*2f4e0*/  LDL.LU R97, [R1+0x7ac] ;  /* 0x0007ac0001617983 */ /* 0x000ea20000300800 */
[----:B------:R-:W-:-:S03]  /*2f4f0*/  IMAD.MOV.U32 R18, RZ, RZ, R96 ;  /* 0x000000ffff127224 */ /* 0x000fc600078e0060 */
        /* <DEDUP_REMOVED lines=10> */
[----:B------:R-:W-:-:S02]  /*2f5a0*/  IMAD.MOV.U32 R62, RZ, RZ, R103 ;  /* 0x000000ffff3e7224 */ /* 0x000fc400078e0067 */
[----:B------:R-:W-:Y:S01]  /*2f5b0*/  IMAD.MOV.U32 R63, RZ, RZ, R102 ;  /* 0x000000ffff3f7224 */ /* 0x000fe200078e0066 */
[----:B------:R-:W2:Y:S04]  /*2f5c0*/  LDL.LU R133, [R1+0x764] ;  /* 0x0007640001857983 */ /* 0x000ea80000300800 */
[----:B------:R-:W2:Y:S04]  /*2f5d0*/  LDL.LU R132, [R1+0x720] ;  /* 0x0007200001847983 */ /* 0x000ea80000300800 */
[----:B------:R-:W2:Y:S01]  /*2f5e0*/  LDL.LU R14, [R1+0x768] ;  /* 0x00076800010e7983 */ /* 0x000ea20000300800 */
[----:B------:R-:W-:-:S03]  /*2f5f0*/  IMAD.MOV.U32 R95, RZ, RZ, R129 ;  /* 0x000000ffff5f7224 */ /* 0x000fc600078e0081 */
[----:B------:R-:W2:Y:S04]  /*2f600*/  LDL.LU R106, [R1+0x724] ;  /* 0x00072400016a7983 */ /* 0x000ea80000300800 */
[----:B------:R-:W2:Y:S04]  /*2f610*/  LDL.LU R129, [R1+0x76c] ;  /* 0x00076c0001817983 */ /* 0x000ea80000300800 */
        /* <DEDUP_REMOVED lines=10> */
[----:B------:R-:W2:Y:S04]  /*2f6c0*/  LDL.LU R107, [R1+0x66c] ;  /* 0x00066c00016b7983 */ /* 0x000ea80000300800 */
[----:B------:R-:W2:Y:S01]  /*2f6d0*/  LDL.LU R128, [R1+0x6b4] ;  /* 0x0006b40001807983 */ /* 0x000ea20000300800 */
[----:B---3--:R-:W-:-:S03]  /*2f6e0*/  IMAD.MOV.U32 R81, RZ, RZ, R156 ;  /* 0x000000ffff517224 */ /* 0x008fc600078e009c */
[----:B------:R-:W3:Y:S01]  /*2f6f0*/  LDL.LU R156, [R1+0x670] ;  /* 0x00067000019c7983 */ /* 0x000ee20000300800 */
[----:B----4-:R-:W-:-:S03]  /*2f700*/  IMAD.MOV.U32 R80, RZ, RZ, R157 ;  /* 0x000000ffff507224 */ /* 0x010fc600078e009d */
[----:B------:R-:W4:Y:S04]  /*2f710*/  LDL.LU R157, [R1+0x6e0] ;  /* 0x0006e000019d7983 */ /* 0x000f280000300800 */
[----:B------:R-:W-:Y:S04]  /*2f720*/  STL.64 [R1+0xfd0], R94 ;  /* 0x000fd05e01007387 */ /* 0x000fe80000100a00 */
[----:B------:R-:W-:Y:S01]  /*2f730*/  STL.64 [R1+0xfd8], R18 ;  /* 0x000fd81201007387 */ /* 0x000fe20000100a00 */
[----:B--2---:R-:W-:-:S03]  /*2f740*/  IMAD.MOV.U32 R57, RZ, RZ, R97 ;  /* 0x000000ffff397224 */ /* 0x004fc600078e0061 */
[----:B------:R-:W2:Y:S01]  /*2f750*/  LDL.LU R97, [R1+0x5a8] ;  /* 0x0005a80001617983 */ /* 0x000ea20000300800 */
[----:B------:R-:W-:-:S03]  /*2f760*/  IMAD.MOV.U32 R56, RZ, RZ, R96 ;  /* 0x000000ffff387224 */ /* 0x000fc600078e0060 */
[----:B------:R-:W3:Y:S01]  /*2f770*/  LDL.LU R96, [R1+0x5f0] ;  /* 0x0005f00001607983 */ /* 0x000ee20000300800 */
[----:B------:R-:W-:-:S04]  /*2f780*/  LOP3.LUT R163, R163, R162, RZ, 0x3c, !PT ;  /* 0x000000a2a3a37212 */ /* 0x000fc800078e3cff */
[C---:B------:R-:W-:Y:S01]  /*2f790*/  LOP3.LUT R162, R163.reuse, R162, RZ, 0x3c, !PT ;  /* 0x000000a2a3a27212 */ /* 0x040fe200078e3cff */
[----:B------:R-:W-:Y:S02]  /*2f7a0*/  IMAD.MOV.U32 R44, RZ, RZ, R28 ;  /* 0x000000ffff2c7224 */ /* 0x000fe400078e001c */
[----:B------:R-:W-:Y:S01]  /*2f7b0*/  IMAD.MOV.U32 R45, RZ, RZ, R29 ;  /* 0x000000ffff2d7224 */ /* 0x000fe200078e001d */
[----:B------:R-:W-:Y:S01]  /*2f7c0*/  LOP3.LUT R163, R163, R162, RZ, 0x3c, !PT ;  /* 0x000000a2a3a37212 */ /* 0x000fe200078e3cff */
[----:B------:R-:W-:Y:S02]  /*2f7d0*/  IMAD.MOV.U32 R82, RZ, RZ, R49 ;  /* 0x000000ffff527224 */ /* 0x000fe400078e0031 */
[----:B------:R-:W-:Y:S01]  /*2f7e0*/  IMAD.MOV.U32 R83, RZ, RZ, R38 ;  /* 0x000000ffff537224 */ /* 0x000fe200078e0026 */
[----:B------:R-:W-:Y:S01]  /*2f7f0*/  STL.64 [R1+0xff8], R80 ;  /* 0x000ff85001007387 */ /* 0x000fe20000100a00 */
[----:B------:R-:W-:Y:S02]  /*2f800*/  IMAD.MOV.U32 R28, RZ, RZ, R79 ;  /* 0x000000ffff1c7224 */ /* 0x000fe400078e004f */
[----:B------:R-:W-:Y:S01]  /*2f810*/  IMAD.MOV.U32 R29, RZ, RZ, R48 ;  /* 0x000000ffff1d7224 */ /* 0x000fe200078e0030 */
[----:B------:R-:W-:Y:S04]  /*2f820*/  STL.64 [R1+0x1000], R56 ;  /* 0x0010003801007387 */ /* 0x000fe80000100a00 */
[----:B------:R-:W-:Y:S04]  /*2f830*/  STL.64 [R1+0x1008], R162 ;  /* 0x001008a201007387 */ /* 0x000fe80000100a00 */
[----:B------:R-:W-:Y:S01]  /*2f840*/  STL.64 [R1+0x1010], R44 ;  /* 0x0010102c01007387 */ /* 0x000fe20000100a00 */
[----:B------:R-:W-:-:S02]  /*2f850*/  IMAD.MOV.U32 R74, RZ, RZ, R133 ;  /* 0x000000ffff4a7224 */ /* 0x000fc400078e0085 */
[----:B------:R-:W-:Y:S01]  /*2f860*/  IMAD.MOV.U32 R75, RZ, RZ, R78 ;  /* 0x000000ffff4b7224 */ /* 0x000fe200078e004e */
[----:B------:R-:W-:Y:S01]  /*2f870*/  STL.64 [R1+0x1018], R82 ;  /* 0x0010185201007387 */ /* 0x000fe20000100a00 */
[----:B------:R-:W-:Y:S01]  /*2f880*/  IMAD.MOV.U32 R78, RZ, RZ, R14 ;  /* 0x000000ffff4e7224 */ /* 0x000fe200078e000e */
[-C--:B------:R-:W-:Y:S01]  /*2f890*/  LOP3.LUT R103, R103, R102.reuse, RZ, 0x3c, !PT ;  /* 0x0000006667677212 */ /* 0x080fe200078e3cff */
[----:B------:R-:W-:Y:S01]  /*2f8a0*/  IMAD.MOV.U32 R79, RZ, RZ, R132 ;  /* 0x000000ffff4f7224 */ /* 0x000fe200078e0084 */
[----:B------:R-:W-:Y:S01]  /*2f8b0*/  STL.64 [R1+0x1038], R28 ;  /* 0x0010381c01007387 */ /* 0x000fe20000100a00 */
[----:B------:R-:W-:Y:S02]  /*2f8c0*/  IMAD.MOV.U32 R148, RZ, RZ, R129 ;  /* 0x000000ffff947224 */ /* 0x000fe400078e0081 */
[----:B------:R-:W-:Y:S01]  /*2f8d0*/  IMAD.MOV.U32 R149, RZ, RZ, R106 ;  /* 0x000000ffff957224 */ /* 0x000fe200078e006a */
[----:B------:R-:W-:Y:S01]  /*2f8e0*/  LOP3.LUT R102, R103, R102, RZ, 0x3c, !PT ;  /* 0x0000006667667212 */ /* 0x000fe200078e3cff */
[----:B------:R-:W4:Y:S01]  /*2f8f0*/  LDL.LU R106, [R1+0x5ac] ;  /* 0x0005ac00016a7983 */ /* 0x000f220000300800 */
[----:B------:R-:W-:-:S02]  /*2f900*/  IMAD.MOV.U32 R152, RZ, RZ, R69 ;  /* 0x000000ffff987224 */ /* 0x000fc400078e0045 */
[----:B------:R-:W-:Y:S01]  /*2f910*/  IMAD.MOV.U32 R153, RZ, RZ, R15 ;  /* 0x000000ffff997224 */ /* 0x000fe200078e000f */
[----:B------:R-:W4:Y:S01]  /*2f920*/  LDL.LU R129, [R1+0x5f4] ;  /* 0x0005f40001817983 */ /* 0x000f220000300800 */
[----:B------:R-:W-:Y:S02]  /*2f930*/  IMAD.MOV.U32 R76, RZ, RZ, R164 ;  /* 0x000000ffff4c7224 */ /* 0x000fe400078e00a4 */
[----:B------:R-:W-:Y:S01]  /*2f940*/  IMAD.MOV.U32 R77, RZ, RZ, R68 ;  /* 0x000000ffff4d7224 */ /* 0x000fe200078e0044 */
[----:B------:R-:W-:Y:S01]  /*2f950*/  STL.64 [R1+0x1040], R74 ;  /* 0x0010404a01007387 */ /* 0x000fe20000100a00 */
[----:B------:R-:W-:Y:S02]  /*2f960*/  IMAD.MOV.U32 R140, RZ, RZ, R130 ;  /* 0x000000ffff8c7224 */ /* 0x000fe400078e0082 */
[----:B------:R-:W-:Y:S01]  /*2f970*/  IMAD.MOV.U32 R141, RZ, RZ, R131 ;  /* 0x000000ffff8d7224 */ /* 0x000fe200078e0083 */
[----:B------:R-:W-:Y:S01]  /*2f980*/  STL.64 [R1+0x1048], R78 ;  /* 0x0010484e01007387 */ /* 0x000fe20000100a00 */
[----:B------:R-:W-:-:S03]  /*2f990*/  LOP3.LUT R103, R103, R102, RZ, 0x3c, !PT ;  /* 0x0000006667677212 */ /* 0x000fc600078e3cff */
[----:B------:R-:W-:Y:S04]  /*2f9a0*/  STL.64 [R1+0x1050], R148 ;  /* 0x0010509401007387 */ /* 0x000fe80000100a00 */
[----:B------:R-:W-:Y:S04]  /*2f9b0*/  STL.64 [R1+0x1058], R152 ;  /* 0x0010589801007387 */ /* 0x000fe80000100a00 */
[----:B------:R-:W-:Y:S04]  /*2f9c0*/  STL.64 [R1+0x1078], R76 ;  /* 0x0010784c01007387 */ /* 0x000fe80000100a00 */
[----:B------:R-:W-:Y:S04]  /*2f9d0*/  STL.64 [R1+0x1080], R140 ;  /* 0x0010808c01007387 */ /* 0x000fe80000100a00 */
[----:B------:R-:W-:Y:S01]  /*2f9e0*/  STL.64 [R1+0x1088], R102 ;  /* 0x0010886601007387 */ /* 0x000fe20000100a00 */
[----:B------:R-:W-:-:S03]  /*2f9f0*/  IMAD.MOV.U32 R150, RZ, RZ, R128 ;  /* 0x000000ffff967224 */ /* 0x000fc600078e0080 */
[----:B------:R-:W4:Y:S04]  /*2fa00*/  LDL.LU R89, [R1+0x5b0] ;  /* 0x0005b00001597983 */ /* 0x000f280000300800 */
[----:B------:R-:W4:Y:S04]  /*2fa10*/  LDL.LU R128, [R1+0x620] ;  /* 0x0006200001807983 */ /* 0x000f280000300800 */
[----:B------:R-:W4:Y:S01]  /*2fa20*/  LDL.LU R49, [R1+0x5b4] ;  /* 0x0005b40001317983 */ /* 0x000f220000300800 */
[----:B--2---:R-:W-:-:S03]  /*2fa30*/  IMAD.MOV.U32 R35, RZ, RZ, R97 ;  /* 0x000000ffff237224 */ /* 0x004fc600078e0061 */
[----:B------:R-:W2:Y:S04]  /*2fa40*/  LDL.LU R97, [R1+0x624] ;  /* 0x0006240001617983 */ /* 0x000ea80000300800 */
[----:B------:R-:W2:Y:S01]  /*2fa50*/  LDL.LU R48, [R1+0x5e0] ;  /* 0x0005e00001307983 */ /* 0x000ea20000300800 */
[----:B---3--:R-:W-:-:S03]  /*2fa60*/  IMAD.MOV.U32 R34, RZ, RZ, R96 ;  /* 0x000000ffff227224 */ /* 0x008fc600078e0060 */
[----:B------:R-:W3:Y:S04]  /*2fa70*/  LDL.LU R96, [R1+0x628] ;  /* 0x0006280001607983 */ /* 0x000ee80000300800 */
[----:B------:R-:W3:Y:S04]  /*2fa80*/  LDL.LU R135, [R1+0x420] ;  /* 0x0004200001877983 */ /* 0x000ee80000300800 */
[----:B------:R-:W3:Y:S04]  /*2fa90*/  LDL.LU R118, [R1+0x560] ;  /* 0x0005600001767983 */ /* 0x000ee80000300800 */
[----:B------:R-:W3:Y:S01]  /*2faa0*/  LDL.LU R119, [R1+0x424] ;  /* 0x0004240001777983 */ /* 0x000ee20000300800 */
[----:B------:R-:W-:-:S03]  /*2fab0*/  IMAD.MOV.U32 R109, RZ, RZ, R156 ;  /* 0x000000ffff6d7224 */ /* 0x000fc600078e009c */
[----:B------:R-:W3:Y:S01]  /*2fac0*/  LDL.LU R90, [R1+0x564] ;  /* 0x00056400015a7983 */ /* 0x000ee20000300800 */
[----:B----4-:R-:W-:-:S03]  /*2fad0*/  IMAD.MOV.U32 R108, RZ, RZ, R157 ;  /* 0x000000ffff6c7224 */ /* 0x010fc600078e009d */
[----:B------:R-:W4:Y:S01]  /*2fae0*/  LDL.LU R156, [R1+0x520] ;  /* 0x00052000019c7983 */ /* 0x000f220000300800 */
[----:B------:R-:W-:-:S03]  /*2faf0*/  IMAD.MOV.U32 R151, RZ, RZ, R107 ;  /* 0x000000ffff977224 */ /* 0x000fc600078e006b */
[----:B------:R-:W4:Y:S04]  /*2fb00*/  LDL.LU R157, [R1+0x568] ;  /* 0x00056800019d7983 */ /* 0x000f280000300800 */
[----:B------:R-:W4:Y:S04]  /*2fb10*/  LDL.LU R91, [R1+0x524] ;  /* 0x00052400015b7983 */ /* 0x000f280000300800 */
[----:B------:R-:W4:Y:S04]  /*2fb20*/  LDL.LU R0, [R1+0x56c] ;  /* 0x00056c0001007983 */ /* 0x000f280000300800 */
[----:B------:R-:W4:Y:S04]  /*2fb30*/  LDL.LU R38, [R1+0x528] ;  /* 0x0005280001267983 */ /* 0x000f280000300800 */
        /* <DEDUP_REMOVED lines=12> */
[----:B------:R-:W4:Y:S01]  /*2fc00*/  LDL.LU R106, [R1+0x380] ;  /* 0x00038000016a7983 */ /* 0x000f220000300800 */
[----:B------:R-:W-:-:S03]  /*2fc10*/  IMAD.MOV.U32 R46, RZ, RZ, R129 ;  /* 0x000000ffff2e7224 */ /* 0x000fc600078e0081 */
[----:B------:R-:W4:Y:S04]  /*2fc20*/  LDL.LU R129, [R1] ;  /* 0x0000000001817983 */ /* 0x000f280000300800 */
[----:B------:R-:W-:Y:S04]  /*2fc30*/  STL.64 [R1+0x1098], R108 ;  /* 0x0010986c01007387 */ /* 0x000fe80000100a00 */
[----:B------:R-:W-:Y:S01]  /*2fc40*/  STL.64 [R1+0x10b8], R34 ;  /* 0x0010b82201007387 */ /* 0x000fe20000100a00 */
[----:B------:R-:W-:-:S03]  /*2fc50*/  IMAD.MOV.U32 R60, RZ, RZ, R128 ;  /* 0x000000ffff3c7224 */ /* 0x000fc600078e0080 */
[----:B------:R-:W4:Y:S01]  /*2fc60*/  LDL.LU R128, [R1+0x4] ;  /* 0x0000040001807983 */ /* 0x000f220000300800 */
[----:B------:R-:W-:Y:S02]  /*2fc70*/  IMAD.MOV.U32 R61, RZ, RZ, R89 ;  /* 0x000000ffff3d7224 */ /* 0x000fe400078e0059 */
[----:B------:R-:W-:Y:S01]  /*2fc80*/  IMAD.MOV.U32 R89, RZ, RZ, R49 ;  /* 0x000000ffff597224 */ /* 0x000fe200078e0031 */
[----:B------:R-:W-:Y:S01]  /*2fc90*/  STL.64 [R1+0x10c0], R46 ;  /* 0x0010c02e01007387 */ /* 0x000fe20000100a00 */
[----:B--2---:R-:W-:Y:S02]  /*2fca0*/  IMAD.MOV.U32 R88, RZ, RZ, R97 ;  /* 0x000000ffff587224 */ /* 0x004fe400078e0061 */
[----:B------:R-:W-:Y:S01]  /*2fcb0*/  IMAD.MOV.U32 R49, RZ, RZ, R48 ;  /* 0x000000ffff317224 */ /* 0x000fe200078e0030 */
[----:B------:R-:W2:Y:S01]  /*2fcc0*/  LDL.LU R97, [R1+0x8] ;  /* 0x0000080001617983 */ /* 0x000ea20000300800 */
[----:B---3--:R-:W-:-:S03]  /*2fcd0*/  IMAD.MOV.U32 R48, RZ, RZ, R96 ;  /* 0x000000ffff307224 */ /* 0x008fc600078e0060 */
[----:B------:R-:W3:Y:S01]  /*2fce0*/  LDL.LU R96, [R1+0xc] ;  /* 0x00000c0001607983 */ /* 0x000ee20000300800 */
[----:B------:R-:W-:Y:S01]  /*2fcf0*/  IMAD.MOV.U32 R134, RZ, RZ, R118 ;  /* 0x000000ffff867224 */ /* 0x000fe200078e0076 */
[----:B----4-:R-:W-:Y:S01]  /*2fd00*/  LOP3.LUT R157, R157, R156, RZ, 0x3c, !PT ;  /* 0x0000009c9d9d7212 */ /* 0x010fe200078e3cff */
[----:B------:R-:W-:-:S03]  /*2fd10*/  IMAD.MOV.U32 R22, RZ, RZ, R90 ;  /* 0x000000ffff167224 */ /* 0x000fc600078e005a */
[----:B------:R-:W-:Y:S02]  /*2fd20*/  LOP3.LUT R156, R157, R156, RZ, 0x3c, !PT ;  /* 0x0000009c9d9c7212 */ /* 0x000fe400078e3cff */
[----:B------:R-:W-:Y:S01]  /*2fd30*/  LOP3.LUT R15, R15, R14, RZ, 0x3c, !PT ;  /* 0x0000000e0f0f7212 */ /* 0x000fe200078e3cff */
[----:B------:R-:W-:Y:S01]  /*2fd40*/  IMAD.MOV.U32 R23, RZ, RZ, R119 ;  /* 0x000000ffff177224 */ /* 0x000fe200078e0077 */
[----:B------:R-:W-:Y:S01]  /*2fd50*/  STL.64 [R1+0x10c8], R60 ;  /* 0x0010c83c01007387 */ /* 0x000fe20000100a00 */
[----:B------:R-:W-:Y:S02]  /*2fd60*/  LOP3.LUT R157, R157, R156, RZ, 0x3c, !PT ;  /* 0x0000009c9d9d7212 */ /* 0x000fe400078e3cff */
[----:B------:R-:W-:Y:S01]  /*2fd70*/  LOP3.LUT R14, R15, R14, RZ, 0x3c, !PT ;  /* 0x0000000e0f0e7212 */ /* 0x000fe200078e3cff */
[----:B------:R-:W-:Y:S01]  /*2fd80*/  STL.64 [R1+0x10d0], R88 ;  /* 0x0010d05801007387 */ /* 0x000fe20000100a00 */
[----:B------:R-:W-:Y:S02]  /*2fd90*/  IMAD.MOV.U32 R26, RZ, RZ, R0 ;  /* 0x000000ffff1a7224 */ /* 0x000fe400078e0000 */
[----:B------:R-:W-:Y:S01]  /*2fda0*/  IMAD.MOV.U32 R27, RZ, RZ, R91 ;  /* 0x000000ffff1b7224 */ /* 0x000fe200078e005b */
[----:B------:R-:W-:Y:S01]  /*2fdb0*/  STL.64 [R1+0x10d8], R48 ;  /* 0x0010d83001007387 */ /* 0x000fe20000100a00 */
[----:B------:R-:W-:-:S02]  /*2fdc0*/  IMAD.MOV.U32 R36, RZ, RZ, R133 ;  /* 0x000000ffff247224 */ /* 0x000fc400078e0085 */
[----:B------:R-:W-:Y:S01]  /*2fdd0*/  IMAD.MOV.U32 R37, RZ, RZ, R38 ;  /* 0x000000ffff257224 */ /* 0x000fe200078e0026 */
[----:B------:R-:W-:Y:S01]  /*2fde0*/  STL.64 [R1+0x10f8], R134 ;  /* 0x0010f88601007387 */ /* 0x000fe20000100a00 */
[----:B------:R-:W-:-:S03]  /*2fdf0*/  LOP3.LUT R15, R15, R14, RZ, 0x3c, !PT ;  /* 0x0000000e0f0f7212 */ /* 0x000fc600078e3cff */
        /* <DEDUP_REMOVED lines=12> */
[----:B------:R-:W-:Y:S04]  /*2fec0*/  STL.64 [R1+0x1138], R14 ;  /* 0x0011380e01007387 */ /* 0x000fe80000100a00 */
[----:B------:R-:W-:Y:S04]  /*2fed0*/  STL.64 [R1+0x1140], R64 ;  /* 0x0011404001007387 */ /* 0x000fe80000100a00 */
[----:B------:R-:W-:Y:S04]  /*2fee0*/  STL.64 [R1+0x1148], R90 ;  /* 0x0011485a01007387 */ /* 0x000fe80000100a00 */
[----:B------:R-:W-:Y:S01]  /*2fef0*/  STL.64 [R1+0x1150], R118 ;  /* 0x0011507601007387 */ /* 0x000fe20000100a00 */
[----:B------:R-:W-:-:S02]  /*2ff00*/  IMAD.MOV.U32 R70, RZ, RZ, R129 ;  /* 0x000000ffff467224 */ /* 0x000fc400078e0081 */
[----:B------:R-:W-:Y:S01]  /*2ff10*/  IMAD.MOV.U32 R71, RZ, RZ, R158 ;  /* 0x000000ffff477224 */ /* 0x000fe200078e009e */
[----:B------:R0:W-:Y:S04]  /*2ff20*/  STL.64 [R1+0x1158], R10 ;  /* 0x0011580a01007387 */ /* 0x0001e80000100a00 */
[----:B------:R-:W-:Y:S01]  /*2ff30*/  STL.64 [R1+0x1178], R70 ;  /* 0x0011784601007387 */ /* 0x000fe20000100a00 */
[----:B0-----:R-:W-:Y:S02]  /*2ff40*/  IMAD.MOV.U32 R10, RZ, RZ, R128 ;  /* 0x000000ffff0a7224 */ /* 0x001fe400078e0080 */
[----:B------:R-:W-:-:S05]  /*2ff50*/  IMAD.MOV.U32 R11, RZ, RZ, R160 ;  /* 0x000000ffff0b7224 */ /* 0x000fca00078e00a0 */
[----:B------:R-:W-:Y:S04]  /*2ff60*/  STL.64 [R1+0x1180], R10 ;  /* 0x0011800a01007387 */ /* 0x000fe80000100a00 */
[----:B------:R-:W4:Y:S04]  /*2ff70*/  LDL.LU R66, [R1+0x2b0] ;  /* 0x0002b00001427983 */ /* 0x000f280000300800 */
[----:B------:R-:W4:Y:S04]  /*2ff80*/  LDL.LU R67, [R1+0x3d0] ;  /* 0x0003d00001437983 */ /* 0x000f280000300800 */
[----:B------:R-:W4:Y:S04]  /*2ff90*/  LDL.LU R114, [R1+0x2b4] ;  /* 0x0002b40001727983 */ /* 0x000f280000300800 */
[----:B------:R-:W4:Y:S01]  /*2ffa0*/  LDL.LU R115, [R1+0x3d4] ;  /* 0x0003d40001737983 */ /* 0x000f220000300800 */
[----:B------:R-:W-:-:S03]  /*2ffb0*/  ISETP.GT.AND P6, PT, R165, RZ, PT ;  /* 0x000000ffa500720c */ /* 0x000fc60003fc4270 */
[----:B------:R-:W4:Y:S04]  /*2ffc0*/  LDL R164, [R1+0x17c8] ;  /* 0x0017c80001a47983 */ /* 0x000f280000100800 */
[----:B------:R-:W4:Y:S04]  /*2ffd0*/  LDL R128, [R1+0x17c4] ;  /* 0x0017c40001807983 */ /* 0x000f280000100800 */
[----:B------:R-:W4:Y:S04]  /*2ffe0*/  LDL R0, [R1+0x17c0] ;  /* 0x0017c00001007983 */ /* 0x000f280000100800 */
[----:B------:R-:W4:Y:S04]  /*2fff0*/  LDL R38, [R1+0x17bc] ;  /* 0x0017bc0001267983 */ /* 0x000f280000100800 */
[----:B------:R-:W4:Y:S04]  /*30000*/  LDL R133, [R1+0x17b8] ;  /* 0x0017b80001857983 */ /* 0x000f280000100800 */
[----:B------:R-:W4:Y:S01]  /*30010*/  LDL R132, [R1+0x17b4] ;  /* 0x0017b40001847983 */ /* 0x000f220000100800 */
[----:B------:R-:W-:-:S02]  /*30020*/  PRMT R126, RZ, 0x7610, R126 ;  /* 0x00007610ff7e7816 */ /* 0x000fc4000000007e */
[----:B------:R-:W-:Y:S01]  /*30030*/  PRMT R127, RZ, 0x7610, R127 ;  /* 0x00007610ff7f7816 */ /* 0x000fe2000000007f */
[----:B--2---:R-:W-:Y:S02]  /*30040*/  IMAD.MOV.U32 R158, RZ, RZ, R97 ;  /* 0x000000ffff9e7224 */ /* 0x004fe400078e0061 */
[----:B------:R-:W2:Y:S04]  /*30050*/  LDL R97, [R1+0x17b0] ;  /* 0x0017b00001617983 */ /* 0x000ea80000100800 */
[----:B------:R-:W2:Y:S01]  /*30060*/  @P6 LDG.E.U16 R127, desc[UR6][R158.64] ;  /* 0x000000069e7f6981 */ /* 0x000ea2000c1e1500 */
[----:B---3--:R-:W-:-:S03]  /*30070*/  IMAD.MOV.U32 R160, RZ, RZ, R96 ;  /* 0x000000ffffa07224 */ /* 0x008fc600078e0060 */
[----:B------:R-:W3:Y:S04]  /*30080*/  LDL R96, [R1+0x17ac] ;  /* 0x0017ac0001607983 */ /* 0x000ee80000100800 */
[----:B------:R-:W3:Y:S04]  /*30090*/  LDL.LU R69, [R1+0x52c] ;  /* 0x00052c0001457983 */ /* 0x000ee80000300800 */
[----:B------:R-:W3:Y:S04]  /*300a0*/  LDL.LU R68, [R1+0x574] ;  /* 0x0005740001447983 */ /* 0x000ee80000300800 */
[----:B------:R-:W3:Y:S04]  /*300b0*/  LDL.LU R131, [R1+0x530] ;  /* 0x0005300001837983 */ /* 0x000ee80000300800 */
[----:B------:R-:W3:Y:S04]  /*300c0*/  LDL.LU R130, [R1+0x5a0] ;  /* 0x0005a00001827983 */ /* 0x000ee80000300800 */
[----:B------:R-:W3:Y:S04]  /*300d0*/  LDL.LU R107, [R1+0x534] ;  /* 0x00053400016b7983 */ /* 0x000ee80000300800 */
[----:B------:R-:W3:Y:S04]  /*300e0*/  LDL.LU R106, [R1+0x5a4] ;  /* 0x0005a400016a7983 */ /* 0x000ee80000300800 */
[----:B------:R-:W-:Y:S04]  /*300f0*/  STL [R1+0x2034], R160 ;  /* 0x002034a001007387 */ /* 0x000fe80000100800 */
[----:B------:R-:W-:Y:S04]  /*30100*/  STL [R1+0x2178], R160 ;  /* 0x002178a001007387 */ /* 0x000fe80000100800 */
[----:B------:R-:W-:Y:S04]  /*30110*/  STL [R1+0x2400], R160 ;  /* 0x002400a001007387 */ /* 0x000fe80000100800 */
[----:B------:R-:W-:Y:S04]  /*30120*/  STL [R1+0x2030], R161 ;  /* 0x002030a101007387 */ /* 0x000fe80000100800 */
[----:B------:R-:W-:Y:S04]  /*30130*/  STL [R1+0x217c], R161 ;  /* 0x00217ca101007387 */ /* 0x000fe80000100800 */
[----:B------:R-:W3:Y:S04]  /*30140*/  @P6 LDG.E.U16 R126, desc[UR6][R160.64] ;  /* 0x00000006a07e6981 */ /* 0x000ee8000c1e1500 */
[----:B------:R0:W-:Y:S04]  /*30150*/  STL [R1+0x2404], R161 ;  /* 0x002404a101007387 */ /* 0x0001e80000100800 */
[----:B0-----:R-:W3:Y:S04]  /*30160*/  LDL.64 R160, [R1+0x1158] ;  /* 0x0011580001a07983 */ /* 0x001ee80000100a00 */
[----:B------:R-:W-:Y:S04]  /*30170*/  STL [R1+0x203c], R158 ;  /* 0x00203c9e01007387 */ /* 0x000fe80000100800 */
[----:B------:R-:W-:Y:S04]  /*30180*/  STL [R1+0x2180], R158 ;  /* 0x0021809e01007387 */ /* 0x000fe80000100800 */
[----:B------:R0:W-:Y:S04]  /*30190*/  STL [R1+0x2408], R158 ;  /* 0x0024089e01007387 */ /* 0x0001e80000100800 */
[----:B0-----:R-:W3:Y:S04]  /*301a0*/  LDL.LU R158, [R1+0x384] ;  /* 0x00038400019e7983 */ /* 0x001ee80000300800 */
[----:B------:R-:W-:Y:S04]  /*301b0*/  STL [R1+0x2038], R159 ;  /* 0x0020389f01007387 */ /* 0x000fe80000100800 */
[----:B------:R-:W-:Y:S04]  /*301c0*/  STL [R1+0x2184], R159 ;  /* 0x0021849f01007387 */ /* 0x000fe80000100800 */
[----:B------:R0:W-:Y:S04]  /*301d0*/  STL [R1+0x240c], R159 ;  /* 0x00240c9f01007387 */ /* 0x0001e80000100800 */
[----:B0-----:R-:W3:Y:S01]  /*301e0*/  LDL.LU R159, [R1+0x264] ;  /* 0x00026400019f7983 */ /* 0x001ee20000300800 */
[----:B------:R-:W-:-:S02]  /*301f0*/  ISETP.GT.AND P1, PT, R165, 0x2, PT ;  /* 0x00000002a500780c */ /* 0x000fc40003f24270 */
[C---:B------:R-:W-:Y:S02]  /*30200*/  ISETP.GT.AND P3, PT, R165.reuse, 0x1, PT ;  /* 0x00000001a500780c */ /* 0x040fe40003f64270 */
[----:B------:R-:W-:Y:S02]  /*30210*/  PRMT R92, RZ, 0x7610, R92 ;  /* 0x00007610ff5c7816 */ /* 0x000fe4000000005c */
[----:B------:R-:W-:Y:S02]  /*30220*/  PRMT R93, RZ, 0x7610, R93 ;  /* 0x00007610ff5d7816 */ /* 0x000fe4000000005d */
[----:B------:R-:W-:Y:S02]  /*30230*/  ISETP.GT.AND P2, PT, R165, 0x3, PT ;  /* 0x00000003a500780c */ /* 0x000fe40003f44270 */
[----:B----4-:R-:W-:Y:S02]  /*30240*/  LOP3.LUT R115, R115, R114, RZ, 0x3c, !PT ;  /* 0x0000007273737212 */ /* 0x010fe400078e3cff */
[----:B------:R-:W-:-:S02]  /*30250*/  LOP3.LUT R67, R67, R66, RZ, 0x3c, !PT ;  /* 0x0000004243437212 */ /* 0x000fc400078e3cff */
[----:B------:R-:W-:Y:S01]  /*30260*/  ISETP.GT.AND P6, PT, R165, 0x4, PT ;  /* 0x00000004a500780c */ /* 0x000fe20003fc4270 */
[----:B------:R-:W4:Y:S01]  /*30270*/  @P3 LDG.E.U16 R92, desc[UR6][R10.64] ;  /* 0x000000060a5c3981 */ /* 0x000f22000c1e1500 */
[----:B------:R-:W-:Y:S02]  /*30280*/  LOP3.LUT R114, R115, R114, RZ, 0x3c, !PT ;  /* 0x0000007273727212 */ /* 0x000fe400078e3cff */
[----:B------:R-:W-:Y:S01]  /*30290*/  LOP3.LUT R66, R67, R66, RZ, 0x3c, !PT ;  /* 0x0000004243427212 */ /* 0x000fe200078e3cff */
[----:B------:R-:W4:Y:S01]  /*302a0*/  @P3 LDG.E.U16 R93, desc[UR6][R70.64] ;  /* 0x00000006465d3981 */ /* 0x000f22000c1e1500 */
[----:B------:R-:W-:Y:S02]  /*302b0*/  LOP3.LUT R115, R115, R114, RZ, 0x3c, !PT ;  /* 0x0000007273737212 */ /* 0x000fe400078e3cff */
[----:B------:R-:W-:Y:S02]  /*302c0*/  LOP3.LUT R67, R67, R66, RZ, 0x3c, !PT ;  /* 0x0000004243437212 */ /* 0x000fe400078e3cff */
[C---:B------:R-:W-:Y:S01]  /*302d0*/  ISETP.GT.AND P3, PT, R165.reuse, 0x5, PT ;  /* 0x00000005a500780c */ /* 0x040fe20003f64270 */
[----:B------:R-:W4:Y:S04]  /*302e0*/  @P1 LDG.E.U16 R164, desc[UR6][R114.64] ;  /* 0x0000000672a41981 */ /* 0x000f28000c1e1500 */
[----:B------:R-:W4:Y:S04]  /*302f0*/  @P1 LDG.E.U16 R128, desc[UR6][R66.64] ;  /* 0x0000000642801981 */ /* 0x000f28000c1e1500 */
[----:B------:R-:W4:Y:S04]  /*30300*/  @P6 LDG.E.U16 R132, desc[UR6][R90.64] ;  /* 0x000000065a846981 */ /* 0x000f28000c1e1500 */
[----:B------:R-:W4:Y:S04]  /*30310*/  @P6 LDG.E.U16 R133, desc[UR6][R118.64] ;  /* 0x0000000676856981 */ /* 0x000f28000c1e1500 */
[----:B------:R-:W4:Y:S04]  /*30320*/  LDL.LU.64 R10, [R1+0x33e0] ;  /* 0x0033e000010a7983 */ /* 0x000f280000300a00 */
[----:B------:R-:W4:Y:S04]  /*30330*/  LDL.LU.64 R70, [R1+0x33d8] ;  /* 0x0033d80001467983 */ /* 0x000f280000300a00 */
[----:B------:R-:W4:Y:S04]  /*30340*/  LDL R129, [R1+0x17a8] ;  /* 0x0017a80001817983 */ /* 0x000f280000100800 */
[----:B--2---:R-:W2:Y:S04]  /*30350*/  @P3 LDG.E.U16 R97, desc[UR6][R64.64] ;  /* 0x0000000640613981 */ /* 0x004ea8000c1e1500 */
[----:B---3--:R-:W3:Y:S04]  /*30360*/  @P3 LDG.E.U16 R96, desc[UR6][R14.64] ;  /* 0x000000060e603981 */ /* 0x008ee8000c1e1500 */
[----:B------:R-:W2:Y:S04]  /*30370*/  @P2 LDG.E.U16 R38, desc[UR6][R160.64] ;  /* 0x00000006a0262981 */ /* 0x000ea8000c1e1500 */
[----:B------:R-:W3:Y:S04]  /*30380*/  @P2 LDG.E.U16 R0, desc[UR6][R158.64] ;  /* 0x000000069e002981 */ /* 0x000ee8000c1e1500 */
[----:B------:R0:W-:Y:S04]  /*30390*/  STL.64 [R1+0x1170], R114 ;  /* 0x0011707201007387 */ /* 0x0001e80000100a00 */
[----:B0-----:R-:W3:Y:S04]  /*303a0*/  LDL.LU.64 R114, [R1+0x33d0] ;  /* 0x0033d00001727983 */ /* 0x001ee80000300a00 */
[----:B----4-:R0:W-:Y:S04]  /*303b0*/  @P1 STL [R1+0x17c8], R164 ;  /* 0x0017c8a401001387 */ /* 0x0101e80000100800 */
[----:B0-----:R-:W4:Y:S04]  /*303c0*/  LDL.LU R164, [R1+0x33c8] ;  /* 0x0033c80001a47983 */ /* 0x001f280000300800 */
[----:B------:R-:W-:Y:S04]  /*303d0*/  STL.64 [R1+0x1160], R158 ;  /* 0x0011609e01007387 */ /* 0x000fe80000100a00 */
[----:B------:R0:W-:Y:S04]  /*303e0*/  STL.64 [R1+0x1168], R66 ;  /* 0x0011684201007387 */ /* 0x0001e80000100a00 */
[----:B0-----:R-:W4:Y:S04]  /*303f0*/  LDL.LU.64 R66, [R1+0x33c0] ;  /* 0x0033c00001427983 */ /* 0x001f280000300a00 */
[----:B------:R0:W-:Y:S04]  /*30400*/  @P1 STL [R1+0x17c4], R128 ;  /* 0x0017c48001001387 */ /* 0x0001e80000100800 */
[----:B0-----:R-:W4:Y:S04]  /*30410*/  LDL R128, [R1+0x17a4] ;  /* 0x0017a40001807983 */ /* 0x001f280000100800 */
[----:B--2---:R-:W-:Y:S04]  /*30420*/  @P2 STL [R1+0x17bc], R38 ;  /* 0x0017bc2601002387 */ /* 0x004fe80000100800 */
[----:B---3--:R-:W-:Y:S04]  /*30430*/  @P2 STL [R1+0x17c0], R0 ;  /* 0x0017c00001002387 */ /* 0x008fe80000100800 */
[----:B------:R-:W-:Y:S04]  /*30440*/  @P6 STL [R1+0x17b4], R132 ;  /* 0x0017b48401006387 */ /* 0x000fe80000100800 */
[----:B------:R-:W-:Y:S04]  /*30450*/  @P6 STL [R1+0x17b8], R133 ;  /* 0x0017b88501006387 */ /* 0x000fe80000100800 */
[----:B------:R0:W-:Y:S04]  /*30460*/  @P3 STL [R1+0x17b0], R97 ;  /* 0x0017b06101003387 */ /* 0x0001e80000100800 */
[----:B0-----:R-:W2:Y:S04]  /*30470*/  LDL R97, [R1+0x1998] ;  /* 0x0019980001617983 */ /* 0x001ea80000100800 */
[----:B------:R0:W-:Y:S04]  /*30480*/  @P3 STL [R1+0x17ac], R96 ;  /* 0x0017ac6001003387 */ /* 0x0001e80000100800 */
[----:B0-----:R-:W3:Y:S01]  /*30490*/  LDL R96, [R1+0x1994] ;  /* 0x0019940001607983 */ /* 0x001ee20000100800 */
[----:B------:R-:W-:Y:S01]  /*304a0*/  ISETP.GT.AND P1, PT, R165, 0x6, PT ;  /* 0x00000006a500780c */ /* 0x000fe20003f24270 */
[----:B------:R-:W-:-:S02]  /*304b0*/  IMAD.MOV.U32 R14, RZ, RZ, R106 ;  /* 0x000000ffff0e7224 */ /* 0x000fc400078e006a */
[----:B------:R-:W-:Y:S02]  /*304c0*/  IMAD.MOV.U32 R15, RZ, RZ, R107 ;  /* 0x000000ffff0f7224 */ /* 0x000fe400078e006b */
[----:B------:R-:W-:Y:S02]  /*304d0*/  IMAD.MOV.U32 R64, RZ, RZ, R68 ;  /* 0x000000ffff407224 */ /* 0x000fe400078e0044 */
[----:B------:R-:W-:Y:S02]  /*304e0*/  IMAD.MOV.U32 R65, RZ, RZ, R69 ;  /* 0x000000ffff417224 */ /* 0x000fe400078e0045 */
[----:B------:R-:W-:Y:S02]  /*304f0*/  IMAD.MOV.U32 R68, RZ, RZ, R130 ;  /* 0x000000ffff447224 */ /* 0x000fe400078e0082 */
[----:B------:R-:W-:Y:S01]  /*30500*/  IMAD.MOV.U32 R69, RZ, RZ, R131 ;  /* 0x000000ffff457224 */ /* 0x000fe200078e0083 */
[C---:B------:R-:W-:Y:S01]  /*30510*/  ISETP.GT.AND P2, PT, R165.reuse, 0x7, PT ;  /* 0x00000007a500780c */ /* 0x040fe20003f44270 */
[----:B------:R-:W3:Y:S04]  /*30520*/  LDL.LU R161, [R1+0x5e4] ;  /* 0x0005e40001a17983 */ /* 0x000ee80000300800 */
[----:B------:R-:W3:Y:S04]  /*30530*/  @P1 LDG.E.U16 R129, desc[UR6][R14.64] ;  /* 0x000000060e811981 */ /* 0x000ee8000c1e1500 */
[----:B----4-:R-:W4:Y:S04]  /*30540*/  @P1 LDG.E.U16 R128, desc[UR6][R68.64] ;  /* 0x0000000644801981 */ /* 0x010f28000c1e1500 */
[----:B--2---:R-:W2:Y:S04]  /*30550*/  @P2 LDG.E.U16 R97, desc[UR6][R64.64] ;  /* 0x0000000640612981 */ /* 0x004ea8000c1e1500 */
[----:B---3--:R-:W3:Y:S04]  /*30560*/  @P2 LDG.E.U16 R96, desc[UR6][R36.64] ;  /* 0x0000000624602981 */ /* 0x008ee8000c1e1500 */
[----:B------:R-:W-:Y:S04]  /*30570*/  STL.64 [R1+0x1120], R64 ;  /* 0x0011204001007387 */ /* 0x000fe80000100a00 */
[----:B------:R-:W-:Y:S04]  /*30580*/  STL.64 [R1+0x1128], R68 ;  /* 0x0011284401007387 */ /* 0x000fe80000100a00 */
[----:B------:R0:W-:Y:S04]  /*30590*/  STL.64 [R1+0x1130], R14 ;  /* 0x0011300e01007387 */ /* 0x0001e80000100a00 */
[----:B------:R-:W3:Y:S04]  /*305a0*/  LDL.LU R160, [R1+0x62c] ;  /* 0x00062c0001a07983 */ /* 0x000ee80000300800 */
[----:B------:R-:W3:Y:S04]  /*305b0*/  LDL.LU R90, [R1+0x5e8] ;  /* 0x0005e800015a7983 */ /* 0x000ee80000300800 */
[----:B------:R-:W3:Y:S04]  /*305c0*/  LDL.LU R91, [R1+0x630] ;  /* 0x00063000015b7983 */ /* 0x000ee80000300800 */
[----:B------:R-:W3:Y:S04]  /*305d0*/  LDL.LU R118, [R1+0x5ec] ;  /* 0x0005ec0001767983 */ /* 0x000ee80000300800 */
[----:B------:R-:W3:Y:S04]  /*305e0*/  LDL.LU R119, [R1+0x634] ;  /* 0x0006340001777983 */ /* 0x000ee80000300800 */
[----:B------:R-:W3:Y:S04]  /*305f0*/  LDL R158, [R1+0x1790] ;  /* 0x00179000019e7983 */ /* 0x000ee80000100800 */
[----:B------:R-:W3:Y:S04]  /*30600*/  LDL R0, [R1+0x178c] ;  /* 0x00178c0001007983 */ /* 0x000ee80000100800 */
[----:B------:R-:W3:Y:S04]  /*30610*/  LDL R38, [R1+0x1788] ;  /* 0x0017880001267983 */ /* 0x000ee80000100800 */
[----:B------:R-:W3:Y:S04]  /*30620*/  LDL R133, [R1+0x1784] ;  /* 0x0017840001857983 */ /* 0x000ee80000100800 */
[----:B------:R-:W3:Y:S04]  /*30630*/  LDL R132, [R1+0x1780] ;  /* 0x0017800001847983 */ /* 0x000ee80000100800 */
[----:B0-----:R-:W3:Y:S04]  /*30640*/  LDL R14, [R1+0x177c] ;  /* 0x00177c00010e7983 */ /* 0x001ee80000100800 */
[----:B------:R-:W3:Y:S04]  /*30650*/  LDL.LU R159, [R1+0x176c] ;  /* 0x00176c00019f7983 */ /* 0x000ee80000300800 */
[----:B------:R0:W-:Y:S04]  /*30660*/  @P1 STL [R1+0x17a8], R129 ;  /* 0x0017a88101001387 */ /* 0x0001e80000100800 */
[----:B0-----:R-:W3:Y:S04]  /*30670*/  LDL R129, [R1+0x1778] ;  /* 0x0017780001817983 */ /* 0x001ee80000100800 */
[----:B----4-:R0:W-:Y:S04]  /*30680*/  @P1 STL [R1+0x17a4], R128 ;  /* 0x0017a48001001387 */ /* 0x0101e80000100800 */
[----:B0-----:R-:W4:Y:S04]  /*30690*/  LDL R128, [R1+0x1774] ;  /* 0x0017740001807983 */ /* 0x001f280000100800 */
[----:B------:R-:W4:Y:S04]  /*306a0*/  LDL.LU R15, [R1+0x674] ;  /* 0x00067400010f7983 */ /* 0x000f280000300800 */
[----:B------:R-:W4:Y:S04]  /*306b0*/  LDL.LU R69, [R1+0x6e4] ;  /* 0x0006e40001457983 */ /* 0x000f280000300800 */
[----:B------:R-:W4:Y:S04]  /*306c0*/  LDL.LU R68, [R1+0x6a0] ;  /* 0x0006a00001447983 */ /* 0x000f280000300800 */
[----:B------:R-:W4:Y:S04]  /*306d0*/  LDL.LU R131, [R1+0x6e8] ;  /* 0x0006e80001837983 */ /* 0x000f280000300800 */
[----:B------:R-:W4:Y:S04]  /*306e0*/  LDL.LU R130, [R1+0x6a4] ;  /* 0x0006a40001827983 */ /* 0x000f280000300800 */
[----:B------:R-:W4:Y:S04]  /*306f0*/  LDL.LU R107, [R1+0x6ec] ;  /* 0x0006ec00016b7983 */ /* 0x000f280000300800 */
[----:B------:R-:W4:Y:S04]  /*30700*/  LDL R106, [R1+0x1770] ;  /* 0x00177000016a7983 */ /* 0x000f280000100800 */
[----:B------:R-:W4:Y:S04]  /*30710*/  LDL.LU.64 R64, [R1+0x33b8] ;  /* 0x0033b80001407983 */ /* 0x000f280000300a00 */
[----:B--2---:R0:W-:Y:S04]  /*30720*/  @P2 STL [R1+0x1998], R97 ;  /* 0x0019986101002387 */ /* 0x0041e80000100800 */
[----:B0-----:R-:W2:Y:S04]  /*30730*/  LDL.LU R97, [R1+0x33b0] ;  /* 0x0033b00001617983 */ /* 0x001ea80000300800 */
[----:B------:R-:W4:Y:S04]  /*30740*/  LDL.LU.64 R36, [R1+0x33a8] ;  /* 0x0033a80001247983 */ /* 0x000f280000300a00 */
[----:B---3--:R0:W-:Y:S04]  /*30750*/  @P2 STL [R1+0x1994], R96 ;  /* 0x0019946001002387 */ /* 0x0081e80000100800 */
[----:B0-----:R-:W3:Y:S01]  /*30760*/  LDL.LU R96, [R1+0x33a0] ;  /* 0x0033a00001607983 */ /* 0x001ee20000300800 */
[----:B------:R-:W-:-:S13]  /*30770*/  ISETP.GT.AND P6, PT, R165, 0x8, PT ;  /* 0x00000008a500780c */ /* 0x000fda0003fc4270 */
[----:B--2---:R-:W2:Y:S04]  /*30780*/  @P6 LDG.E.U16 R97, desc[UR6][R156.64] ;  /* 0x000000069c616981 */ /* 0x004ea8000c1e1500 */
[----:B---3--:R-:W3:Y:S04]  /*30790*/  @P6 LDG.E.U16 R96, desc[UR6][R26.64] ;  /* 0x000000061a606981 */ /* 0x008ee8000c1e1500 */
[----:B------:R-:W2:Y:S04]  /*307a0*/  LDL.LU.64 R26, [R1+0x3398] ;  /* 0x00339800011a7983 */ /* 0x000ea80000300a00 */
[----:B------:R-:W2:Y:S01]  /*307b0*/  LDL.LU.64 R156, [R1+0x3390] ;  /* 0x00339000019c7983 */ /* 0x000ea20000300a00 */
[----:B------:R-:W-:-:S02]  /*307c0*/  ISETP.GT.AND P3, PT, R165, 0x9, PT ;  /* 0x00000009a500780c */ /* 0x000fc40003f64270 */
[----:B------:R-:W-:Y:S02]  /*307d0*/  ISETP.GT.AND P1, PT, R165, 0xa, PT ;  /* 0x0000000aa500780c */ /* 0x000fe40003f24270 */
[----:B------:R-:W-:Y:S02]  /*307e0*/  LOP3.LUT R91, R91, R90, RZ, 0x3c, !PT ;  /* 0x0000005a5b5b7212 */ /* 0x000fe400078e3cff */
[----:B------:R-:W-:Y:S02]  /*307f0*/  LOP3.LUT R119, R119, R118, RZ, 0x3c, !PT ;  /* 0x0000007677777212 */ /* 0x000fe400078e3cff */
[C---:B------:R-:W-:Y:S02]  /*30800*/  ISETP.GT.AND P2, PT, R165.reuse, 0xb, PT ;  /* 0x0000000ba500780c */ /* 0x040fe40003f44270 */
[----:B------:R-:W-:Y:S02]  /*30810*/  ISETP.GT.AND P6, PT, R165, 0xc, PT ;  /* 0x0000000ca500780c */ /* 0x000fe40003fc4270 */
[----:B------:R-:W-:-:S02]  /*30820*/  LOP3.LUT R90, R91, R90, RZ, 0x3c, !PT ;  /* 0x0000005a5b5a7212 */ /* 0x000fc400078e3cff */
[----:B------:R-:W-:Y:S02]  /*30830*/  LOP3.LUT R118, R119, R118, RZ, 0x3c, !PT ;  /* 0x0000007677767212 */ /* 0x000fe400078e3cff */
[----:B------:R-:W-:Y:S02]  /*30840*/  LOP3.LUT R91, R91, R90, RZ, 0x3c, !PT ;  /* 0x0000005a5b5b7212 */ /* 0x000fe400078e3cff */
[----:B------:R-:W-:-:S03]  /*30850*/  LOP3.LUT R119, R119, R118, RZ, 0x3c, !PT ;  /* 0x0000007677777212 */ /* 0x000fc600078e3cff */
[----:B------:R-:W3:Y:S04]  /*30860*/  @P1 LDG.E.U16 R0, desc[UR6][R90.64] ;  /* 0x000000065a001981 */ /* 0x000ee8000c1e1500 */
[----:B------:R-:W3:Y:S04]  /*30870*/  @P1 LDG.E.U16 R158, desc[UR6][R118.64] ;  /* 0x00000006769e1981 */ /* 0x000ee8000c1e1500 */
[----:B------:R-:W3:Y:S04]  /*30880*/  @P2 LDG.E.U16 R133, desc[UR6][R48.64] ;  /* 0x0000000630852981 */ /* 0x000ee8000c1e1500 */
[----:B------:R-:W3:Y:S04]  /*30890*/  @P2 LDG.E.U16 R38, desc[UR6][R160.64] ;  /* 0x00000006a0262981 */ /* 0x000ee8000c1e1500 */
[----:B------:R-:W3:Y:S04]  /*308a0*/  @P6 LDG.E.U16 R14, desc[UR6][R60.64] ;  /* 0x000000063c0e6981 */ /* 0x000ee8000c1e1500 */
[----:B------:R-:W3:Y:S04]  /*308b0*/  @P6 LDG.E.U16 R132, desc[UR6][R88.64] ;  /* 0x0000000658846981 */ /* 0x000ee8000c1e1500 */
[----:B--2---:R-:W2:Y:S04]  /*308c0*/  @P3 LDG.E.U16 R156, desc[UR6][R22.64] ;  /* 0x00000006169c3981 */ /* 0x004ea8000c1e1500 */
[----:B------:R-:W2:Y:S01]  /*308d0*/  @P3 LDG.E.U16 R157, desc[UR6][R134.64] ;  /* 0x00000006869d3981 */ /* 0x000ea2000c1e1500 */
[----:B------:R-:W-:-:S03]  /*308e0*/  ISETP.GT.AND P3, PT, R165, 0xd, PT ;  /* 0x0000000da500780c */ /* 0x000fc60003f64270 */
[----:B------:R-:W2:Y:S04]  /*308f0*/  LDL.LU.64 R22, [R1+0x3388] ;  /* 0x0033880001167983 */ /* 0x000ea80000300a00 */
[----:B------:R-:W2:Y:S06]  /*30900*/  LDL.LU.64 R134, [R1+0x3380] ;  /* 0x0033800001867983 */ /* 0x000eac0000300a00 */
[----:B------:R-:W2:Y:S04]  /*30910*/  @P3 LDG.E.U16 R129, desc[UR6][R46.64] ;  /* 0x000000062e813981 */ /* 0x000ea8000c1e1500 */
[----:B----4-:R-:W4:Y:S04]  /*30920*/  @P3 LDG.E.U16 R128, desc[UR6][R34.64] ;  /* 0x0000000622803981 */ /* 0x010f28000c1e1500 */
[----:B------:R0:W-:Y:S04]  /*30930*/  STL.64 [R1+0x10f0], R118 ;  /* 0x0010f07601007387 */ /* 0x0001e80000100a00 */
[----:B0-----:R-:W4:Y:S04]  /*30940*/  LDL.LU.64 R118, [R1+0x3378] ;  /* 0x0033780001767983 */ /* 0x001f280000300a00 */
[----:B------:R-:W-:Y:S04]  /*30950*/  STL.64 [R1+0x10e0], R160 ;  /* 0x0010e0a001007387 */ /* 0x000fe80000100a00 */
[----:B------:R0:W-:Y:S04]  /*30960*/  STL.64 [R1+0x10e8], R90 ;  /* 0x0010e85a01007387 */ /* 0x0001e80000100a00 */
[----:B0-----:R-:W4:Y:S04]  /*30970*/  LDL.LU.64 R90, [R1+0x3370] ;  /* 0x00337000015a7983 */ /* 0x001f280000300a00 */
[----:B---3--:R-:W-:Y:S04]  /*30980*/  @P1 STL [R1+0x178c], R0 ;  /* 0x00178c0001001387 */ /* 0x008fe80000100800 */
[----:B------:R-:W-:Y:S04]  /*30990*/  @P1 STL [R1+0x1790], R158 ;  /* 0x0017909e01001387 */ /* 0x000fe80000100800 */
[----:B------:R-:W3:Y:S04]  /*309a0*/  LDL.LU R49, [R1+0x3368] ;  /* 0x0033680001317983 */ /* 0x000ee80000300800 */
[----:B------:R-:W-:Y:S04]  /*309b0*/  @P2 STL [R1+0x1784], R133 ;  /* 0x0017848501002387 */ /* 0x000fe80000100800 */
[----:B------:R-:W-:Y:S04]  /*309c0*/  @P2 STL [R1+0x1788], R38 ;  /* 0x0017882601002387 */ /* 0x000fe80000100800 */
[----:B------:R-:W-:Y:S04]  /*309d0*/  @P6 STL [R1+0x177c], R14 ;  /* 0x00177c0e01006387 */ /* 0x000fe80000100800 */
[----:B------:R-:W-:Y:S04]  /*309e0*/  @P6 STL [R1+0x1780], R132 ;  /* 0x0017808401006387 */ /* 0x000fe80000100800 */
[----:B--2---:R0:W-:Y:S04]  /*309f0*/  @P3 STL [R1+0x1778], R129 ;  /* 0x0017788101003387 */ /* 0x0041e80000100800 */
[----:B0-----:R-:W2:Y:S04]  /*30a00*/  LDL R129, [R1+0x1990] ;  /* 0x0019900001817983 */ /* 0x001ea80000100800 */
[----:B----4-:R0:W-:Y:S04]  /*30a10*/  @P3 STL [R1+0x1774], R128 ;  /* 0x0017748001003387 */ /* 0x0101e80000100800 */
[----:B0-----:R-:W4:Y:S01]  /*30a20*/  LDL R128, [R1+0x198c] ;  /* 0x00198c0001807983 */ /* 0x001f220000100800 */
[----:B------:R-:W-:Y:S01]  /*30a30*/  ISETP.GT.AND P1, PT, R165, 0xe, PT ;  /* 0x0000000ea500780c */ /* 0x000fe20003f24270 */
[----:B------:R-:W-:-:S02]  /*30a40*/  IMAD.MOV.U32 R34, RZ, RZ, R107 ;  /* 0x000000ffff227224 */ /* 0x000fc400078e006b */
[----:B------:R-:W-:Y:S01]  /*30a50*/  IMAD.MOV.U32 R35, RZ, RZ, R130 ;  /* 0x000000ffff237224 */ /* 0x000fe200078e0082 */
[----:B------:R-:W-:Y:S01]  /*30a60*/  ISETP.GT.AND P2, PT, R165, 0xf, PT ;  /* 0x0000000fa500780c */ /* 0x000fe20003f44270 */
[----:B------:R-:W-:Y:S02]  /*30a70*/  IMAD.MOV.U32 R47, RZ, RZ, R15 ;  /* 0x000000ffff2f7224 */ /* 0x000fe400078e000f */
[----:B------:R-:W-:Y:S02]  /*30a80*/  IMAD.MOV.U32 R14, RZ, RZ, R131 ;  /* 0x000000ffff0e7224 */ /* 0x000fe400078e0083 */
[----:B------:R-:W-:-:S04]  /*30a90*/  IMAD.MOV.U32 R15, RZ, RZ, R68 ;  /* 0x000000ffff0f7224 */ /* 0x000fc800078e0044 */
[----:B------:R-:W3:Y:S01]  /*30aa0*/  @P1 LDG.E.U16 R106, desc[UR6][R34.64] ;  /* 0x00000006226a1981 */ /* 0x000ee2000c1e1500 */
[----:B------:R-:W-:-:S03]  /*30ab0*/  IMAD.MOV.U32 R46, RZ, RZ, R69 ;  /* 0x000000ffff2e7224 */ /* 0x000fc600078e0045 */
[----:B------:R-:W3:Y:S04]  /*30ac0*/  @P1 LDG.E.U16 R159, desc[UR6][R14.64] ;  /* 0x000000060e9f1981 */ /* 0x000ee8000c1e1500 */
[----:B--2---:R-:W2:Y:S04]  /*30ad0*/  @P2 LDG.E.U16 R129, desc[UR6][R46.64] ;  /* 0x000000062e812981 */ /* 0x004ea8000c1e1500 */
[----:B----4-:R-:W4:Y:S04]  /*30ae0*/  @P2 LDG.E.U16 R128, desc[UR6][R108.64] ;  /* 0x000000066c802981 */ /* 0x010f28000c1e1500 */
[----:B------:R0:W-:Y:S04]  /*30af0*/  STL.64 [R1+0x10b0], R34 ;  /* 0x0010b02201007387 */ /* 0x0001e80000100a00 */
[----:B------:R-:W-:Y:S04]  /*30b00*/  STL.64 [R1+0x10a0], R46 ;  /* 0x0010a02e01007387 */ /* 0x000fe80000100a00 */
[----:B------:R-:W-:Y:S04]  /*30b10*/  STL.64 [R1+0x10a8], R14 ;  /* 0x0010a80e01007387 */ /* 0x000fe80000100a00 */
[----:B------:R-:W4:Y:S04]  /*30b20*/  LDL.LU R88, [R1+0x72c] ;  /* 0x00072c0001587983 */ /* 0x000f280000300800 */
[----:B------:R-:W4:Y:S04]  /*30b30*/  LDL.LU R89, [R1+0x774] ;  /* 0x0007740001597983 */ /* 0x000f280000300800 */
[----:B0-----:R-:W4:Y:S04]  /*30b40*/  LDL.LU R34, [R1+0x730] ;  /* 0x0007300001227983 */ /* 0x001f280000300800 */
[----:B------:R-:W4:Y:S04]  /*30b50*/  LDL.LU R35, [R1+0x7a0] ;  /* 0x0007a00001237983 */ /* 0x000f280000300800 */
[----:B------:R-:W4:Y:S04]  /*30b60*/  LDL.LU R60, [R1+0x734] ;  /* 0x00073400013c7983 */ /* 0x000f280000300800 */
[----:B------:R-:W4:Y:S04]  /*30b70*/  LDL.LU R61, [R1+0x7a4] ;  /* 0x0007a400013d7983 */ /* 0x000f280000300800 */
[----:B------:R-:W4:Y:S04]  /*30b80*/  LDL R160, [R1+0x1758] ;  /* 0x0017580001a07983 */ /* 0x000f280000100800 */
[----:B------:R-:W4:Y:S04]  /*30b90*/  LDL R0, [R1+0x1754] ;  /* 0x0017540001007983 */ /* 0x000f280000100800 */
[----:B------:R-:W4:Y:S04]  /*30ba0*/  LDL R38, [R1+0x1750] ;  /* 0x0017500001267983 */ /* 0x000f280000100800 */
[----:B------:R-:W4:Y:S04]  /*30bb0*/  LDL R48, [R1+0x174c] ;  /* 0x00174c0001307983 */ /* 0x000f280000100800 */
[----:B------:R-:W4:Y:S04]  /*30bc0*/  LDL R133, [R1+0x1748] ;  /* 0x0017480001857983 */ /* 0x000f280000100800 */
[----:B------:R-:W4:Y:S04]  /*30bd0*/  LDL R132, [R1+0x1744] ;  /* 0x0017440001847983 */ /* 0x000f280000100800 */
[----:B------:R-:W4:Y:S04]  /*30be0*/  LDL R107, [R1+0x1740] ;  /* 0x00174000016b7983 */ /* 0x000f280000100800 */
[----:B---3--:R0:W-:Y:S04]  /*30bf0*/  @P1 STL [R1+0x1770], R106 ;  /* 0x0017706a01001387 */ /* 0x0081e80000100800 */
[----:B0-----:R-:W3:Y:S04]  /*30c00*/  LDL R106, [R1+0x173c] ;  /* 0x00173c00016a7983 */ /* 0x001ee80000100800 */
[----:B------:R-:W3:Y:S04]  /*30c10*/  LDL.LU R14, [R1+0x7e4] ;  /* 0x0007e400010e7983 */ /* 0x000ee80000300800 */
[----:B------:R-:W3:Y:S04]  /*30c20*/  LDL.LU R15, [R1+0x82c] ;  /* 0x00082c00010f7983 */ /* 0x000ee80000300800 */
[----:B------:R-:W3:Y:S04]  /*30c30*/  LDL.LU R69, [R1+0x7e8] ;  /* 0x0007e80001457983 */ /* 0x000ee80000300800 */
[----:B------:R-:W3:Y:S04]  /*30c40*/  LDL.LU R68, [R1+0x830] ;  /* 0x0008300001447983 */ /* 0x000ee80000300800 */
[----:B------:R-:W3:Y:S04]  /*30c50*/  LDL.LU R131, [R1+0x7ec] ;  /* 0x0007ec0001837983 */ /* 0x000ee80000300800 */
[----:B------:R-:W3:Y:S04]  /*30c60*/  LDL.LU R130, [R1+0x834] ;  /* 0x0008340001827983 */ /* 0x000ee80000300800 */
[----:B------:R-:W-:Y:S04]  /*30c70*/  STL [R1+0x2410], R159 ;  /* 0x0024109f01007387 */ /* 0x000fe80000100800 */
[----:B------:R-:W3:Y:S04]  /*30c80*/  LDL.LU R158, [R1+0x1738] ;  /* 0x00173800019e7983 */ /* 0x000ee80000300800 */
[----:B------:R-:W3:Y:S04]  /*30c90*/  LDL.LU R161, [R1+0x1734] ;  /* 0x0017340001a17983 */ /* 0x000ee80000300800 */
[----:B------:R-:W3:Y:S04]  /*30ca0*/  LDL.LU.64 R46, [R1+0x3360] ;  /* 0x00336000012e7983 */ /* 0x000ee80000300a00 */
[----:B--2---:R0:W-:Y:S04]  /*30cb0*/  @P2 STL [R1+0x1990], R129 ;  /* 0x0019908101002387 */ /* 0x0041e80000100800 */
[----:B0-----:R-:W2:Y:S04]  /*30cc0*/  LDL.LU R129, [R1+0x3358] ;  /* 0x0033580001817983 */ /* 0x001ea80000300800 */
[----:B------:R-:W3:Y:S04]  /*30cd0*/  LDL.LU.64 R108, [R1+0x3350] ;  /* 0x00335000016c7983 */ /* 0x000ee80000300a00 */
[----:B----4-:R0:W-:Y:S04]  /*30ce0*/  @P2 STL [R1+0x198c], R128 ;  /* 0x00198c8001002387 */ /* 0x0101e80000100800 */
[----:B0-----:R-:W4:Y:S01]  /*30cf0*/  LDL.LU R128, [R1+0x3348] ;  /* 0x0033480001807983 */ /* 0x001f220000300800 */
[----:B------:R-:W-:-:S13]  /*30d00*/  ISETP.GT.AND P6, PT, R165, 0x10, PT ;  /* 0x00000010a500780c */ /* 0x000fda0003fc4270 */
[----:B--2---:R-:W2:Y:S04]  /*30d10*/  @P6 LDG.E.U16 R129, desc[UR6][R102.64] ;  /* 0x0000000666816981 */ /* 0x004ea8000c1e1500 */
[----:B----4-:R-:W4:Y:S04]  /*30d20*/  @P6 LDG.E.U16 R128, desc[UR6][R150.64] ;  /* 0x0000000696806981 */ /* 0x010f28000c1e1500 */
[----:B------:R-:W2:Y:S04]  /*30d30*/  LDL.LU.64 R150, [R1+0x3340] ;  /* 0x0033400001967983 */ /* 0x000ea80000300a00 */
[----:B------:R-:W2:Y:S01]  /*30d40*/  LDL.LU.64 R102, [R1+0x3338] ;  /* 0x0033380001667983 */ /* 0x000ea20000300a00 */
[----:B------:R-:W-:-:S02]  /*30d50*/  ISETP.GT.AND P3, PT, R165, 0x11, PT ;  /* 0x00000011a500780c */ /* 0x000fc40003f64270 */
[----:B------:R-:W-:Y:S02]  /*30d60*/  ISETP.GT.AND P1, PT, R165, 0x12, PT ;  /* 0x00000012a500780c */ /* 0x000fe40003f24270 */
[----:B------:R-:W-:Y:S02]  /*30d70*/  LOP3.LUT R35, R35, R34, RZ, 0x3c, !PT ;  /* 0x0000002223237212 */ /* 0x000fe400078e3cff */
[----:B------:R-:W-:Y:S02]  /*30d80*/  LOP3.LUT R61, R61, R60, RZ, 0x3c, !PT ;  /* 0x0000003c3d3d7212 */ /* 0x000fe400078e3cff */
[----:B------:R-:W-:Y:S02]  /*30d90*/  ISETP.GT.AND P2, PT, R165, 0x13, PT ;  /* 0x00000013a500780c */ /* 0x000fe40003f44270 */
[----:B------:R-:W-:Y:S02]  /*30da0*/  LOP3.LUT R89, R89, R88, RZ, 0x3c, !PT ;  /* 0x0000005859597212 */ /* 0x000fe400078e3cff */
[----:B------:R-:W-:-:S02]  /*30db0*/  LOP3.LUT R34, R35, R34, RZ, 0x3c, !PT ;  /* 0x0000002223227212 */ /* 0x000fc400078e3cff */
[----:B------:R-:W-:Y:S02]  /*30dc0*/  ISETP.GT.AND P6, PT, R165, 0x14, PT ;  /* 0x00000014a500780c */ /* 0x000fe40003fc4270 */
[----:B------:R-:W-:Y:S02]  /*30dd0*/  LOP3.LUT R60, R61, R60, RZ, 0x3c, !PT ;  /* 0x0000003c3d3c7212 */ /* 0x000fe400078e3cff */
[----:B------:R-:W-:Y:S02]  /*30de0*/  LOP3.LUT R88, R89, R88, RZ, 0x3c, !PT ;  /* 0x0000005859587212 */ /* 0x000fe400078e3cff */
[----:B------:R-:W-:Y:S02]  /*30df0*/  LOP3.LUT R35, R35, R34, RZ, 0x3c, !PT ;  /* 0x0000002223237212 */ /* 0x000fe400078e3cff */
[----:B------:R-:W-:Y:S02]  /*30e00*/  LOP3.LUT R61, R61, R60, RZ, 0x3c, !PT ;  /* 0x0000003c3d3d7212 */ /* 0x000fe400078e3cff */
[----:B------:R-:W-:Y:S01]  /*30e10*/  LOP3.LUT R89, R89, R88, RZ, 0x3c, !PT ;  /* 0x0000005859597212 */ /* 0x000fe200078e3cff */
[----:B------:R-:W4:Y:S04]  /*30e20*/  @P1 LDG.E.U16 R0, desc[UR6][R34.64] ;  /* 0x0000000622001981 */ /* 0x000f28000c1e1500 */
[----:B------:R-:W4:Y:S04]  /*30e30*/  @P1 LDG.E.U16 R160, desc[UR6][R60.64] ;  /* 0x000000063ca01981 */ /* 0x000f28000c1e1500 */
[----:B------:R-:W4:Y:S04]  /*30e40*/  @P2 LDG.E.U16 R48, desc[UR6][R152.64] ;  /* 0x0000000698302981 */ /* 0x000f28000c1e1500 */
[----:B------:R-:W4:Y:S04]  /*30e50*/  @P2 LDG.E.U16 R38, desc[UR6][R88.64] ;  /* 0x0000000658262981 */ /* 0x000f28000c1e1500 */
[----:B------:R-:W4:Y:S04]  /*30e60*/  @P6 LDG.E.U16 R132, desc[UR6][R78.64] ;  /* 0x000000064e846981 */ /* 0x000f28000c1e1500 */
[----:B------:R-:W4:Y:S04]  /*30e70*/  @P6 LDG.E.U16 R133, desc[UR6][R148.64] ;  /* 0x0000000694856981 */ /* 0x000f28000c1e1500 */
[----:B--2---:R-:W2:Y:S04]  /*30e80*/  @P3 LDG.E.U16 R102, desc[UR6][R140.64] ;  /* 0x000000068c663981 */ /* 0x004ea8000c1e1500 */
[----:B------:R-:W2:Y:S01]  /*30e90*/  @P3 LDG.E.U16 R103, desc[UR6][R76.64] ;  /* 0x000000064c673981 */ /* 0x000ea2000c1e1500 */
[----:B------:R-:W-:-:S03]  /*30ea0*/  ISETP.GT.AND P3, PT, R165, 0x15, PT ;  /* 0x00000015a500780c */ /* 0x000fc60003f64270 */
[----:B------:R-:W2:Y:S04]  /*30eb0*/  LDL.LU.64 R140, [R1+0x3330] ;  /* 0x00333000018c7983 */ /* 0x000ea80000300a00 */
[----:B------:R-:W2:Y:S06]  /*30ec0*/  LDL.LU.64 R76, [R1+0x3328] ;  /* 0x00332800014c7983 */ /* 0x000eac0000300a00 */
[----:B------:R-:W2:Y:S04]  /*30ed0*/  @P3 LDG.E.U16 R107, desc[UR6][R74.64] ;  /* 0x000000064a6b3981 */ /* 0x000ea8000c1e1500 */
[----:B---3--:R-:W3:Y:S04]  /*30ee0*/  @P3 LDG.E.U16 R106, desc[UR6][R28.64] ;  /* 0x000000061c6a3981 */ /* 0x008ee8000c1e1500 */
[----:B------:R0:W-:Y:S04]  /*30ef0*/  STL.64 [R1+0x1070], R60 ;  /* 0x0010703c01007387 */ /* 0x0001e80000100a00 */
[----:B0-----:R-:W3:Y:S04]  /*30f00*/  LDL.LU.64 R60, [R1+0x3320] ;  /* 0x00332000013c7983 */ /* 0x001ee80000300a00 */
[----:B------:R-:W-:Y:S04]  /*30f10*/  STL.64 [R1+0x1060], R88 ;  /* 0x0010605801007387 */ /* 0x000fe80000100a00 */
[----:B------:R0:W-:Y:S04]  /*30f20*/  STL.64 [R1+0x1068], R34 ;  /* 0x0010682201007387 */ /* 0x0001e80000100a00 */
[----:B0-----:R-:W3:Y:S04]  /*30f30*/  LDL.LU.64 R34, [R1+0x3318] ;  /* 0x0033180001227983 */ /* 0x001ee80000300a00 */
[----:B----4-:R-:W-:Y:S04]  /*30f40*/  @P1 STL [R1+0x1754], R0 ;  /* 0x0017540001001387 */ /* 0x010fe80000100800 */
[----:B------:R-:W-:Y:S04]  /*30f50*/  @P1 STL [R1+0x1758], R160 ;  /* 0x001758a001001387 */ /* 0x000fe80000100800 */
[----:B------:R-:W4:Y:S04]  /*30f60*/  LDL.LU.64 R88, [R1+0x3310] ;  /* 0x0033100001587983 */ /* 0x000f280000300a00 */
[----:B------:R-:W-:Y:S04]  /*30f70*/  @P2 STL [R1+0x174c], R48 ;  /* 0x00174c3001002387 */ /* 0x000fe80000100800 */
[----:B------:R-:W-:Y:S04]  /*30f80*/  @P2 STL [R1+0x1750], R38 ;  /* 0x0017502601002387 */ /* 0x000fe80000100800 */
[----:B------:R-:W-:Y:S04]  /*30f90*/  @P6 STL [R1+0x1744], R132 ;  /* 0x0017448401006387 */ /* 0x000fe80000100800 */
[----:B------:R-:W-:Y:S04]  /*30fa0*/  @P6 STL [R1+0x1748], R133 ;  /* 0x0017488501006387 */ /* 0x000fe80000100800 */
[----:B--2---:R0:W-:Y:S04]  /*30fb0*/  @P3 STL [R1+0x1740], R107 ;  /* 0x0017406b01003387 */ /* 0x0041e80000100800 */
[----:B0-----:R-:W2:Y:S04]  /*30fc0*/  LDL R107, [R1+0x1988] ;  /* 0x00198800016b7983 */ /* 0x001ea80000100800 */
[----:B---3--:R0:W-:Y:S04]  /*30fd0*/  @P3 STL [R1+0x173c], R106 ;  /* 0x00173c6a01003387 */ /* 0x0081e80000100800 */
        /* <DEDUP_REMOVED lines=9> */
[----:B------:R-:W4:Y:S04]  /*31070*/  LDL.LU R29, [R1+0x874] ;  /* 0x00087400011d7983 */ /* 0x000f280000300800 */
[----:B------:R-:W4:Y:S04]  /*31080*/  @P1 LDG.E.U16 R158, desc[UR6][R68.64] ;  /* 0x00000006449e1981 */ /* 0x000f28000c1e1500 */
[----:B------:R-:W4:Y:S04]  /*31090*/  @P1 LDG.E.U16 R161, desc[UR6][R14.64] ;  /* 0x000000060ea11981 */ /* 0x000f28000c1e1500 */
[----:B--2---:R-:W2:Y:S04]  /*310a0*/  @P2 LDG.E.U16 R107, desc[UR6][R74.64] ;  /* 0x000000064a6b2981 */ /* 0x004ea8000c1e1500 */
[----:B---3--:R-:W3:Y:S04]  /*310b0*/  @P2 LDG.E.U16 R106, desc[UR6][R82.64] ;  /* 0x00000006526a2981 */ /* 0x008ee8000c1e1500 */
[----:B------:R-:W-:Y:S04]  /*310c0*/  STL.64 [R1+0x1020], R74 ;  /* 0x0010204a01007387 */ /* 0x000fe80000100a00 */
[----:B------:R-:W-:Y:S04]  /*310d0*/  STL.64 [R1+0x1028], R14 ;  /* 0x0010280e01007387 */ /* 0x000fe80000100a00 */
[----:B------:R-:W-:Y:S04]  /*310e0*/  STL.64 [R1+0x1030], R68 ;  /* 0x0010304401007387 */ /* 0x000fe80000100a00 */
[----:B------:R-:W3:Y:S04]  /*310f0*/  LDL.LU R28, [R1+0x8e4] ;  /* 0x0008e400011c7983 */ /* 0x000ee80000300800 */
        /* <DEDUP_REMOVED lines=10> */
[----:B----4-:R0:W-:Y:S04]  /*311a0*/  STL [R1+0x2414], R158 ;  /* 0x0024149e01007387 */ /* 0x0101e80000100800 */
[----:B------:R-:W4:Y:S04]  /*311b0*/  LDL R131, [R1+0x1708] ;  /* 0x0017080001837983 */ /* 0x000f280000100800 */
[----:B------:R-:W4:Y:S04]  /*311c0*/  LDL R130, [R1+0x1704] ;  /* 0x0017040001827983 */ /* 0x000f280000100800 */
[----:B0-----:R-:W4:Y:S04]  /*311d0*/  LDL R158, [R1+0x1720] ;  /* 0x00172000019e7983 */ /* 0x001f280000100800 */
[----:B------:R-:W4:Y:S04]  /*311e0*/  LDL.LU R133, [R1+0x92c] ;  /* 0x00092c0001857983 */ /* 0x000f280000300800 */
[----:B------:R-:W4:Y:S04]  /*311f0*/  LDL.LU R132, [R1+0x974] ;  /* 0x0009740001847983 */ /* 0x000f280000300800 */
[----:B------:R-:W4:Y:S04]  /*31200*/  LDL.LU R14, [R1+0x930] ;  /* 0x00093000010e7983 */ /* 0x000f280000300800 */
[----:B------:R-:W4:Y:S04]  /*31210*/  LDL.LU R15, [R1+0x9a0] ;  /* 0x0009a000010f7983 */ /* 0x000f280000300800 */
[----:B------:R-:W4:Y:S04]  /*31220*/  LDL.LU R69, [R1+0x934] ;  /* 0x0009340001457983 */ /* 0x000f280000300800 */
[----:B------:R-:W4:Y:S04]  /*31230*/  LDL.LU R68, [R1+0x9a4] ;  /* 0x0009a40001447983 */ /* 0x000f280000300800 */
[----:B------:R-:W-:Y:S04]  /*31240*/  STL [R1+0x2418], R161 ;  /* 0x002418a101007387 */ /* 0x000fe80000100800 */
        /* <DEDUP_REMOVED lines=14> */
[----:B------:R-:W-:-:S07]  /*31330*/  LOP3.LUT R153, R153, R152, RZ, 0x3c, !PT ;  /* 0x0000009899997212 */ /* 0x000fce00078e3cff */
[----:B--2---:R-:W2:Y:S04]  /*31340*/  @P3 LDG.E.U16 R163, desc[UR6][R56.64] ;  /* 0x0000000638a33981 */ /* 0x004ea8000c1e1500 */
[----:B------:R-:W2:Y:S01]  /*31350*/  LDL.LU.64 R56, [R1+0x32d8] ;  /* 0x0032d80001387983 */ /* 0x000ea20000300a00 */
[----:B------:R-:W-:Y:S02]  /*31360*/  ISETP.GT.AND P2, PT, R165, 0x1b, PT ;  /* 0x0000001ba500780c */ /* 0x000fe40003f44270 */
[----:B------:R-:W-:Y:S02]  /*31370*/  LOP3.LUT R148, R149, R148, RZ, 0x3c, !PT ;  /* 0x0000009495947212 */ /* 0x000fe400078e3cff */
[----:B------:R-:W-:Y:S02]  /*31380*/  LOP3.LUT R152, R153, R152, RZ, 0x3c, !PT ;  /* 0x0000009899987212 */ /* 0x000fe400078e3cff */
[----:B------:R-:W-:-:S02]  /*31390*/  ISETP.GT.AND P6, PT, R165, 0x1c, PT ;  /* 0x0000001ca500780c */ /* 0x000fc40003fc4270 */
[----:B------:R-:W-:Y:S02]  /*313a0*/  LOP3.LUT R149, R149, R148, RZ, 0x3c, !PT ;  /* 0x0000009495957212 */ /* 0x000fe400078e3cff */
[----:B------:R-:W-:-:S03]  /*313b0*/  LOP3.LUT R153, R153, R152, RZ, 0x3c, !PT ;  /* 0x0000009899997212 */ /* 0x000fc600078e3cff */
[----:B------:R-:W3:Y:S04]  /*313c0*/  @P1 LDG.E.U16 R0, desc[UR6][R148.64] ;  /* 0x0000000694001981 */ /* 0x000ee8000c1e1500 */
[----:B----4-:R-:W4:Y:S04]  /*313d0*/  @P1 LDG.E.U16 R158, desc[UR6][R152.64] ;  /* 0x00000006989e1981 */ /* 0x010f28000c1e1500 */
[----:B------:R-:W3:Y:S04]  /*313e0*/  @P2 LDG.E.U16 R48, desc[UR6][R18.64] ;  /* 0x0000000612302981 */ /* 0x000ee8000c1e1500 */
[----:B------:R-:W3:Y:S04]  /*313f0*/  @P2 LDG.E.U16 R38, desc[UR6][R28.64] ;  /* 0x000000061c262981 */ /* 0x000ee8000c1e1500 */
[----:B------:R-:W3:Y:S04]  /*31400*/  @P6 LDG.E.U16 R78, desc[UR6][R62.64] ;  /* 0x000000063e4e6981 */ /* 0x000ee8000c1e1500 */
[----:B------:R-:W3:Y:S04]  /*31410*/  @P6 LDG.E.U16 R79, desc[UR6][R94.64] ;  /* 0x000000065e4f6981 */ /* 0x000ee8000c1e1500 */
[----:B--2---:R-:W2:Y:S01]  /*31420*/  @P3 LDG.E.U16 R57, desc[UR6][R80.64] ;  /* 0x0000000650393981 */ /* 0x004ea2000c1e1500 */
[----:B------:R-:W-:-:S03]  /*31430*/  ISETP.GT.AND P3, PT, R165, 0x1d, PT ;  /* 0x0000001da500780c */ /* 0x000fc60003f64270 */
[----:B------:R-:W2:Y:S10]  /*31440*/  LDL.LU.64 R80, [R1+0x32d0] ;  /* 0x0032d00001507983 */ /* 0x000eb40000300a00 */
[----:B------:R-:W2:Y:S04]  /*31450*/  @P3 LDG.E.U16 R131, desc[UR6][R42.64] ;  /* 0x000000062a833981 */ /* 0x000ea8000c1e1500 */
[----:B------:R-:W2:Y:S04]  /*31460*/  @P3 LDG.E.U16 R130, desc[UR6][R16.64] ;  /* 0x0000000610823981 */ /* 0x000ea8000c1e1500 */
[----:B------:R0:W-:Y:S04]  /*31470*/  STL.64 [R1+0xff0], R152 ;  /* 0x000ff09801007387 */ /* 0x0001e80000100a00 */
[----:B0-----:R-:W2:Y:S04]  /*31480*/  LDL.LU.64 R152, [R1+0x32c8] ;  /* 0x0032c80001987983 */ /* 0x001ea80000300a00 */
[----:B------:R-:W-:Y:S04]  /*31490*/  STL.64 [R1+0xfe0], R28 ;  /* 0x000fe01c01007387 */ /* 0x000fe80000100a00 */
[----:B------:R0:W-:Y:S04]  /*314a0*/  STL.64 [R1+0xfe8], R148 ;  /* 0x000fe89401007387 */ /* 0x0001e80000100a00 */
[----:B0-----:R-:W2:Y:S04]  /*314b0*/  LDL.LU.64 R148, [R1+0x32c0] ;  /* 0x0032c00001947983 */ /* 0x001ea80000300a00 */
[----:B---3--:R-:W-:Y:S04]  /*314c0*/  @P1 STL [R1+0x171c], R0 ;  /* 0x00171c0001001387 */ /* 0x008fe80000100800 */
[----:B----4-:R-:W-:Y:S04]  /*314d0*/  @P1 STL [R1+0x1720], R158 ;  /* 0x0017209e01001387 */ /* 0x010fe80000100800 */
[----:B------:R-:W3:Y:S04]  /*314e0*/  LDL.LU R29, [R1+0x32bc] ;  /* 0x0032bc00011d7983 */ /* 0x000ee80000300800 */
[----:B------:R-:W4:Y:S04]  /*314f0*/  LDL.LU R19, [R1+0x32b8] ;  /* 0x0032b80001137983 */ /* 0x000f280000300800 */
[----:B------:R-:W-:Y:S04]  /*31500*/  @P2 STL [R1+0x1714], R48 ;  /* 0x0017143001002387 */ /* 0x000fe80000100800 */
[----:B------:R-:W-:Y:S04]  /*31510*/  @P2 STL [R1+0x1718], R38 ;  /* 0x0017182601002387 */ /* 0x000fe80000100800 */
[----:B------:R-:W-:Y:S04]  /*31520*/  @P6 STL [R1+0x170c], R78 ;  /* 0x00170c4e01006387 */ /* 0x000fe80000100800 */
[----:B------:R-:W-:Y:S04]  /*31530*/  @P6 STL [R1+0x1710], R79 ;  /* 0x0017104f01006387 */ /* 0x000fe80000100800 */
[----:B--2---:R0:W-:Y:S04]  /*31540*/  @P3 STL [R1+0x1708], R131 ;  /* 0x0017088301003387 */ /* 0x0041e80000100800 */
[----:B0-----:R-:W2:Y:S04]  /*31550*/  LDL R131, [R1+0x1980] ;  /* 0x0019800001837983 */ /* 0x001ea80000100800 */
[----:B------:R0:W-:Y:S04]  /*31560*/  @P3 STL [R1+0x1704], R130 ;  /* 0x0017048201003387 */ /* 0x0001e80000100800 */
[----:B0-----:R-:W3:Y:S01]  /*31570*/  LDL R130, [R1+0x197c] ;  /* 0x00197c0001827983 */ /* 0x001ee20000100800 */
[----:B------:R-:W-:-:S02]  /*31580*/  ISETP.GT.AND P1, PT, R165, 0x1e, PT ;  /* 0x0000001ea500780c */ /* 0x000fc40003f24270 */
[C---:B------:R-:W-:Y:S01]  /*31590*/  ISETP.GT.AND P2, PT, R165.reuse, 0x1f, PT ;  /* 0x0000001fa500780c */ /* 0x040fe20003f44270 */
[----:B------:R-:W-:Y:S02]  /*315a0*/  IMAD.MOV.U32 R16, RZ, RZ, R15 ;  /* 0x000000ffff107224 */ /* 0x000fe400078e000f */
[----:B------:R-:W-:Y:S02]  /*315b0*/  IMAD.MOV.U32 R17, RZ, RZ, R14 ;  /* 0x000000ffff117224 */ /* 0x000fe400078e000e */
[----:B------:R-:W-:Y:S02]  /*315c0*/  IMAD.MOV.U32 R62, RZ, RZ, R132 ;  /* 0x000000ffff3e7224 */ /* 0x000fe400078e0084 */
[----:B------:R-:W-:Y:S01]  /*315d0*/  IMAD.MOV.U32 R63, RZ, RZ, R133 ;  /* 0x000000ffff3f7224 */ /* 0x000fe200078e0085 */
[----:B------:R-:W4:Y:S04]  /*315e0*/  LDL.LU R14, [R1+0x9e4] ;  /* 0x0009e400010e7983 */ /* 0x000f280000300800 */
[----:B------:R-:W4:Y:S04]  /*315f0*/  @P1 LDG.E.U16 R160, desc[UR6][R68.64] ;  /* 0x0000000644a01981 */ /* 0x000f28000c1e1500 */
[----:B------:R-:W4:Y:S04]  /*31600*/  @P1 LDG.E.U16 R162, desc[UR6][R16.64] ;  /* 0x0000000610a21981 */ /* 0x000f28000c1e1500 */
        /* <DEDUP_REMOVED lines=15> */
[----:B------:R-:W3:Y:S04]  /*31700*/  LDL R48, [R1+0x16d4] ;  /* 0x0016d40001307983 */ /* 0x000ee80000100800 */
[----:B----4-:R-:W-:Y:S04]  /*31710*/  STL [R1+0x241c], R160 ;  /* 0x00241ca001007387 */ /* 0x010fe80000100800 */
[----:B0-----:R-:W4:Y:S04]  /*31720*/  LDL R69, [R1+0x16d0] ;  /* 0x0016d00001457983 */ /* 0x001f280000100800 */
[----:B------:R-:W4:Y:S04]  /*31730*/  LDL R68, [R1+0x16cc] ;  /* 0x0016cc0001447983 */ /* 0x000f280000100800 */
        /* <DEDUP_REMOVED lines=13> */
[----:B------:R-:W-:-:S02]  /*31810*/  ISETP.GT.AND P6, PT, R165, 0x20, PT ;  /* 0x00000020a500780c */ /* 0x000fc40003fc4270 */
[----:B------:R-:W-:-:S13]  /*31820*/  ISETP.GT.AND P3, PT, R165, 0x21, PT ;  /* 0x00000021a500780c */ /* 0x000fda0003f64270 */
[----:B------:R-:W4:Y:S04]  /*31830*/  @P3 LDG.E.U16 R56, desc[UR6][R54.64] ;  /* 0x0000000636383981 */ /* 0x000f28000c1e1500 */
[----:B--2---:R-:W2:Y:S04]  /*31840*/  @P6 LDG.E.U16 R131, desc[UR6][R136.64] ;  /* 0x0000000688836981 */ /* 0x004ea8000c1e1500 */
[----:B---3--:R-:W3:Y:S04]  /*31850*/  @P6 LDG.E.U16 R130, desc[UR6][R8.64] ;  /* 0x0000000608826981 */ /* 0x008ee8000c1e1500 */
[----:B------:R-:W2:Y:S04]  /*31860*/  LDL.LU.64 R8, [R1+0x3290] ;  /* 0x0032900001087983 */ /* 0x000ea80000300a00 */
[----:B------:R-:W2:Y:S04]  /*31870*/  LDL.LU.64 R136, [R1+0x3288] ;  /* 0x0032880001887983 */ /* 0x000ea80000300a00 */
[----:B------:R-:W2:Y:S01]  /*31880*/  LDL.LU.64 R54, [R1+0x3280] ;  /* 0x0032800001367983 */ /* 0x000ea20000300a00 */
[----:B------:R-:W-:-:S02]  /*31890*/  ISETP.GT.AND P1, PT, R165, 0x22, PT ;  /* 0x00000022a500780c */ /* 0x000fc40003f24270 */
[----:B------:R-:W-:Y:S02]  /*318a0*/  LOP3.LUT R43, R43, R42, RZ, 0x3c, !PT ;  /* 0x0000002a2b2b7212 */ /* 0x000fe400078e3cff */
[----:B------:R-:W-:Y:S02]  /*318b0*/  LOP3.LUT R95, R95, R94, RZ, 0x3c, !PT ;  /* 0x0000005e5f5f7212 */ /* 0x000fe400078e3cff */
[----:B------:R-:W-:Y:S02]  /*318c0*/  ISETP.GT.AND P2, PT, R165, 0x23, PT ;  /* 0x00000023a500780c */ /* 0x000fe40003f44270 */
[----:B------:R-:W-:Y:S02]  /*318d0*/  LOP3.LUT R15, R15, R14, RZ, 0x3c, !PT ;  /* 0x0000000e0f0f7212 */ /* 0x000fe400078e3cff */
[----:B------:R-:W-:Y:S02]  /*318e0*/  LOP3.LUT R42, R43, R42, RZ, 0x3c, !PT ;  /* 0x0000002a2b2a7212 */ /* 0x000fe400078e3cff */
[----:B------:R-:W-:-:S02]  /*318f0*/  ISETP.GT.AND P6, PT, R165, 0x24, PT ;  /* 0x00000024a500780c */ /* 0x000fc40003fc4270 */
[----:B------:R-:W-:Y:S02]  /*31900*/  LOP3.LUT R94, R95, R94, RZ, 0x3c, !PT ;  /* 0x0000005e5f5e7212 */ /* 0x000fe400078e3cff */
[----:B------:R-:W-:Y:S02]  /*31910*/  LOP3.LUT R14, R15, R14, RZ, 0x3c, !PT ;  /* 0x0000000e0f0e7212 */ /* 0x000fe400078e3cff */
[----:B------:R-:W-:Y:S02]  /*31920*/  LOP3.LUT R43, R43, R42, RZ, 0x3c, !PT ;  /* 0x0000002a2b2b7212 */ /* 0x000fe400078e3cff */
[----:B------:R-:W-:Y:S02]  /*31930*/  LOP3.LUT R95, R95, R94, RZ, 0x3c, !PT ;  /* 0x0000005e5f5f7212 */ /* 0x000fe400078e3cff */
[----:B------:R-:W-:Y:S01]  /*31940*/  LOP3.LUT R15, R15, R14, RZ, 0x3c, !PT ;  /* 0x0000000e0f0f7212 */ /* 0x000fe200078e3cff */
[----:B------:R-:W3:Y:S04]  /*31950*/  @P1 LDG.E.U16 R0, desc[UR6][R42.64] ;  /* 0x000000062a001981 */ /* 0x000ee8000c1e1500 */
[----:B------:R-:W3:Y:S04]  /*31960*/  @P1 LDG.E.U16 R158, desc[UR6][R94.64] ;  /* 0x000000065e9e1981 */ /* 0x000ee8000c1e1500 */
[----:B------:R-:W3:Y:S04]  /*31970*/  @P2 LDG.E.U16 R38, desc[UR6][R154.64] ;  /* 0x000000069a262981 */ /* 0x000ee8000c1e1500 */
[----:B------:R-:W3:Y:S04]  /*31980*/  @P2 LDG.E.U16 R28, desc[UR6][R14.64] ;  /* 0x000000060e1c2981 */ /* 0x000ee8000c1e1500 */
[----:B------:R-:W3:Y:S04]  /*31990*/  @P6 LDG.E.U16 R48, desc[UR6][R98.64] ;  /* 0x0000000662306981 */ /* 0x000ee8000c1e1500 */
[----:B------:R-:W3:Y:S04]  /*319a0*/  @P6 LDG.E.U16 R18, desc[UR6][R146.64] ;  /* 0x0000000692126981 */ /* 0x000ee8000c1e1500 */
[----:B--2---:R-:W2:Y:S01]  /*319b0*/  @P3 LDG.E.U16 R55, desc[UR6][R116.64] ;  /* 0x0000000674373981 */ /* 0x004ea2000c1e1500 */
[----:B------:R-:W-:-:S03]  /*319c0*/  ISETP.GT.AND P3, PT, R165, 0x25, PT ;  /* 0x00000025a500780c */ /* 0x000fc60003f64270 */
[----:B------:R-:W2:Y:S10]  /*319d0*/  LDL.LU.64 R116, [R1+0x3278] ;  /* 0x0032780001747983 */ /* 0x000eb40000300a00 */
[----:B----4-:R-:W4:Y:S04]  /*319e0*/  @P3 LDG.E.U16 R69, desc[UR6][R58.64] ;  /* 0x000000063a453981 */ /* 0x010f28000c1e1500 */
[----:B------:R-:W2:Y:S04]  /*319f0*/  @P3 LDG.E.U16 R68, desc[UR6][R20.64] ;  /* 0x0000000614443981 */ /* 0x000ea8000c1e1500 */
[----:B------:R0:W-:Y:S04]  /*31a00*/  STL.64 [R1+0xf70], R94 ;  /* 0x000f705e01007387 */ /* 0x0001e80000100a00 */
[----:B0-----:R-:W2:Y:S04]  /*31a10*/  LDL.LU.64 R94, [R1+0x3270] ;  /* 0x00327000015e7983 */ /* 0x001ea80000300a00 */
[----:B------:R-:W-:Y:S04]  /*31a20*/  STL.64 [R1+0xf60], R14 ;  /* 0x000f600e01007387 */ /* 0x000fe80000100a00 */
[----:B------:R0:W-:Y:S04]  /*31a30*/  STL.64 [R1+0xf68], R42 ;  /* 0x000f682a01007387 */ /* 0x0001e80000100a00 */
[----:B0-----:R-:W2:Y:S04]  /*31a40*/  LDL.LU.64 R42, [R1+0x3268] ;  /* 0x00326800012a7983 */ /* 0x001ea80000300a00 */
[----:B---3--:R-:W-:Y:S04]  /*31a50*/  @P1 STL [R1+0x16e4], R0 ;  /* 0x0016e40001001387 */ /* 0x008fe80000100800 */
[----:B------:R-:W-:Y:S04]  /*31a60*/  @P1 STL [R1+0x16e8], R158 ;  /* 0x0016e89e01001387 */ /* 0x000fe80000100800 */
[----:B------:R-:W3:Y:S04]  /*31a70*/  LDL.LU.64 R14, [R1+0x3260] ;  /* 0x00326000010e7983 */ /* 0x000ee80000300a00 */
[----:B------:R-:W-:Y:S04]  /*31a80*/  @P2 STL [R1+0x16dc], R38 ;  /* 0x0016dc2601002387 */ /* 0x000fe80000100800 */
[----:B------:R-:W-:Y:S04]  /*31a90*/  @P2 STL [R1+0x16e0], R28 ;  /* 0x0016e01c01002387 */ /* 0x000fe80000100800 */
[----:B------:R-:W-:Y:S04]  /*31aa0*/  @P6 STL [R1+0x16d4], R48 ;  /* 0x0016d43001006387 */ /* 0x000fe80000100800 */
[----:B------:R-:W-:Y:S04]  /*31ab0*/  @P6 STL [R1+0x16d8], R18 ;  /* 0x0016d81201006387 */ /* 0x000fe80000100800 */
[----:B----4-:R0:W-:Y:S04]  /*31ac0*/  @P3 STL [R1+0x16d0], R69 ;  /* 0x0016d04501003387 */ /* 0x0101e80000100800 */
[----:B0-----:R-:W4:Y:S04]  /*31ad0*/  LDL R69, [R1+0x1978] ;  /* 0x0019780001457983 */ /* 0x001f280000100800 */
[----:B--2---:R0:W-:Y:S04]  /*31ae0*/  @P3 STL [R1+0x16cc], R68 ;  /* 0x0016cc4401003387 */ /* 0x0041e80000100800 */
[----:B0-----:R-:W2:Y:S01]  /*31af0*/  LDL R68, [R1+0x1974] ;  /* 0x0019740001447983 */ /* 0x001ea20000100800 */
[----:B------:R-:W-:Y:S01]  /*31b00*/  ISETP.GT.AND P1, PT, R165, 0x26, PT ;  /* 0x00000026a500780c */ /* 0x000fe20003f24270 */
[----:B------:R-:W-:-:S02]  /*31b10*/  IMAD.MOV.U32 R154, RZ, RZ, R78 ;  /* 0x000000ffff9a7224 */ /* 0x000fc400078e004e */
[----:B------:R-:W-:Y:S02]  /*31b20*/  IMAD.MOV.U32 R155, RZ, RZ, R79 ;  /* 0x000000ffff9b7224 */ /* 0x000fe400078e004f */
[----:B------:R-:W-:Y:S02]  /*31b30*/  IMAD.MOV.U32 R78, RZ, RZ, R132 ;  /* 0x000000ffff4e7224 */ /* 0x000fe400078e0084 */
[----:B------:R-:W-:Y:S01]  /*31b40*/  IMAD.MOV.U32 R79, RZ, RZ, R133 ;  /* 0x000000ffff4f7224 */ /* 0x000fe200078e0085 */
[C---:B------:R-:W-:Y:S01]  /*31b50*/  ISETP.GT.AND P2, PT, R165.reuse, 0x27, PT ;  /* 0x00000027a500780c */ /* 0x040fe20003f44270 */
[----:B------:R-:W-:Y:S02]  /*31b60*/  IMAD.MOV.U32 R20, RZ, RZ, R17 ;  /* 0x000000ffff147224 */ /* 0x000fe400078e0011 */
[----:B------:R-:W-:Y:S02]  /*31b70*/  IMAD.MOV.U32 R21, RZ, RZ, R16 ;  /* 0x000000ffff157224 */ /* 0x000fe400078e0010 */
[----:B------:R-:W2:Y:S04]  /*31b80*/  LDL.LU R16, [R1+0xb2c] ;  /* 0x000b2c0001107983 */ /* 0x000ea80000300800 */
[----:B------:R-:W2:Y:S04]  /*31b90*/  @P1 LDG.E.U16 R164, desc[UR6][R78.64] ;  /* 0x000000064ea41981 */ /* 0x000ea8000c1e1500 */
[----:B---3--:R-:W3:Y:S04]  /*31ba0*/  @P1 LDG.E.U16 R14, desc[UR6][R20.64] ;  /* 0x00000006140e1981 */ /* 0x008ee8000c1e1500 */
[----:B----4-:R-:W4:Y:S04]  /*31bb0*/  @P2 LDG.E.U16 R69, desc[UR6][R154.64] ;  /* 0x000000069a452981 */ /* 0x010f28000c1e1500 */
[----:B--2---:R-:W2:Y:S04]  /*31bc0*/  @P2 LDG.E.U16 R68, desc[UR6][R2.64] ;  /* 0x0000000602442981 */ /* 0x004ea8000c1e1500 */
[----:B------:R-:W-:Y:S04]  /*31bd0*/  STL.64 [R1+0xf20], R154 ;  /* 0x000f209a01007387 */ /* 0x000fe80000100a00 */
[----:B------:R0:W-:Y:S04]  /*31be0*/  STL.64 [R1+0xf28], R20 ;  /* 0x000f281401007387 */ /* 0x0001e80000100a00 */
[----:B------:R1:W-:Y:S04]  /*31bf0*/  STL.64 [R1+0xf30], R78 ;  /* 0x000f304e01007387 */ /* 0x0003e80000100a00 */
[----:B------:R-:W2:Y:S04]  /*31c00*/  LDL.LU R17, [R1+0xb74] ;  /* 0x000b740001117983 */ /* 0x000ea80000300800 */
[----:B------:R-:W2:Y:S04]  /*31c10*/  LDL.LU R98, [R1+0xb30] ;  /* 0x000b300001627983 */ /* 0x000ea80000300800 */
[----:B------:R-:W2:Y:S04]  /*31c20*/  LDL.LU R99, [R1+0xba0] ;  /* 0x000ba00001637983 */ /* 0x000ea80000300800 */
[----:B------:R-:W2:Y:S04]  /*31c30*/  LDL.LU R58, [R1+0xb34] ;  /* 0x000b3400013a7983 */ /* 0x000ea80000300800 */
[----:B------:R-:W2:Y:S04]  /*31c40*/  LDL.LU R59, [R1+0xba4] ;  /* 0x000ba400013b7983 */ /* 0x000ea80000300800 */
[----:B------:R-:W2:Y:S04]  /*31c50*/  LDL R158, [R1+0x16b0] ;  /* 0x0016b000019e7983 */ /* 0x000ea80000100800 */
[----:B------:R-:W2:Y:S04]  /*31c60*/  LDL R146, [R1+0x16ac] ;  /* 0x0016ac0001927983 */ /* 0x000ea80000100800 */
[----:B------:R-:W2:Y:S04]  /*31c70*/  LDL R147, [R1+0x16a8] ;  /* 0x0016a80001937983 */ /* 0x000ea80000100800 */
[----:B------:R-:W2:Y:S04]  /*31c80*/  LDL R0, [R1+0x16a4] ;  /* 0x0016a40001007983 */ /* 0x000ea80000100800 */
[----:B------:R-:W2:Y:S04]  /*31c90*/  LDL R28, [R1+0x16a0] ;  /* 0x0016a000011c7983 */ /* 0x000ea80000100800 */
[----:B------:R-:W2:Y:S04]  /*31ca0*/  LDL R38, [R1+0x169c] ;  /* 0x00169c0001267983 */ /* 0x000ea80000100800 */
[----:B------:R-:W-:Y:S04]  /*31cb0*/  STL [R1+0x2424], R164 ;  /* 0x002424a401007387 */ /* 0x000fe80000100800 */
[----:B------:R-:W2:Y:S04]  /*31cc0*/  LDL R133, [R1+0x1698] ;  /* 0x0016980001857983 */ /* 0x000ea80000100800 */
[----:B------:R-:W2:Y:S04]  /*31cd0*/  LDL R132, [R1+0x1694] ;  /* 0x0016940001847983 */ /* 0x000ea80000100800 */
[----:B------:R-:W2:Y:S04]  /*31ce0*/  LDL.LU R18, [R1+0xbe4] ;  /* 0x000be40001127983 */ /* 0x000ea80000300800 */
[----:B------:R-:W2:Y:S04]  /*31cf0*/  LDL.LU R48, [R1+0xc2c] ;  /* 0x000c2c0001307983 */ /* 0x000ea80000300800 */
[----:B0-----:R-:W2:Y:S04]  /*31d00*/  LDL.LU R20, [R1+0xbe8] ;  /* 0x000be80001147983 */ /* 0x001ea80000300800 */
[----:B------:R-:W2:Y:S04]  /*31d10*/  LDL.LU R21, [R1+0xc30] ;  /* 0x000c300001157983 */ /* 0x000ea80000300800 */
[----:B-1----:R-:W2:Y:S04]  /*31d20*/  LDL.LU R79, [R1+0xbec] ;  /* 0x000bec00014f7983 */ /* 0x002ea80000300800 */
[----:B------:R-:W2:Y:S04]  /*31d30*/  LDL.LU R78, [R1+0xc34] ;  /* 0x000c3400014e7983 */ /* 0x000ea80000300800 */
[----:B---3--:R-:W-:Y:S04]  /*31d40*/  STL [R1+0x2428], R14 ;  /* 0x0024280e01007387 */ /* 0x008fe80000100800 */
[----:B------:R-:W3:Y:S04]  /*31d50*/  LDL.LU.64 R154, [R1+0x3258] ;  /* 0x00325800019a7983 */ /* 0x000ee80000300a00 */
[----:B----4-:R0:W-:Y:S04]  /*31d60*/  @P2 STL [R1+0x1978], R69 ;  /* 0x0019784501002387 */ /* 0x0101e80000100800 */
[----:B0-----:R-:W4:Y:S04]  /*31d70*/  LDL.LU R69, [R1+0x3250] ;  /* 0x0032500001457983 */ /* 0x001f280000300800 */
[----:B------:R-:W3:Y:S04]  /*31d80*/  LDL.LU.64 R2, [R1+0x3248] ;  /* 0x0032480001027983 */ /* 0x000ee80000300a00 */
[----:B--2---:R0:W-:Y:S04]  /*31d90*/  @P2 STL [R1+0x1974], R68 ;  /* 0x0019744401002387 */ /* 0x0041e80000100800 */
[----:B0-----:R-:W2:Y:S01]  /*31da0*/  LDL.LU R68, [R1+0x3240] ;  /* 0x0032400001447983 */ /* 0x001ea20000300800 */
[----:B------:R-:W-:-:S02]  /*31db0*/  ISETP.GT.AND P6, PT, R165, 0x28, PT ;  /* 0x00000028a500780c */ /* 0x000fc40003fc4270 */
[----:B------:R-:W-:-:S13]  /*31dc0*/  ISETP.GT.AND P3, PT, R165, 0x29, PT ;  /* 0x00000029a500780c */ /* 0x000fda0003f64270 */
[----:B------:R-:W3:Y:S04]  /*31dd0*/  @P3 LDG.E.U16 R54, desc[UR6][R52.64] ;  /* 0x0000000634363981 */ /* 0x000ee8000c1e1500 */
[----:B----4-:R-:W4:Y:S04]  /*31de0*/  @P6 LDG.E.U16 R69, desc[UR6][R120.64] ;  /* 0x0000000678456981 */ /* 0x010f28000c1e1500 */
[----:B--2---:R-:W2:Y:S04]  /*31df0*/  @P6 LDG.E.U16 R68, desc[UR6][R144.64] ;  /* 0x0000000690446981 */ /* 0x004ea8000c1e1500 */
        /* <DEDUP_REMOVED lines=25> */
[----:B------:R-:W4:Y:S04]  /*31f90*/  @P3 LDG.E.U16 R132, desc[UR6][R6.64] ;  /* 0x0000000606843981 */ /* 0x000f28000c1e1500 */
[----:B------:R0:W-:Y:S04]  /*31fa0*/  STL.64 [R1+0xef0], R58 ;  /* 0x000ef03a01007387 */ /* 0x0001e80000100a00 */
[----:B0-----:R-:W4:Y:S04]  /*31fb0*/  LDL.LU.64 R58, [R1+0x3218] ;  /* 0x00321800013a7983 */ /* 0x001f280000300a00 */
[----:B------:R-:W-:Y:S04]  /*31fc0*/  STL.64 [R1+0xee0], R16 ;  /* 0x000ee01001007387 */ /* 0x000fe80000100a00 */
[----:B------:R0:W-:Y:S04]  /*31fd0*/  STL.64 [R1+0xee8], R98 ;  /* 0x000ee86201007387 */ /* 0x0001e80000100a00 */
[----:B0-----:R-:W4:Y:S04]  /*31fe0*/  LDL.LU.64 R98, [R1+0x3210] ;  /* 0x0032100001627983 */ /* 0x001f280000300a00 */
[----:B---3--:R-:W-:Y:S04]  /*31ff0*/  @P1 STL [R1+0x16ac], R146 ;  /* 0x0016ac9201001387 */ /* 0x008fe80000100800 */
[----:B------:R-:W-:Y:S04]  /*32000*/  @P1 STL [R1+0x16b0], R158 ;  /* 0x0016b09e01001387 */ /* 0x000fe80000100800 */
[----:B------:R-:W3:Y:S04]  /*32010*/  LDL.LU.64 R16, [R1+0x3208] ;  /* 0x0032080001107983 */ /* 0x000ee80000300a00 */
        /* <DEDUP_REMOVED lines=11> */
[C---:B------:R-:W-:Y:S01]  /*320d0*/  ISETP.GT.AND P2, PT, R165.reuse, 0x2f, PT ;  /* 0x0000002fa500780c */ /* 0x040fe20003f44270 */
[----:B------:R-:W-:Y:S02]  /*320e0*/  IMAD.MOV.U32 R32, RZ, RZ, R21 ;  /* 0x000000ffff207224 */ /* 0x000fe400078e0015 */
[----:B------:R-:W-:Y:S02]  /*320f0*/  IMAD.MOV.U32 R33, RZ, RZ, R20 ;  /* 0x000000ffff217224 */ /* 0x000fe400078e0014 */
[----:B------:R-:W-:Y:S02]  /*32100*/  IMAD.MOV.U32 R146, RZ, RZ, R48 ;  /* 0x000000ffff927224 */ /* 0x000fe400078e0030 */
[----:B------:R-:W-:Y:S01]  /*32110*/  IMAD.MOV.U32 R147, RZ, RZ, R18 ;  /* 0x000000ffff937224 */ /* 0x000fe200078e0012 */
[----:B------:R-:W4:Y:S04]  /*32120*/  LDL.LU R20, [R1+0xc74] ;  /* 0x000c740001147983 */ /* 0x000f280000300800 */
[----:B------:R-:W4:Y:S04]  /*32130*/  @P1 LDG.E.U16 R15, desc[UR6][R30.64] ;  /* 0x000000061e0f1981 */ /* 0x000f28000c1e1500 */
[----:B---3--:R-:W3:Y:S04]  /*32140*/  @P1 LDG.E.U16 R16, desc[UR6][R32.64] ;  /* 0x0000000620101981 */ /* 0x008ee8000c1e1500 */
[----:B--2---:R-:W2:Y:S04]  /*32150*/  @P2 LDG.E.U16 R133, desc[UR6][R146.64] ;  /* 0x0000000692852981 */ /* 0x004ea8000c1e1500 */
[----:B----4-:R-:W4:Y:S04]  /*32160*/  @P2 LDG.E.U16 R132, desc[UR6][R24.64] ;  /* 0x0000000618842981 */ /* 0x010f28000c1e1500 */
[----:B------:R-:W-:Y:S04]  /*32170*/  STL.64 [R1+0xea0], R146 ;  /* 0x000ea09201007387 */ /* 0x000fe80000100a00 */
[----:B------:R-:W-:Y:S04]  /*32180*/  STL.64 [R1+0xea8], R32 ;  /* 0x000ea82001007387 */ /* 0x000fe80000100a00 */
[----:B------:R0:W-:Y:S04]  /*32190*/  STL.64 [R1+0xeb0], R30 ;  /* 0x000eb01e01007387 */ /* 0x0001e80000100a00 */
[----:B------:R-:W4:Y:S04]  /*321a0*/  LDL.LU R21, [R1+0xce4] ;  /* 0x000ce40001157983 */ /* 0x000f280000300800 */
[----:B------:R-:W4:Y:S04]  /*321b0*/  LDL.LU R6, [R1+0xca0] ;  /* 0x000ca00001067983 */ /* 0x000f280000300800 */
        /* <DEDUP_REMOVED lines=8> */
[----:B0-----:R-:W4:Y:S04]  /*32240*/  LDL R30, [R1+0x1664] ;  /* 0x00166400011e7983 */ /* 0x001f280000100800 */
[----:B------:R-:W-:Y:S04]  /*32250*/  STL [R1+0x242c], R15 ;  /* 0x00242c0f01007387 */ /* 0x000fe80000100800 */
[----:B------:R-:W4:Y:S04]  /*32260*/  LDL R79, [R1+0x1660] ;  /* 0x00166000014f7983 */ /* 0x000f280000100800 */
[----:B------:R-:W4:Y:S04]  /*32270*/  LDL R78, [R1+0x165c] ;  /* 0x00165c00014e7983 */ /* 0x000f280000100800 */
[----:B------:R-:W4:Y:S04]  /*32280*/  LDL.LU R31, [R1+0xd2c] ;  /* 0x000d2c00011f7983 */ /* 0x000f280000300800 */
[----:B------:R-:W4:Y:S04]  /*32290*/  LDL.LU R32, [R1+0xd74] ;  /* 0x000d740001207983 */ /* 0x000f280000300800 */
[----:B------:R-:W4:Y:S04]  /*322a0*/  LDL.LU R33, [R1+0xd30] ;  /* 0x000d300001217983 */ /* 0x000f280000300800 */
[----:B------:R-:W4:Y:S04]  /*322b0*/  LDL.LU R38, [R1+0xda0] ;  /* 0x000da00001267983 */ /* 0x000f280000300800 */
[----:B------:R-:W4:Y:S04]  /*322c0*/  LDL.LU R18, [R1+0xd34] ;  /* 0x000d340001127983 */ /* 0x000f280000300800 */
[----:B------:R-:W4:Y:S04]  /*322d0*/  LDL.LU R48, [R1+0xda4] ;  /* 0x000da40001307983 */ /* 0x000f280000300800 */
[----:B---3--:R-:W-:Y:S04]  /*322e0*/  STL [R1+0x2430], R16 ;  /* 0x0024301001007387 */ /* 0x008fe80000100800 */
[----:B------:R-:W3:Y:S04]  /*322f0*/  LDL.LU.64 R146, [R1+0x3200] ;  /* 0x0032000001927983 */ /* 0x000ee80000300a00 */
[----:B--2---:R0:W-:Y:S04]  /*32300*/  @P2 STL [R1+0x1970], R133 ;  /* 0x0019708501002387 */ /* 0x0041e80000100800 */
[----:B0-----:R-:W2:Y:S04]  /*32310*/  LDL.LU R133, [R1+0x31f8] ;  /* 0x0031f80001857983 */ /* 0x001ea80000300800 */
[----:B------:R-:W3:Y:S04]  /*32320*/  LDL.LU.64 R24, [R1+0x31f0] ;  /* 0x0031f00001187983 */ /* 0x000ee80000300a00 */
[----:B----4-:R0:W-:Y:S04]  /*32330*/  @P2 STL [R1+0x196c], R132 ;  /* 0x00196c8401002387 */ /* 0x0101e80000100800 */
[----:B0-----:R-:W4:Y:S01]  /*32340*/  LDL.LU R132, [R1+0x31e8] ;  /* 0x0031e80001847983 */ /* 0x001f220000300800 */
[----:B------:R-:W-:-:S02]  /*32350*/  ISETP.GT.AND P6, PT, R165, 0x30, PT ;  /* 0x00000030a500780c */ /* 0x000fc40003fc4270 */
[----:B------:R-:W-:-:S13]  /*32360*/  ISETP.GT.AND P3, PT, R165, 0x31, PT ;  /* 0x00000031a500780c */ /* 0x000fda0003f64270 */
[----:B------:R-:W3:Y:S04]  /*32370*/  @P3 LDG.E.U16 R52, desc[UR6][R50.64] ;  /* 0x0000000632343981 */ /* 0x000ee8000c1e1500 */
[----:B--2---:R-:W2:Y:S04]  /*32380*/  @P6 LDG.E.U16 R133, desc[UR6][R4.64] ;  /* 0x0000000604856981 */ /* 0x004ea8000c1e1500 */
[----:B----4-:R-:W4:Y:S04]  /*32390*/  @P6 LDG.E.U16 R132, desc[UR6][R40.64] ;  /* 0x0000000628846981 */ /* 0x010f28000c1e1500 */
        /* <DEDUP_REMOVED lines=44> */
[----:B------:R-:W-:Y:S02]  /*32660*/  IMAD.MOV.U32 R84, RZ, RZ, R32 ;  /* 0x000000ffff547224 */ /* 0x000fe400078e0020 */
[----:B------:R-:W-:Y:S02]  /*32670*/  IMAD.MOV.U32 R31, RZ, RZ, R33 ;  /* 0x000000ffff1f7224 */ /* 0x000fe400078e0021 */
[----:B------:R-:W-:Y:S02]  /*32680*/  IMAD.MOV.U32 R32, RZ, RZ, R48 ;  /* 0x000000ffff207224 */ /* 0x000fe400078e0030 */
[----:B------:R-:W-:Y:S01]  /*32690*/  IMAD.MOV.U32 R33, RZ, RZ, R18 ;  /* 0x000000ffff217224 */ /* 0x000fe200078e0012 */
[C---:B------:R-:W-:Y:S01]  /*326a0*/  ISETP.GT.AND P2, PT, R165.reuse, 0x37, PT ;  /* 0x00000037a500780c */ /* 0x040fe20003f44270 */
[----:B------:R-:W-:Y:S01]  /*326b0*/  IMAD.MOV.U32 R30, RZ, RZ, R38 ;  /* 0x000000ffff1e7224 */ /* 0x000fe200078e0026 */
[----:B------:R-:W4:Y:S04]  /*326c0*/  LDL.LU R142, [R1+0xde0] ;  /* 0x000de000018e7983 */ /* 0x000f280000300800 */
[----:B------:R-:W4:Y:S04]  /*326d0*/  @P1 LDG.E.U16 R17, desc[UR6][R32.64] ;  /* 0x0000000620111981 */ /* 0x000f28000c1e1500 */
[----:B---3--:R-:W3:Y:S04]  /*326e0*/  @P1 LDG.E.U16 R21, desc[UR6][R30.64] ;  /* 0x000000061e151981 */ /* 0x008ee8000c1e1500 */
[----:B--2---:R-:W2:Y:S04]  /*326f0*/  @P2 LDG.E.U16 R79, desc[UR6][R84.64] ;  /* 0x00000006544f2981 */ /* 0x004ea8000c1e1500 */
[----:B----4-:R-:W4:Y:S04]  /*32700*/  @P2 LDG.E.U16 R78, desc[UR6][R12.64] ;  /* 0x000000060c4e2981 */ /* 0x010f28000c1e1500 */
[----:B------:R-:W-:Y:S04]  /*32710*/  STL.64 [R1+0xe20], R84 ;  /* 0x000e205401007387 */ /* 0x000fe80000100a00 */
[----:B------:R0:W-:Y:S04]  /*32720*/  STL.64 [R1+0xe28], R30 ;  /* 0x000e281e01007387 */ /* 0x0001e80000100a00 */
        /* <DEDUP_REMOVED lines=12> */
[----:B------:R-:W-:Y:S04]  /*327f0*/  STL [R1+0x2434], R17 ;  /* 0x0024341101007387 */ /* 0x000fe80000100800 */
[----:B------:R-:W4:Y:S04]  /*32800*/  LDL R28, [R1+0x1628] ;  /* 0x00162800011c7983 */ /* 0x000f280000100800 */
[----:B------:R-:W4:Y:S04]  /*32810*/  LDL R48, [R1+0x1624] ;  /* 0x0016240001307983 */ /* 0x000f280000100800 */
[----:B0-----:R-:W4:Y:S04]  /*32820*/  LDL.LU R30, [R1+0x11a8] ;  /* 0x0011a800011e7983 */ /* 0x001f280000300800 */
[----:B------:R-:W4:Y:S04]  /*32830*/  LDL.LU R31, [R1+0x11c8] ;  /* 0x0011c800011f7983 */ /* 0x000f280000300800 */
[----:B-1----:R-:W4:Y:S04]  /*32840*/  LDL.LU R32, [R1+0x11ac] ;  /* 0x0011ac0001207983 */ /* 0x002f280000300800 */
        /* <DEDUP_REMOVED lines=11> */
[C---:B------:R-:W-:Y:S02]  /*32900*/  ISETP.GT.AND P3, PT, R165.reuse, 0x39, PT ;  /* 0x00000039a500780c */ /* 0x040fe40003f64270 */
[----:B------:R-:W-:Y:S02]  /*32910*/  ISETP.GT.AND P1, PT, R165, 0x3a, PT ;  /* 0x0000003aa500780c */ /* 0x000fe40003f24270 */
[----:B------:R-:W-:Y:S02]  /*32920*/  LOP3.LUT R125, R125, R124, RZ, 0x3c, !PT ;  /* 0x0000007c7d7d7212 */ /* 0x000fe400078e3cff */
[----:B------:R-:W-:Y:S02]  /*32930*/  LOP3.LUT R113, R113, R112, RZ, 0x3c, !PT ;  /* 0x0000007071717212 */ /* 0x000fe400078e3cff */
[----:B------:R-:W-:Y:S02]  /*32940*/  ISETP.GT.AND P2, PT, R165, 0x3b, PT ;  /* 0x0000003ba500780c */ /* 0x000fe40003f44270 */
[----:B------:R-:W-:-:S02]  /*32950*/  LOP3.LUT R143, R143, R142, RZ, 0x3c, !PT ;  /* 0x0000008e8f8f7212 */ /* 0x000fc400078e3cff */
[----:B------:R-:W-:Y:S02]  /*32960*/  LOP3.LUT R124, R125, R124, RZ, 0x3c, !PT ;  /* 0x0000007c7d7c7212 */ /* 0x000fe400078e3cff */
[----:B------:R-:W-:Y:S02]  /*32970*/  LOP3.LUT R112, R113, R112, RZ, 0x3c, !PT ;  /* 0x0000007071707212 */ /* 0x000fe400078e3cff */
[----:B------:R-:W-:Y:S02]  /*32980*/  LOP3.LUT R142, R143, R142, RZ, 0x3c, !PT ;  /* 0x0000008e8f8e7212 */ /* 0x000fe400078e3cff */
[----:B------:R-:W-:Y:S01]  /*32990*/  LOP3.LUT R125, R125, R124, RZ, 0x3c, !PT ;  /* 0x0000007c7d7d7212 */ /* 0x000fe200078e3cff */
[----:B------:R-:W3:Y:S04]  /*329a0*/  @P3 LDG.E.U16 R50, desc[UR6][R70.64] ;  /* 0x0000000646323981 */ /* 0x000ee8000c1e1500 */
[----:B------:R-:W3:Y:S01]  /*329b0*/  @P3 LDG.E.U16 R49, desc[UR6][R114.64] ;  /* 0x0000000672313981 */ /* 0x000ee2000c1e1500 */
[----:B------:R-:W-:-:S02]  /*329c0*/  ISETP.GT.AND P3, PT, R165, 0x3d, PT ;  /* 0x0000003da500780c */ /* 0x000fc40003f64270 */
[----:B------:R-:W-:Y:S02]  /*329d0*/  LOP3.LUT R113, R113, R112, RZ, 0x3c, !PT ;  /* 0x0000007071717212 */ /* 0x000fe400078e3cff */
[----:B------:R-:W-:Y:S01]  /*329e0*/  LOP3.LUT R143, R143, R142, RZ, 0x3c, !PT ;  /* 0x0000008e8f8f7212 */ /* 0x000fe200078e3cff */
[----:B------:R-:W3:Y:S04]  /*329f0*/  @P1 LDG.E.U16 R104, desc[UR6][R124.64] ;  /* 0x000000067c681981 */ /* 0x000ee8000c1e1500 */
[----:B------:R-:W3:Y:S04]  /*32a00*/  @P1 LDG.E.U16 R158, desc[UR6][R112.64] ;  /* 0x00000006709e1981 */ /* 0x000ee8000c1e1500 */
[----:B------:R-:W3:Y:S04]  /*32a10*/  @P2 LDG.E.U16 R0, desc[UR6][R66.64] ;  /* 0x0000000642002981 */ /* 0x000ee8000c1e1500 */
[----:B------:R-:W3:Y:S04]  /*32a20*/  @P2 LDG.E.U16 R105, desc[UR6][R142.64] ;  /* 0x000000068e692981 */ /* 0x000ee8000c1e1500 */
[----:B------:R-:W3:Y:S04]  /*32a30*/  @P3 LDG.E.U16 R48, desc[UR6][R22.64] ;  /* 0x0000000616303981 */ /* 0x000ee8000c1e1500 */
[----:B------:R0:W3:Y:S04]  /*32a40*/  @P3 LDG.E.U16 R28, desc[UR6][R26.64] ;  /* 0x000000061a1c3981 */ /* 0x0000e8000c1e1500 */
[----:B--2---:R-:W2:Y:S04]  /*32a50*/  @P6 LDG.E.U16 R79, desc[UR6][R10.64] ;  /* 0x000000060a4f6981 */ /* 0x004ea8000c1e1500 */
[----:B----4-:R-:W4:Y:S01]  /*32a60*/  @P6 LDG.E.U16 R78, desc[UR6][R138.64] ;  /* 0x000000068a4e6981 */ /* 0x010f22000c1e1500 */
[----:B------:R-:W-:-:S03]  /*32a70*/  ISETP.GT.AND P6, PT, R165, 0x3c, PT ;  /* 0x0000003ca500780c */ /* 0x000fc60003fc4270 */
[----:B------:R-:W2:Y:S04]  /*32a80*/  LDL.LU.64 R138, [R1+0x3188] ;  /* 0x00318800018a7983 */ /* 0x000ea80000300a00 */
[----:B------:R-:W2:Y:S04]  /*32a90*/  LDL.LU.64 R10, [R1+0x3180] ;  /* 0x00318000010a7983 */ /* 0x000ea80000300a00 */
[----:B------:R-:W2:Y:S04]  /*32aa0*/  LDL.LU.64 R70, [R1+0x3178] ;  /* 0x0031780001467983 */ /* 0x000ea80000300a00 */
[----:B------:R-:W2:Y:S04]  /*32ab0*/  LDL.LU.64 R114, [R1+0x3170] ;  /* 0x0031700001727983 */ /* 0x000ea80000300a00 */
[----:B------:R-:W2:Y:S04]  /*32ac0*/  @P6 LDG.E.U16 R100, desc[UR6][R36.64] ;  /* 0x0000000624646981 */ /* 0x000ea8000c1e1500 */
[----:B------:R-:W4:Y:S04]  /*32ad0*/  @P6 LDG.E.U16 R101, desc[UR6][R64.64] ;  /* 0x0000000640656981 */ /* 0x000f28000c1e1500 */
[----:B------:R1:W-:Y:S04]  /*32ae0*/  STL.64 [R1+0xdf0], R112 ;  /* 0x000df07001007387 */ /* 0x0003e80000100a00 */
[----:B-1----:R-:W4:Y:S04]  /*32af0*/  LDL.LU.64 R112, [R1+0x3168] ;  /* 0x0031680001707983 */ /* 0x002f280000300a00 */
[----:B------:R-:W-:Y:S04]  /*32b00*/  STL.64 [R1+0xde0], R142 ;  /* 0x000de08e01007387 */ /* 0x000fe80000100a00 */
[----:B------:R1:W-:Y:S04]  /*32b10*/  STL.64 [R1+0xde8], R124 ;  /* 0x000de87c01007387 */ /* 0x0003e80000100a00 */
[----:B-1----:R-:W4:Y:S04]  /*32b20*/  LDL.LU.64 R124, [R1+0x3160] ;  /* 0x00316000017c7983 */ /* 0x002f280000300a00 */
[----:B---3--:R1:W-:Y:S04]  /*32b30*/  @P1 STL [R1+0x163c], R104 ;  /* 0x00163c6801001387 */ /* 0x0083e80000100800 */
[----:B------:R-:W-:Y:S04]  /*32b40*/  @P1 STL [R1+0x1640], R158 ;  /* 0x0016409e01001387 */ /* 0x000fe80000100800 */
[----:B------:R-:W3:Y:S04]  /*32b50*/  LDL.LU.64 R142, [R1+0x3158] ;  /* 0x00315800018e7983 */ /* 0x000ee80000300a00 */
[----:B------:R-:W-:Y:S04]  /*32b60*/  @P2 STL [R1+0x1634], R0 ;  /* 0x0016340001002387 */ /* 0x000fe80000100800 */
[----:B------:R-:W-:Y:S04]  /*32b70*/  @P2 STL [R1+0x1638], R105 ;  /* 0x0016386901002387 */ /* 0x000fe80000100800 */
[----:B--2---:R-:W-:Y:S04]  /*32b80*/  @P6 STL [R1+0x162c], R100 ;  /* 0x00162c6401006387 */ /* 0x004fe80000100800 */
[----:B----4-:R-:W-:Y:S04]  /*32b90*/  @P6 STL [R1+0x1630], R101 ;  /* 0x0016306501006387 */ /* 0x010fe80000100800 */
[----:B------:R2:W-:Y:S01]  /*32ba0*/  @P3 STL [R1+0x1624], R48 ;  /* 0x0016243001003387 */ /* 0x0005e20000100800 */
[----:B------:R-:W-:Y:S01]  /*32bb0*/  ISETP.GT.AND P1, PT, R165, 0x3e, PT ;  /* 0x0000003ea500780c */ /* 0x000fe20003f24270 */
[----:B0-----:R-:W-:-:S02]  /*32bc0*/  IMAD.MOV.U32 R26, RZ, RZ, R18 ;  /* 0x000000ffff1a7224 */ /* 0x001fc400078e0012 */
[----:B------:R-:W-:Y:S01]  /*32bd0*/  IMAD.MOV.U32 R27, RZ, RZ, R38 ;  /* 0x000000ffff1b7224 */ /* 0x000fe200078e0026 */
[C---:B------:R-:W-:Y:S01]  /*32be0*/  ISETP.GT.AND P2, PT, R165.reuse, 0x3f, PT ;  /* 0x0000003fa500780c */ /* 0x040fe20003f44270 */
[----:B------:R-:W-:Y:S02]  /*32bf0*/  IMAD.MOV.U32 R22, RZ, RZ, R33 ;  /* 0x000000ffff167224 */ /* 0x000fe400078e0021 */
[----:B------:R-:W-:Y:S02]  /*32c00*/  IMAD.MOV.U32 R23, RZ, RZ, R32 ;  /* 0x000000ffff177224 */ /* 0x000fe400078e0020 */
[----:B------:R-:W-:Y:S02]  /*32c10*/  IMAD.MOV.U32 R66, RZ, RZ, R31 ;  /* 0x000000ffff427224 */ /* 0x000fe400078e001f */
[----:B------:R-:W-:Y:S01]  /*32c20*/  IMAD.MOV.U32 R67, RZ, RZ, R30 ;  /* 0x000000ffff437224 */ /* 0x000fe200078e001e */
[----:B-1----:R-:W4:Y:S04]  /*32c30*/  LDL R104, [R1+0x195c] ;  /* 0x00195c0001687983 */ /* 0x002f280000100800 */
[----:B--2---:R-:W2:Y:S04]  /*32c40*/  LDL R48, [R1+0x1960] ;  /* 0x0019600001307983 */ /* 0x004ea80000100800 */
[----:B------:R-:W3:Y:S04]  /*32c50*/  @P1 LDG.E.U16 R20, desc[UR6][R26.64] ;  /* 0x000000061a141981 */ /* 0x000ee8000c1e1500 */
[----:B------:R-:W3:Y:S04]  /*32c60*/  @P1 LDG.E.U16 R19, desc[UR6][R22.64] ;  /* 0x0000000616131981 */ /* 0x000ee8000c1e1500 */
[----:B------:R-:W-:Y:S04]  /*32c70*/  @P3 STL [R1+0x1628], R28 ;  /* 0x0016281c01003387 */ /* 0x000fe80000100800 */
[----:B------:R-:W3:Y:S04]  /*32c80*/  LDL.LU R36, [R1+0x11d4] ;  /* 0x0011d40001247983 */ /* 0x000ee80000300800 */
[----:B------:R-:W-:Y:S04]  /*32c90*/  STL.64 [R1+0xda0], R66 ;  /* 0x000da04201007387 */ /* 0x000fe80000100a00 */
[----:B------:R0:W-:Y:S04]  /*32ca0*/  STL.64 [R1+0xda8], R22 ;  /* 0x000da81601007387 */ /* 0x0001e80000100a00 */
        /* <DEDUP_REMOVED lines=10> */
[----:B----4-:R-:W4:Y:S04]  /*32d50*/  @P2 LDG.E.U16 R104, desc[UR6][R134.64] ;  /* 0x0000000686682981 */ /* 0x010f28000c1e1500 */
[----:B--2---:R-:W2:Y:S04]  /*32d60*/  @P2 LDG.E.U16 R48, desc[UR6][R66.64] ;  /* 0x0000000642302981 */ /* 0x004ea8000c1e1500 */
[----:B---3--:R-:W-:Y:S04]  /*32d70*/  STL [R1+0x243c], R20 ;  /* 0x00243c1401007387 */ /* 0x008fe80000100800 */
[----:B------:R-:W3:Y:S04]  /*32d80*/  LDL R100, [R1+0x15f8] ;  /* 0x0015f80001647983 */ /* 0x000ee80000100800 */
[----:B0-----:R-:W3:Y:S04]  /*32d90*/  LDL R22, [R1+0x15f4] ;  /* 0x0015f40001167983 */ /* 0x001ee80000100800 */
[----:B------:R-:W3:Y:S04]  /*32da0*/  LDL R31, [R1+0x15f0] ;  /* 0x0015f000011f7983 */ /* 0x000ee80000100800 */
[----:B------:R-:W3:Y:S04]  /*32db0*/  LDL R23, [R1+0x15ec] ;  /* 0x0015ec0001177983 */ /* 0x000ee80000100800 */
[----:B-1----:R-:W3:Y:S04]  /*32dc0*/  LDL.LU R26, [R1+0x1200] ;  /* 0x00120000011a7983 */ /* 0x002ee80000300800 */
[----:B------:R-:W3:Y:S04]  /*32dd0*/  LDL.LU R27, [R1+0x1220] ;  /* 0x00122000011b7983 */ /* 0x000ee80000300800 */
[----:B------:R-:W3:Y:S04]  /*32de0*/  LDL.LU R28, [R1+0x1204] ;  /* 0x00120400011c7983 */ /* 0x000ee80000300800 */
[----:B------:R-:W3:Y:S04]  /*32df0*/  LDL.LU R30, [R1+0x1224] ;  /* 0x00122400011e7983 */ /* 0x000ee80000300800 */
[----:B------:R-:W3:Y:S04]  /*32e00*/  LDL.LU R32, [R1+0x1208] ;  /* 0x0012080001207983 */ /* 0x000ee80000300800 */
[----:B------:R-:W3:Y:S04]  /*32e10*/  LDL.LU R38, [R1+0x1228] ;  /* 0x0012280001267983 */ /* 0x000ee80000300800 */
[----:B------:R-:W-:Y:S04]  /*32e20*/  STL [R1+0x2440], R19 ;  /* 0x0024401301007387 */ /* 0x000fe80000100800 */
[----:B------:R-:W3:Y:S04]  /*32e30*/  LDL.LU.64 R66, [R1+0x3150] ;  /* 0x0031500001427983 */ /* 0x000ee80000300a00 */
[----:B--2---:R0:W-:Y:S04]  /*32e40*/  @P2 STL [R1+0x1960], R48 ;  /* 0x0019603001002387 */ /* 0x0041e80000100800 */
[----:B0-----:R-:W2:Y:S04]  /*32e50*/  LDL.LU R48, [R1+0x3148] ;  /* 0x0031480001307983 */ /* 0x001ea80000300800 */
[----:B------:R-:W3:Y:S01]  /*32e60*/  LDL.LU.64 R134, [R1+0x3140] ;  /* 0x0031400001867983 */ /* 0x000ee20000300a00 */
[----:B------:R-:W-:-:S02]  /*32e70*/  ISETP.GT.AND P6, PT, R165, 0x40, PT ;  /* 0x00000040a500780c */ /* 0x000fc40003fc4270 */
[C---:B------:R-:W-:Y:S01]  /*32e80*/  ISETP.GT.AND P3, PT, R165.reuse, 0x41, PT ;  /* 0x00000041a500780c */ /* 0x040fe20003f64270 */
[----:B----4-:R0:W-:Y:S01]  /*32e90*/  @P2 STL [R1+0x195c], R104 ;  /* 0x00195c6801002387 */ /* 0x0101e20000100800 */
[----:B------:R-:W-:Y:S01]  /*32ea0*/  ISETP.GT.AND P1, PT, R165, 0x42, PT ;  /* 0x00000042a500780c */ /* 0x000fe20003f24270 */
[----:B0-----:R-:W-:-:S12]  /*32eb0*/  IMAD.MOV.U32 R104, RZ, RZ, R33 ;  /* 0x000000ffff687224 */ /* 0x001fd800078e0021 */
[----:B------:R-:W4:Y:S04]  /*32ec0*/  @P1 LDG.E.U16 R18, desc[UR6][R104.64] ;  /* 0x0000000668121981 */ /* 0x000f28000c1e1500 */
[----:B--2---:R-:W2:Y:S04]  /*32ed0*/  @P3 LDG.E.U16 R48, desc[UR6][R46.64] ;  /* 0x000000062e303981 */ /* 0x004ea8000c1e1500 */
[----:B---3--:R-:W3:Y:S04]  /*32ee0*/  @P6 LDG.E.U16 R134, desc[UR6][R118.64] ;  /* 0x0000000676866981 */ /* 0x008ee8000c1e1500 */
[----:B------:R-:W2:Y:S04]  /*32ef0*/  @P6 LDG.E.U16 R135, desc[UR6][R90.64] ;  /* 0x000000065a876981 */ /* 0x000ea8000c1e1500 */
[----:B------:R-:W2:Y:S04]  /*32f00*/  LDL.LU.64 R118, [R1+0x3138] ;  /* 0x0031380001767983 */ /* 0x000ea80000300a00 */
[----:B------:R-:W2:Y:S04]  /*32f10*/  LDL.LU.64 R90, [R1+0x3130] ;  /* 0x00313000015a7983 */ /* 0x000ea80000300a00 */
[----:B------:R-:W2:Y:S01]  /*32f20*/  LDL.LU.64 R46, [R1+0x3128] ;  /* 0x00312800012e7983 */ /* 0x000ea20000300a00 */
[----:B------:R-:W-:-:S04]  /*32f30*/  LOP3.LUT R65, R65, R64, RZ, 0x3c, !PT ;  /* 0x0000004041417212 */ /* 0x000fc800078e3cff */
[----:B------:R-:W-:Y:S02]  /*32f40*/  LOP3.LUT R64, R65, R64, RZ, 0x3c, !PT ;  /* 0x0000004041407212 */ /* 0x000fe400078e3cff */
[----:B------:R-:W-:Y:S02]  /*32f50*/  ISETP.GT.AND P2, PT, R165, 0x43, PT ;  /* 0x00000043a500780c */ /* 0x000fe40003f44270 */
[----:B------:R-:W-:Y:S02]  /*32f60*/  LOP3.LUT R37, R37, R36, RZ, 0x3c, !PT ;  /* 0x0000002425257212 */ /* 0x000fe400078e3cff */
[----:B------:R-:W-:Y:S02]  /*32f70*/  LOP3.LUT R65, R65, R64, RZ, 0x3c, !PT ;  /* 0x0000004041417212 */ /* 0x000fe400078e3cff */
[----:B------:R-:W-:Y:S02]  /*32f80*/  ISETP.GT.AND P6, PT, R165, 0x44, PT ;  /* 0x00000044a500780c */ /* 0x000fe40003fc4270 */
[C---:B------:R-:W-:Y:S01]  /*32f90*/  LOP3.LUT R36, R37.reuse, R36, RZ, 0x3c, !PT ;  /* 0x0000002425247212 */ /* 0x040fe200078e3cff */
[----:B------:R-:W3:Y:S03]  /*32fa0*/  @P1 LDG.E.U16 R158, desc[UR6][R64.64] ;  /* 0x00000006409e1981 */ /* 0x000ee6000c1e1500 */
[----:B------:R-:W-:Y:S01]  /*32fb0*/  LOP3.LUT R37, R37, R36, RZ, 0x3c, !PT ;  /* 0x0000002425257212 */ /* 0x000fe200078e3cff */
[----:B------:R-:W3:Y:S04]  /*32fc0*/  @P2 LDG.E.U16 R101, desc[UR6][R150.64] ;  /* 0x0000000696652981 */ /* 0x000ee8000c1e1500 */
[----:B------:R-:W3:Y:S04]  /*32fd0*/  @P2 LDG.E.U16 R0, desc[UR6][R36.64] ;  /* 0x0000000624002981 */ /* 0x000ee8000c1e1500 */
[----:B------:R-:W3:Y:S04]  /*32fe0*/  @P6 LDG.E.U16 R22, desc[UR6][R76.64] ;  /* 0x000000064c166981 */ /* 0x000ee8000c1e1500 */
[----:B------:R-:W3:Y:S04]  /*32ff0*/  @P6 LDG.E.U16 R100, desc[UR6][R140.64] ;  /* 0x000000068c646981 */ /* 0x000ee8000c1e1500 */
[----:B--2---:R-:W2:Y:S01]  /*33000*/  @P3 LDG.E.U16 R47, desc[UR6][R108.64] ;  /* 0x000000066c2f3981 */ /* 0x004ea2000c1e1500 */
[----:B------:R-:W-:-:S03]  /*33010*/  ISETP.GT.AND P3, PT, R165, 0x45, PT ;  /* 0x00000045a500780c */ /* 0x000fc60003f64270 */
[----:B------:R-:W2:Y:S04]  /*33020*/  LDL.LU.64 R108, [R1+0x3120] ;  /* 0x00312000016c7983 */ /* 0x000ea80000300a00 */
[----:B------:R-:W2:Y:S04]  /*33030*/  LDL R33, [R1+0x1958] ;  /* 0x0019580001217983 */ /* 0x000ea80000100800 */
[----:B------:R-:W-:Y:S04]  /*33040*/  STL.64 [R1+0xd60], R36 ;  /* 0x000d602401007387 */ /* 0x000fe80000100a00 */
[----:B------:R-:W-:Y:S04]  /*33050*/  STL.64 [R1+0xd68], R64 ;  /* 0x000d684001007387 */ /* 0x000fe80000100a00 */
[----:B------:R0:W-:Y:S04]  /*33060*/  STL.64 [R1+0xd70], R104 ;  /* 0x000d706801007387 */ /* 0x0001e80000100a00 */
[----:B------:R-:W2:Y:S04]  /*33070*/  @P3 LDG.E.U16 R31, desc[UR6][R60.64] ;  /* 0x000000063c1f3981 */ /* 0x000ea8000c1e1500 */
[----:B------:R1:W2:Y:S04]  /*33080*/  @P3 LDG.E.U16 R23, desc[UR6][R34.64] ;  /* 0x0000000622173981 */ /* 0x0002a8000c1e1500 */
[----:B0-----:R-:W2:Y:S04]  /*33090*/  LDL.LU.64 R104, [R1+0x3118] ;  /* 0x0031180001687983 */ /* 0x001ea80000300a00 */
[----:B----4-:R0:W-:Y:S04]  /*330a0*/  @P1 STL [R1+0x1608], R18 ;  /* 0x0016081201001387 */ /* 0x0101e80000100800 */
[----:B0-----:R-:W4:Y:S04]  /*330b0*/  LDL.LU R18, [R1+0x3110] ;  /* 0x0031100001127983 */ /* 0x001f280000300800 */
[----:B------:R-:W4:Y:S04]  /*330c0*/  LDL.LU.64 R64, [R1+0x3108] ;  /* 0x0031080001407983 */ /* 0x000f280000300a00 */
[----:B---3--:R-:W-:Y:S01]  /*330d0*/  @P1 STL [R1+0x1604], R158 ;  /* 0x0016049e01001387 */ /* 0x008fe20000100800 */
[----:B------:R-:W-:-:S03]  /*330e0*/  ISETP.GT.AND P1, PT, R165, 0x46, PT ;  /* 0x00000046a500780c */ /* 0x000fc60003f24270 */
[----:B------:R-:W3:Y:S04]  /*330f0*/  LDL.LU.64 R36, [R1+0x3100] ;  /* 0x0031000001247983 */ /* 0x000ee80000300a00 */
[----:B------:R-:W-:Y:S01]  /*33100*/  @P2 STL [R1+0x15fc], R101 ;  /* 0x0015fc6501002387 */ /* 0x000fe20000100800 */
[----:B-1----:R-:W-:Y:S02]  /*33110*/  IMAD.MOV.U32 R34, RZ, RZ, R27 ;  /* 0x000000ffff227224 */ /* 0x002fe400078e001b */
[----:B------:R-:W-:Y:S01]  /*33120*/  IMAD.MOV.U32 R35, RZ, RZ, R26 ;  /* 0x000000ffff237224 */ /* 0x000fe200078e001a */
[----:B------:R-:W-:Y:S01]  /*33130*/  @P2 STL [R1+0x1600], R0 ;  /* 0x0016000001002387 */ /* 0x000fe20000100800 */
[----:B------:R-:W-:Y:S02]  /*33140*/  IMAD.MOV.U32 R26, RZ, RZ, R38 ;  /* 0x000000ffff1a7224 */ /* 0x000fe400078e0026 */
[----:B------:R-:W-:Y:S01]  /*33150*/  IMAD.MOV.U32 R27, RZ, RZ, R32 ;  /* 0x000000ffff1b7224 */ /* 0x000fe200078e0020 */
[----:B------:R0:W-:Y:S04]  /*33160*/  @P6 STL [R1+0x15f4], R22 ;  /* 0x0015f41601006387 */ /* 0x0001e80000100800 */
[----:B------:R-:W-:Y:S04]  /*33170*/  @P6 STL [R1+0x15f8], R100 ;  /* 0x0015f86401006387 */ /* 0x000fe80000100800 */
[----:B------:R-:W3:Y:S01]  /*33180*/  LDL R60, [R1+0x1954] ;  /* 0x00195400013c7983 */ /* 0x000ee20000100800 */
[----:B0-----:R-:W-:-:S03]  /*33190*/  IMAD.MOV.U32 R22, RZ, RZ, R30 ;  /* 0x000000ffff167224 */ /* 0x001fc600078e001e */
[----:B--2---:R0:W-:Y:S04]  /*331a0*/  @P3 STL [R1+0x15f0], R31 ;  /* 0x0015f01f01003387 */ /* 0x0041e80000100800 */
[----:B0-----:R-:W2:Y:S04]  /*331b0*/  LDL R31, [R1+0x1950] ;  /* 0x00195000011f7983 */ /* 0x001ea80000100800 */
[----:B------:R0:W-:Y:S04]  /*331c0*/  @P3 STL [R1+0x15ec], R23 ;  /* 0x0015ec1701003387 */ /* 0x0001e80000100800 */
[----:B----4-:R-:W4:Y:S01]  /*331d0*/  @P1 LDG.E.U16 R18, desc[UR6][R26.64] ;  /* 0x000000061a121981 */ /* 0x010f22000c1e1500 */
[----:B0-----:R-:W-:-:S05]  /*331e0*/  IMAD.MOV.U32 R23, RZ, RZ, R28 ;  /* 0x000000ffff177224 */ /* 0x001fca00078e001c */
[----:B------:R-:W4:Y:S04]  /*331f0*/  @P1 LDG.E.U16 R33, desc[UR6][R22.64] ;  /* 0x0000000616211981 */ /* 0x000f28000c1e1500 */
[----:B------:R-:W-:Y:S04]  /*33200*/  STL.64 [R1+0xd30], R26 ;  /* 0x000d301a01007387 */ /* 0x000fe80000100a00 */
[----:B------:R-:W-:Y:S04]  /*33210*/  STL.64 [R1+0xd20], R34 ;  /* 0x000d202201007387 */ /* 0x000fe80000100a00 */
[----:B------:R0:W-:Y:S04]  /*33220*/  STL.64 [R1+0xd28], R22 ;  /* 0x000d281601007387 */ /* 0x0001e80000100a00 */
[----:B------:R-:W4:Y:S04]  /*33230*/  LDL.LU R140, [R1+0x122c] ;  /* 0x00122c00018c7983 */ /* 0x000f280000300800 */
[----:B------:R-:W4:Y:S01]  /*33240*/  LDL.LU R141, [R1+0x124c] ;  /* 0x00124c00018d7983 */ /* 0x000f220000300800 */
[----:B------:R-:W-:-:S03]  /*33250*/  ISETP.GT.AND P2, PT, R165, 0x47, PT ;  /* 0x00000047a500780c */ /* 0x000fc60003f44270 */
        /* <DEDUP_REMOVED lines=8> */
[----:B---3--:R-:W3:Y:S04]  /*332e0*/  @P2 LDG.E.U16 R60, desc[UR6][R34.64] ;  /* 0x00000006223c2981 */ /* 0x008ee8000c1e1500 */
[----:B--2---:R-:W2:Y:S04]  /*332f0*/  @P2 LDG.E.U16 R31, desc[UR6][R88.64] ;  /* 0x00000006581f2981 */ /* 0x004ea8000c1e1500 */
[----:B----4-:R-:W-:Y:S04]  /*33300*/  STL [R1+0x2444], R18 ;  /* 0x0024441201007387 */ /* 0x010fe80000100800 */
[----:B------:R-:W4:Y:S04]  /*33310*/  LDL R101, [R1+0x15c4] ;  /* 0x0015c40001657983 */ /* 0x000f280000100800 */
        /* <DEDUP_REMOVED lines=8> */
[----:B------:R0:W-:Y:S04]  /*333a0*/  @P1 STL [R1+0x1958], R33 ;  /* 0x0019582101001387 */ /* 0x0001e80000100800 */
[----:B0-----:R-:W4:Y:S04]  /*333b0*/  LDL.LU R33, [R1+0x1280] ;  /* 0x0012800001217983 */ /* 0x001f280000300800 */
[----:B------:R-:W4:Y:S04]  /*333c0*/  LDL.LU.64 R34, [R1+0x30f8] ;  /* 0x0030f80001227983 */ /* 0x000f280000300a00 */
[----:B------:R-:W4:Y:S01]  /*333d0*/  LDL.LU.64 R88, [R1+0x30f0] ;  /* 0x0030f00001587983 */ /* 0x000f220000300a00 */
[----:B------:R-:W-:-:S02]  /*333e0*/  ISETP.GT.AND P6, PT, R165, 0x48, PT ;  /* 0x00000048a500780c */ /* 0x000fc40003fc4270 */
[----:B------:R-:W-:-:S13]  /*333f0*/  ISETP.GT.AND P3, PT, R165, 0x49, PT ;  /* 0x00000049a500780c */ /* 0x000fda0003f64270 */
[----:B------:R-:W4:Y:S04]  /*33400*/  @P3 LDG.E.U16 R46, desc[UR6][R44.64] ;  /* 0x000000062c2e3981 */ /* 0x000f28000c1e1500 */
[----:B--2---:R-:W-:Y:S04]  /*33410*/  @P2 STL [R1+0x1950], R31 ;  /* 0x0019501f01002387 */ /* 0x004fe80000100800 */
[----:B---3--:R0:W-:Y:S04]  /*33420*/  @P2 STL [R1+0x1954], R60 ;  /* 0x0019543c01002387 */ /* 0x0081e80000100800 */
[----:B----4-:R-:W2:Y:S04]  /*33430*/  @P6 LDG.E.U16 R88, desc[UR6][R74.64] ;  /* 0x000000064a586981 */ /* 0x010ea8000c1e1500 */
[----:B------:R-:W3:Y:S04]  /*33440*/  @P6 LDG.E.U16 R89, desc[UR6][R82.64] ;  /* 0x0000000652596981 */ /* 0x000ee8000c1e1500 */
[----:B------:R-:W4:Y:S04]  /*33450*/  LDL.LU.64 R74, [R1+0x30e8] ;  /* 0x0030e800014a7983 */ /* 0x000f280000300a00 */
[----:B------:R-:W2:Y:S04]  /*33460*/  LDL.LU.64 R82, [R1+0x30e0] ;  /* 0x0030e00001527983 */ /* 0x000ea80000300a00 */
[----:B------:R-:W2:Y:S01]  /*33470*/  LDL.LU.64 R44, [R1+0x30d8] ;  /* 0x0030d800012c7983 */ /* 0x000ea20000300a00 */
[----:B------:R-:W-:-:S02]  /*33480*/  ISETP.GT.AND P1, PT, R165, 0x4a, PT ;  /* 0x0000004aa500780c */ /* 0x000fc40003f24270 */
[----:B------:R-:W-:Y:S01]  /*33490*/  LOP3.LUT R77, R77, R76, RZ, 0x3c, !PT ;  /* 0x0000004c4d4d7212 */ /* 0x000fe200078e3cff */
[----:B0-----:R-:W-:-:S03]  /*334a0*/  IMAD.MOV.U32 R60, RZ, RZ, R38 ;  /* 0x000000ffff3c7224 */ /* 0x001fc600078e0026 */
[----:B------:R-:W-:Y:S02]  /*334b0*/  LOP3.LUT R76, R77, R76, RZ, 0x3c, !PT ;  /* 0x0000004c4d4c7212 */ /* 0x000fe400078e3cff */
[----:B------:R-:W-:Y:S02]  /*334c0*/  ISETP.GT.AND P2, PT, R165, 0x4b, PT ;  /* 0x0000004ba500780c */ /* 0x000fe40003f44270 */
[----:B------:R-:W-:Y:S02]  /*334d0*/  LOP3.LUT R141, R141, R140, RZ, 0x3c, !PT ;  /* 0x0000008c8d8d7212 */ /* 0x000fe400078e3cff */
[----:B------:R-:W-:Y:S02]  /*334e0*/  LOP3.LUT R77, R77, R76, RZ, 0x3c, !PT ;  /* 0x0000004c4d4d7212 */ /* 0x000fe400078e3cff */
[----:B------:R-:W-:Y:S02]  /*334f0*/  ISETP.GT.AND P6, PT, R165, 0x4c, PT ;  /* 0x0000004ca500780c */ /* 0x000fe40003fc4270 */
[C---:B------:R-:W-:Y:S01]  /*33500*/  LOP3.LUT R140, R141.reuse, R140, RZ, 0x3c, !PT ;  /* 0x0000008c8d8c7212 */ /* 0x040fe200078e3cff */
[----:B------:R-:W3:Y:S04]  /*33510*/  @P1 LDG.E.U16 R0, desc[UR6][R60.64] ;  /* 0x000000063c001981 */ /* 0x000ee8000c1e1500 */
[----:B------:R-:W3:Y:S01]  /*33520*/  @P1 LDG.E.U16 R158, desc[UR6][R76.64] ;  /* 0x000000064c9e1981 */ /* 0x000ee2000c1e1500 */
[----:B------:R-:W-:-:S03]  /*33530*/  LOP3.LUT R141, R141, R140, RZ, 0x3c, !PT ;  /* 0x0000008c8d8d7212 */ /* 0x000fc600078e3cff */
        /* <DEDUP_REMOVED lines=8> */
[----:B------:R-:W4:Y:S04]  /*335c0*/  LDL R38, [R1+0x1948] ;  /* 0x0019480001267983 */ /* 0x000f280000100800 */
[----:B------:R-:W4:Y:S04]  /*335d0*/  @P3 LDG.E.U16 R22, desc[UR6][R8.64] ;  /* 0x0000000608163981 */ /* 0x000f28000c1e1500 */
[----:B------:R-:W-:Y:S04]  /*335e0*/  STL.64 [R1+0xce0], R140 ;  /* 0x000ce08c01007387 */ /* 0x000fe80000100a00 */
[----:B------:R-:W-:Y:S04]  /*335f0*/  STL.64 [R1+0xce8], R60 ;  /* 0x000ce83c01007387 */ /* 0x000fe80000100a00 */
[----:B------:R0:W-:Y:S04]  /*33600*/  STL.64 [R1+0xcf0], R76 ;  /* 0x000cf04c01007387 */ /* 0x0001e80000100a00 */
[----:B------:R1:W4:Y:S04]  /*33610*/  @P3 LDG.E.U16 R100, desc[UR6][R122.64] ;  /* 0x000000067a643981 */ /* 0x000328000c1e1500 */
[----:B0-----:R-:W4:Y:S04]  /*33620*/  LDL.LU.64 R76, [R1+0x30c8] ;  /* 0x0030c800014c7983 */ /* 0x001f280000300a00 */
[----:B------:R-:W4:Y:S04]  /*33630*/  LDL.LU.64 R60, [R1+0x30c0] ;  /* 0x0030c000013c7983 */ /* 0x000f280000300a00 */
[----:B---3--:R-:W-:Y:S04]  /*33640*/  @P1 STL [R1+0x15d0], R0 ;  /* 0x0015d00001001387 */ /* 0x008fe80000100800 */
[----:B------:R-:W-:Y:S01]  /*33650*/  @P1 STL [R1+0x15d4], R158 ;  /* 0x0015d49e01001387 */ /* 0x000fe20000100800 */
[----:B------:R-:W-:-:S03]  /*33660*/  ISETP.GT.AND P1, PT, R165, 0x4e, PT ;  /* 0x0000004ea500780c */ /* 0x000fc60003f24270 */
[----:B------:R-:W3:Y:S01]  /*33670*/  LDL.LU.64 R140, [R1+0x30b8] ;  /* 0x0030b800018c7983 */ /* 0x000ee20000300a00 */
[----:B-1----:R-:W-:-:S03]  /*33680*/  IMAD.MOV.U32 R123, RZ, RZ, R23 ;  /* 0x000000ffff7b7224 */ /* 0x002fc600078e0017 */
[----:B------:R-:W3:Y:S01]  /*33690*/  LDL.LU.64 R152, [R1+0x30b0] ;  /* 0x0030b00001987983 */ /* 0x000ee20000300a00 */
[----:B------:R-:W-:Y:S02]  /*336a0*/  IMAD.MOV.U32 R122, RZ, RZ, R26 ;  /* 0x000000ffff7a7224 */ /* 0x000fe400078e001a */
[----:B------:R-:W-:Y:S01]  /*336b0*/  IMAD.MOV.U32 R23, RZ, RZ, R27 ;  /* 0x000000ffff177224 */ /* 0x000fe200078e001b */
[----:B------:R-:W-:Y:S01]  /*336c0*/  @P2 STL [R1+0x15c8], R150 ;  /* 0x0015c89601002387 */ /* 0x000fe20000100800 */
[----:B------:R-:W-:Y:S02]  /*336d0*/  IMAD.MOV.U32 R26, RZ, RZ, R33 ;  /* 0x000000ffff1a7224 */ /* 0x000fe400078e0021 */
[----:B------:R-:W-:Y:S01]  /*336e0*/  IMAD.MOV.U32 R27, RZ, RZ, R30 ;  /* 0x000000ffff1b7224 */ /* 0x000fe200078e001e */
[----:B------:R-:W-:Y:S04]  /*336f0*/  @P2 STL [R1+0x15cc], R151 ;  /* 0x0015cc9701002387 */ /* 0x000fe80000100800 */
[----:B------:R-:W3:Y:S04]  /*33700*/  LDL R62, [R1+0x1944] ;  /* 0x00194400013e7983 */ /* 0x000ee80000100800 */
[----:B------:R0:W-:Y:S04]  /*33710*/  @P6 STL [R1+0x15c0], R32 ;  /* 0x0015c02001006387 */ /* 0x0001e80000100800 */
[----:B0-----:R-:W3:Y:S04]  /*33720*/  LDL R32, [R1+0x1940] ;  /* 0x0019400001207983 */ /* 0x001ee80000100800 */
[----:B------:R-:W-:Y:S04]  /*33730*/  @P6 STL [R1+0x15c4], R101 ;  /* 0x0015c46501006387 */ /* 0x000fe80000100800 */
[----:B--2---:R-:W2:Y:S04]  /*33740*/  @P1 LDG.E.U16 R31, desc[UR6][R26.64] ;  /* 0x000000061a1f1981 */ /* 0x004ea8000c1e1500 */
[----:B----4-:R0:W-:Y:S02]  /*33750*/  @P3 STL [R1+0x15b8], R22 ;  /* 0x0015b81601003387 */ /* 0x0101e40000100800 */
[----:B0-----:R-:W-:-:S05]  /*33760*/  IMAD.MOV.U32 R22, RZ, RZ, R28 ;  /* 0x000000ffff167224 */ /* 0x001fca00078e001c */
[----:B------:R-:W4:Y:S04]  /*33770*/  @P1 LDG.E.U16 R38, desc[UR6][R22.64] ;  /* 0x0000000616261981 */ /* 0x000f28000c1e1500 */
[----:B------:R0:W-:Y:S04]  /*33780*/  @P3 STL [R1+0x15bc], R100 ;  /* 0x0015bc6401003387 */ /* 0x0001e80000100800 */
[----:B------:R-:W4:Y:S04]  /*33790*/  LDL.LU R8, [R1+0x1284] ;  /* 0x0012840001087983 */ /* 0x000f280000300800 */
[----:B------:R-:W-:Y:S04]  /*337a0*/  STL.64 [R1+0xca0], R122 ;  /* 0x000ca07a01007387 */ /* 0x000fe80000100a00 */
[----:B------:R1:W-:Y:S04]  /*337b0*/  STL.64 [R1+0xca8], R22 ;  /* 0x000ca81601007387 */ /* 0x0003e80000100a00 */
[----:B------:R-:W-:Y:S04]  /*337c0*/  STL.64 [R1+0xcb0], R26 ;  /* 0x000cb01a01007387 */ /* 0x000fe80000100a00 */
        /* <DEDUP_REMOVED lines=11> */
[----:B---3--:R-:W3:Y:S04]  /*33880*/  @P2 LDG.E.U16 R62, desc[UR6][R122.64] ;  /* 0x000000067a3e2981 */ /* 0x008ee8000c1e1500 */
[----:B------:R-:W3:Y:S04]  /*33890*/  @P2 LDG.E.U16 R32, desc[UR6][R136.64] ;  /* 0x0000000688202981 */ /* 0x000ee8000c1e1500 */
[----:B--2---:R2:W-:Y:S04]  /*338a0*/  @P1 STL [R1+0x194c], R31 ;  /* 0x00194c1f01001387 */ /* 0x0045e80000100800 */
[----:B0-----:R-:W3:Y:S04]  /*338b0*/  LDL R100, [R1+0x158c] ;  /* 0x00158c0001647983 */ /* 0x001ee80000100800 */
[----:B-1----:R-:W3:Y:S04]  /*338c0*/  LDL R22, [R1+0x1588] ;  /* 0x0015880001167983 */ /* 0x002ee80000100800 */
[----:B--2---:R-:W2:Y:S04]  /*338d0*/  LDL R31, [R1+0x1590] ;  /* 0x00159000011f7983 */ /* 0x004ea80000100800 */
[----:B------:R-:W2:Y:S04]  /*338e0*/  LDL.LU R23, [R1+0x12b0] ;  /* 0x0012b00001177983 */ /* 0x000ea80000300800 */
[----:B------:R-:W2:Y:S04]  /*338f0*/  LDL.LU R26, [R1+0x12d0] ;  /* 0x0012d000011a7983 */ /* 0x000ea80000300800 */
[----:B------:R-:W2:Y:S04]  /*33900*/  LDL.LU R27, [R1+0x12b4] ;  /* 0x0012b400011b7983 */ /* 0x000ea80000300800 */
[----:B------:R-:W2:Y:S04]  /*33910*/  LDL.LU R28, [R1+0x12d4] ;  /* 0x0012d400011c7983 */ /* 0x000ea80000300800 */
[----:B------:R-:W2:Y:S04]  /*33920*/  LDL.LU R30, [R1+0x12b8] ;  /* 0x0012b800011e7983 */ /* 0x000ea80000300800 */
[----:B----4-:R0:W-:Y:S04]  /*33930*/  @P1 STL [R1+0x1948], R38 ;  /* 0x0019482601001387 */ /* 0x0101e80000100800 */
[----:B0-----:R-:W4:Y:S04]  /*33940*/  LDL.LU R38, [R1+0x17e0] ;  /* 0x0017e00001267983 */ /* 0x001f280000300800 */
[----:B------:R-:W2:Y:S04]  /*33950*/  LDL.LU.64 R122, [R1+0x30a8] ;  /* 0x0030a800017a7983 */ /* 0x000ea80000300a00 */
[----:B------:R-:W2:Y:S01]  /*33960*/  LDL.LU.64 R136, [R1+0x30a0] ;  /* 0x0030a00001887983 */ /* 0x000ea20000300a00 */
[----:B------:R-:W-:-:S02]  /*33970*/  ISETP.GT.AND P6, PT, R165, 0x50, PT ;  /* 0x00000050a500780c */ /* 0x000fc40003fc4270 */
[C---:B------:R-:W-:Y:S01]  /*33980*/  ISETP.GT.AND P3, PT, R165.reuse, 0x51, PT ;  /* 0x00000051a500780c */ /* 0x040fe20003f64270 */
[----:B---3--:R-:W-:Y:S04]  /*33990*/  @P2 STL [R1+0x1940], R32 ;  /* 0x0019402001002387 */ /* 0x008fe80000100800 */
[----:B------:R0:W-:Y:S08]  /*339a0*/  @P2 STL [R1+0x1944], R62 ;  /* 0x0019443e01002387 */ /* 0x0001f00000100800 */
[----:B------:R-:W3:Y:S04]  /*339b0*/  @P3 LDG.E.U16 R44, desc[UR6][R42.64] ;  /* 0x000000062a2c3981 */ /* 0x000ee8000c1e1500 */
[----:B--2---:R-:W2:Y:S04]  /*339c0*/  @P6 LDG.E.U16 R136, desc[UR6][R116.64] ;  /* 0x0000000674886981 */ /* 0x004ea8000c1e1500 */
[----:B------:R-:W2:Y:S04]  /*339d0*/  @P6 LDG.E.U16 R137, desc[UR6][R94.64] ;  /* 0x000000065e896981 */ /* 0x000ea8000c1e1500 */
[----:B------:R-:W2:Y:S04]  /*339e0*/  LDL.LU.64 R116, [R1+0x3098] ;  /* 0x0030980001747983 */ /* 0x000ea80000300a00 */
        /* <DEDUP_REMOVED lines=22> */
[----:B------:R-:W2:Y:S04]  /*33b50*/  LDL R33, [R1+0x1938] ;  /* 0x0019380001217983 */ /* 0x000ea80000100800 */
[----:B------:R0:W2:Y:S04]  /*33b60*/  @P3 LDG.E.U16 R22, desc[UR6][R58.64] ;  /* 0x000000063a163981 */ /* 0x0000a8000c1e1500 */
[----:B------:R-:W-:Y:S04]  /*33b70*/  STL.64 [R1+0xc60], R8 ;  /* 0x000c600801007387 */ /* 0x000fe80000100a00 */
[----:B------:R-:W-:Y:S04]  /*33b80*/  STL.64 [R1+0xc68], R62 ;  /* 0x000c683e01007387 */ /* 0x000fe80000100a00 */
[----:B------:R1:W-:Y:S04]  /*33b90*/  STL.64 [R1+0xc70], R148 ;  /* 0x000c709401007387 */ /* 0x0003e80000100a00 */
[----:B------:R-:W2:Y:S04]  /*33ba0*/  @P3 LDG.E.U16 R100, desc[UR6][R110.64] ;  /* 0x000000066e643981 */ /* 0x000ea8000c1e1500 */
[----:B-1----:R-:W2:Y:S04]  /*33bb0*/  LDL.LU.64 R148, [R1+0x3078] ;  /* 0x0030780001947983 */ /* 0x002ea80000300a00 */
[----:B------:R-:W2:Y:S04]  /*33bc0*/  LDL.LU.64 R62, [R1+0x3070] ;  /* 0x00307000013e7983 */ /* 0x000ea80000300a00 */
[----:B---3--:R-:W-:Y:S04]  /*33bd0*/  @P1 STL [R1+0x15a0], R0 ;  /* 0x0015a00001001387 */ /* 0x008fe80000100800 */
[----:B------:R-:W-:Y:S01]  /*33be0*/  @P1 STL [R1+0x15a4], R158 ;  /* 0x0015a49e01001387 */ /* 0x000fe20000100800 */
[----:B------:R-:W-:-:S03]  /*33bf0*/  ISETP.GT.AND P1, PT, R165, 0x56, PT ;  /* 0x00000056a500780c */ /* 0x000fc60003f24270 */
[----:B------:R-:W3:Y:S01]  /*33c00*/  LDL.LU.64 R8, [R1+0x3068] ;  /* 0x0030680001087983 */ /* 0x000ee20000300a00 */
[----:B0-----:R-:W-:-:S03]  /*33c10*/  IMAD.MOV.U32 R59, RZ, RZ, R23 ;  /* 0x000000ffff3b7224 */ /* 0x001fc600078e0017 */
[----:B------:R-:W3:Y:S01]  /*33c20*/  LDL.LU.64 R2, [R1+0x3060] ;  /* 0x0030600001027983 */ /* 0x000ee20000300a00 */
[----:B------:R-:W-:Y:S02]  /*33c30*/  IMAD.MOV.U32 R58, RZ, RZ, R26 ;  /* 0x000000ffff3a7224 */ /* 0x000fe400078e001a */
[----:B------:R-:W-:Y:S01]  /*33c40*/  IMAD.MOV.U32 R23, RZ, RZ, R27 ;  /* 0x000000ffff177224 */ /* 0x000fe200078e001b */
[----:B------:R-:W-:Y:S01]  /*33c50*/  @P2 STL [R1+0x1598], R150 ;  /* 0x0015989601002387 */ /* 0x000fe20000100800 */
[----:B----4-:R-:W-:Y:S02]  /*33c60*/  IMAD.MOV.U32 R26, RZ, RZ, R38 ;  /* 0x000000ffff1a7224 */ /* 0x010fe400078e0026 */
[----:B------:R-:W-:Y:S01]  /*33c70*/  IMAD.MOV.U32 R27, RZ, RZ, R30 ;  /* 0x000000ffff1b7224 */ /* 0x000fe200078e001e */
[----:B------:R-:W-:Y:S04]  /*33c80*/  @P2 STL [R1+0x159c], R151 ;  /* 0x00159c9701002387 */ /* 0x000fe80000100800 */
[----:B------:R-:W4:Y:S04]  /*33c90*/  LDL R144, [R1+0x1934] ;  /* 0x0019340001907983 */ /* 0x000f280000100800 */
[----:B------:R0:W-:Y:S04]  /*33ca0*/  @P6 STL [R1+0x1590], R31 ;  /* 0x0015901f01006387 */ /* 0x0001e80000100800 */
[----:B0-----:R-:W3:Y:S04]  /*33cb0*/  LDL R31, [R1+0x1930] ;  /* 0x00193000011f7983 */ /* 0x001ee80000100800 */
[----:B------:R-:W-:Y:S04]  /*33cc0*/  @P6 STL [R1+0x1594], R101 ;  /* 0x0015946501006387 */ /* 0x000fe80000100800 */
[----:B--2---:R-:W2:Y:S04]  /*33cd0*/  @P1 LDG.E.U16 R32, desc[UR6][R26.64] ;  /* 0x000000061a201981 */ /* 0x004ea8000c1e1500 */
[----:B------:R0:W-:Y:S02]  /*33ce0*/  @P3 STL [R1+0x1588], R22 ;  /* 0x0015881601003387 */ /* 0x0001e40000100800 */
[----:B0-----:R-:W-:-:S05]  /*33cf0*/  IMAD.MOV.U32 R22, RZ, RZ, R28 ;  /* 0x000000ffff167224 */ /* 0x001fca00078e001c */
[----:B------:R-:W2:Y:S04]  /*33d00*/  @P1 LDG.E.U16 R33, desc[UR6][R22.64] ;  /* 0x0000000616211981 */ /* 0x000ea8000c1e1500 */
[----:B------:R0:W-:Y:S04]  /*33d10*/  @P3 STL [R1+0x158c], R100 ;  /* 0x00158c6401003387 */ /* 0x0001e80000100800 */
[----:B------:R-:W2:Y:S04]  /*33d20*/  LDL.LU R120, [R1+0x17e4] ;  /* 0x0017e40001787983 */ /* 0x000ea80000300800 */
[----:B------:R-:W-:Y:S04]  /*33d30*/  STL.64 [R1+0xc20], R58 ;  /* 0x000c203a01007387 */ /* 0x000fe80000100a00 */
[----:B------:R1:W-:Y:S04]  /*33d40*/  STL.64 [R1+0xc28], R22 ;  /* 0x000c281601007387 */ /* 0x0003e80000100a00 */
[----:B------:R-:W-:Y:S04]  /*33d50*/  STL.64 [R1+0xc30], R26 ;  /* 0x000c301a01007387 */ /* 0x000fe80000100a00 */
[----:B------:R-:W2:Y:S01]  /*33d60*/  LDL.LU R121, [R1+0x1804] ;  /* 0x0018040001797983 */ /* 0x000ea20000300800 */
[----:B------:R-:W-:-:S03]  /*33d70*/  ISETP.GT.AND P2, PT, R165, 0x57, PT ;  /* 0x00000057a500780c */ /* 0x000fc60003f44270 */
        /* <DEDUP_REMOVED lines=9> */
[----:B----4-:R-:W4:Y:S04]  /*33e10*/  @P2 LDG.E.U16 R144, desc[UR6][R58.64] ;  /* 0x000000063a902981 */ /* 0x010f28000c1e1500 */
[----:B---3--:R-:W3:Y:S04]  /*33e20*/  @P2 LDG.E.U16 R31, desc[UR6][R98.64] ;  /* 0x00000006621f2981 */ /* 0x008ee8000c1e1500 */
[----:B--2---:R2:W-:Y:S04]  /*33e30*/  @P1 STL [R1+0x193c], R32 ;  /* 0x00193c2001001387 */ /* 0x0045e80000100800 */
[----:B0-----:R-:W4:Y:S04]  /*33e40*/  LDL R100, [R1+0x155c] ;  /* 0x00155c0001647983 */ /* 0x001f280000100800 */
[----:B-1----:R-:W4:Y:S04]  /*33e50*/  LDL R22, [R1+0x1558] ;  /* 0x0015580001167983 */ /* 0x002f280000100800 */
[----:B--2---:R-:W2:Y:S04]  /*33e60*/  LDL R32, [R1+0x1560] ;  /* 0x0015600001207983 */ /* 0x004ea80000100800 */
[----:B------:R-:W2:Y:S04]  /*33e70*/  LDL.LU R23, [R1+0x1810] ;  /* 0x0018100001177983 */ /* 0x000ea80000300800 */
[----:B------:R-:W2:Y:S04]  /*33e80*/  LDL.LU R26, [R1+0x1830] ;  /* 0x00183000011a7983 */ /* 0x000ea80000300800 */
[----:B------:R-:W2:Y:S04]  /*33e90*/  LDL.LU R27, [R1+0x1814] ;  /* 0x00181400011b7983 */ /* 0x000ea80000300800 */
[----:B------:R-:W2:Y:S04]  /*33ea0*/  LDL.LU R28, [R1+0x1834] ;  /* 0x00183400011c7983 */ /* 0x000ea80000300800 */
[----:B------:R-:W2:Y:S04]  /*33eb0*/  LDL.LU R30, [R1+0x1818] ;  /* 0x00181800011e7983 */ /* 0x000ea80000300800 */
[----:B------:R0:W-:Y:S04]  /*33ec0*/  @P1 STL [R1+0x1938], R33 ;  /* 0x0019382101001387 */ /* 0x0001e80000100800 */
[----:B0-----:R-:W2:Y:S04]  /*33ed0*/  LDL.LU R33, [R1+0x1838] ;  /* 0x0018380001217983 */ /* 0x001ea80000300800 */
[----:B------:R-:W2:Y:S04]  /*33ee0*/  LDL.LU.64 R58, [R1+0x3058] ;  /* 0x00305800013a7983 */ /* 0x000ea80000300a00 */
[----:B------:R-:W2:Y:S01]  /*33ef0*/  LDL.LU.64 R98, [R1+0x3050] ;  /* 0x0030500001627983 */ /* 0x000ea20000300a00 */
[----:B------:R-:W-:-:S02]  /*33f00*/  ISETP.GT.AND P6, PT, R165, 0x58, PT ;  /* 0x00000058a500780c */ /* 0x000fc40003fc4270 */
[C---:B------:R-:W-:Y:S01]  /*33f10*/  ISETP.GT.AND P3, PT, R165.reuse, 0x59, PT ;  /* 0x00000059a500780c */ /* 0x040fe20003f64270 */
[----:B---3--:R-:W-:Y:S04]  /*33f20*/  @P2 STL [R1+0x1930], R31 ;  /* 0x0019301f01002387 */ /* 0x008fe80000100800 */
[----:B----4-:R0:W-:Y:S08]  /*33f30*/  @P2 STL [R1+0x1934], R144 ;  /* 0x0019349001002387 */ /* 0x0101f00000100800 */
[----:B------:R-:W3:Y:S04]  /*33f40*/  @P3 LDG.E.U16 R42, desc[UR6][R40.64] ;  /* 0x00000006282a3981 */ /* 0x000ee8000c1e1500 */
[----:B--2---:R-:W2:Y:S04]  /*33f50*/  @P6 LDG.E.U16 R98, desc[UR6][R146.64] ;  /* 0x0000000692626981 */ /* 0x004ea8000c1e1500 */
[----:B------:R-:W4:Y:S04]  /*33f60*/  @P6 LDG.E.U16 R99, desc[UR6][R24.64] ;  /* 0x0000000618636981 */ /* 0x000f28000c1e1500 */
[----:B------:R-:W2:Y:S04]  /*33f70*/  LDL.LU.64 R146, [R1+0x3048] ;  /* 0x0030480001927983 */ /* 0x000ea80000300a00 */
[----:B------:R-:W2:Y:S04]  /*33f80*/  LDL.LU.64 R24, [R1+0x3040] ;  /* 0x0030400001187983 */ /* 0x000ea80000300a00 */
[----:B------:R-:W2:Y:S01]  /*33f90*/  LDL.LU.64 R40, [R1+0x3038] ;  /* 0x0030380001287983 */ /* 0x000ea20000300a00 */
[----:B------:R-:W-:-:S02]  /*33fa0*/  ISETP.GT.AND P1, PT, R165, 0x5a, PT ;  /* 0x0000005aa500780c */ /* 0x000fc40003f24270 */
[----:B------:R-:W-:Y:S02]  /*33fb0*/  LOP3.LUT R111, R111, R110, RZ, 0x3c, !PT ;  /* 0x0000006e6f6f7212 */ /* 0x000fe400078e3cff */
[----:B------:R-:W-:Y:S02]  /*33fc0*/  ISETP.GT.AND P2, PT, R165, 0x5b, PT ;  /* 0x0000005ba500780c */ /* 0x000fe40003f44270 */
[----:B------:R-:W-:Y:S02]  /*33fd0*/  LOP3.LUT R121, R121, R120, RZ, 0x3c, !PT ;  /* 0x0000007879797212 */ /* 0x000fe400078e3cff */
[----:B------:R-:W-:Y:S02]  /*33fe0*/  LOP3.LUT R110, R111, R110, RZ, 0x3c, !PT ;  /* 0x0000006e6f6e7212 */ /* 0x000fe400078e3cff */
[----:B------:R-:W-:Y:S01]  /*33ff0*/  ISETP.GT.AND P6, PT, R165, 0x5c, PT ;  /* 0x0000005ca500780c */ /* 0x000fe20003fc4270 */
[----:B0-----:R-:W-:Y:S01]  /*34000*/  IMAD.MOV.U32 R144, RZ, RZ, R38 ;  /* 0x000000ffff907224 */ /* 0x001fe200078e0026 */
[----:B------:R-:W-:-:S02]  /*34010*/  LOP3.LUT R120, R121, R120, RZ, 0x3c, !PT ;  /* 0x0000007879787212 */ /* 0x000fc400078e3cff */
        /* <DEDUP_REMOVED lines=13> */
[----:B------:R0:W4:Y:S04]  /*340f0*/  @P3 LDG.E.U16 R22, desc[UR6][R12.64] ;  /* 0x000000060c163981 */ /* 0x000128000c1e1500 */
[----:B------:R-:W-:Y:S04]  /*34100*/  STL.64 [R1+0xbe0], R120 ;  /* 0x000be07801007387 */ /* 0x000fe80000100a00 */
[----:B------:R-:W-:Y:S04]  /*34110*/  STL.64 [R1+0xbe8], R144 ;  /* 0x000be89001007387 */ /* 0x000fe80000100a00 */
[----:B------:R1:W-:Y:S04]  /*34120*/  STL.64 [R1+0xbf0], R110 ;  /* 0x000bf06e01007387 */ /* 0x0003e80000100a00 */
[----:B------:R-:W4:Y:S04]  /*34130*/  @P3 LDG.E.U16 R100, desc[UR6][R84.64] ;  /* 0x0000000654643981 */ /* 0x000f28000c1e1500 */
[----:B-1----:R-:W4:Y:S04]  /*34140*/  LDL.LU.64 R110, [R1+0x3028] ;  /* 0x00302800016e7983 */ /* 0x002f280000300a00 */
[----:B------:R-:W4:Y:S04]  /*34150*/  LDL.LU.64 R144, [R1+0x3020] ;  /* 0x0030200001907983 */ /* 0x000f280000300a00 */
[----:B---3--:R-:W-:Y:S04]  /*34160*/  @P1 STL [R1+0x1570], R0 ;  /* 0x0015700001001387 */ /* 0x008fe80000100800 */
[----:B------:R-:W-:Y:S04]  /*34170*/  @P1 STL [R1+0x1574], R158 ;  /* 0x0015749e01001387 */ /* 0x000fe80000100800 */
[----:B------:R-:W3:Y:S01]  /*34180*/  LDL.LU.64 R120, [R1+0x3018] ;  /* 0x0030180001787983 */ /* 0x000ee20000300a00 */
[----:B------:R-:W-:-:S03]  /*34190*/  ISETP.GT.AND P1, PT, R165, 0x5e, PT ;  /* 0x0000005ea500780c */ /* 0x000fc60003f24270 */
[----:B------:R-:W3:Y:S04]  /*341a0*/  LDL.LU.64 R72, [R1+0x3010] ;  /* 0x0030100001487983 */ /* 0x000ee80000300a00 */
[----:B------:R-:W-:Y:S04]  /*341b0*/  @P2 STL [R1+0x1568], R150 ;  /* 0x0015689601002387 */ /* 0x000fe80000100800 */
[----:B------:R-:W-:Y:S04]  /*341c0*/  @P2 STL [R1+0x156c], R151 ;  /* 0x00156c9701002387 */ /* 0x000fe80000100800 */
[----:B------:R-:W3:Y:S04]  /*341d0*/  LDL R6, [R1+0x1924] ;  /* 0x0019240001067983 */ /* 0x000ee80000100800 */
[----:B------:R1:W-:Y:S01]  /*341e0*/  @P6 STL [R1+0x1560], R32 ;  /* 0x0015602001006387 */ /* 0x0003e20000100800 */
[----:B0-----:R-:W-:-:S02]  /*341f0*/  IMAD.MOV.U32 R13, RZ, RZ, R23 ;  /* 0x000000ffff0d7224 */ /* 0x001fc400078e0017 */
[----:B------:R-:W-:Y:S01]  /*34200*/  IMAD.MOV.U32 R23, RZ, RZ, R27 ;  /* 0x000000ffff177224 */ /* 0x000fe200078e001b */
[----:B-1----:R-:W3:Y:S04]  /*34210*/  LDL R32, [R1+0x1920] ;  /* 0x0019200001207983 */ /* 0x002ee80000100800 */
[----:B------:R-:W-:Y:S01]  /*34220*/  @P6 STL [R1+0x1564], R101 ;  /* 0x0015646501006387 */ /* 0x000fe20000100800 */
[----:B------:R-:W-:Y:S02]  /*34230*/  IMAD.MOV.U32 R12, RZ, RZ, R26 ;  /* 0x000000ffff0c7224 */ /* 0x000fe400078e001a */
[----:B------:R-:W-:Y:S02]  /*34240*/  IMAD.MOV.U32 R26, RZ, RZ, R33 ;  /* 0x000000ffff1a7224 */ /* 0x000fe400078e0021 */
[----:B------:R-:W-:-:S05]  /*34250*/  IMAD.MOV.U32 R27, RZ, RZ, R30 ;  /* 0x000000ffff1b7224 */ /* 0x000fca00078e001e */
[----:B--2---:R-:W2:Y:S04]  /*34260*/  @P1 LDG.E.U16 R31, desc[UR6][R26.64] ;  /* 0x000000061a1f1981 */ /* 0x004ea8000c1e1500 */
[----:B----4-:R0:W-:Y:S02]  /*34270*/  @P3 STL [R1+0x1558], R22 ;  /* 0x0015581601003387 */ /* 0x0101e40000100800 */
[----:B0-----:R-:W-:-:S05]  /*34280*/  IMAD.MOV.U32 R22, RZ, RZ, R28 ;  /* 0x000000ffff167224 */ /* 0x001fca00078e001c */
[----:B------:R-:W4:Y:S04]  /*34290*/  @P1 LDG.E.U16 R38, desc[UR6][R22.64] ;  /* 0x0000000616261981 */ /* 0x000f28000c1e1500 */
[----:B------:R0:W-:Y:S04]  /*342a0*/  @P3 STL [R1+0x155c], R100 ;  /* 0x00155c6401003387 */ /* 0x0001e80000100800 */
[----:B------:R-:W2:Y:S04]  /*342b0*/  LDL.LU R84, [R1+0x183c] ;  /* 0x00183c0001547983 */ /* 0x000ea80000300800 */
[----:B------:R-:W-:Y:S04]  /*342c0*/  STL.64 [R1+0xba0], R12 ;  /* 0x000ba00c01007387 */ /* 0x000fe80000100a00 */
[----:B------:R1:W-:Y:S04]  /*342d0*/  STL.64 [R1+0xba8], R22 ;  /* 0x000ba81601007387 */ /* 0x0003e80000100a00 */
[----:B------:R-:W-:Y:S01]  /*342e0*/  STL.64 [R1+0xbb0], R26 ;  /* 0x000bb01a01007387 */ /* 0x000fe20000100a00 */
[----:B------:R-:W-:-:S03]  /*342f0*/  ISETP.GT.AND P2, PT, R165, 0x5f, PT ;  /* 0x0000005fa500780c */ /* 0x000fc60003f44270 */
        /* <DEDUP_REMOVED lines=10> */
[----:B---3--:R-:W3:Y:S04]  /*343a0*/  @P2 LDG.E.U16 R6, desc[UR6][R12.64] ;  /* 0x000000060c062981 */ /* 0x008ee8000c1e1500 */
[----:B------:R-:W3:Y:S04]  /*343b0*/  @P2 LDG.E.U16 R32, desc[UR6][R138.64] ;  /* 0x000000068a202981 */ /* 0x000ee8000c1e1500 */
[----:B----4-:R4:W-:Y:S04]  /*343c0*/  @P1 STL [R1+0x1928], R38 ;  /* 0x0019282601001387 */ /* 0x0109e80000100800 */
[----:B0-----:R-:W3:Y:S04]  /*343d0*/  LDL R100, [R1+0x152c] ;  /* 0x00152c0001647983 */ /* 0x001ee80000100800 */
[----:B-1----:R-:W3:Y:S04]  /*343e0*/  LDL R22, [R1+0x1528] ;  /* 0x0015280001167983 */ /* 0x002ee80000100800 */
[----:B----4-:R-:W4:Y:S04]  /*343f0*/  LDL R38, [R1+0x1530] ;  /* 0x0015300001267983 */ /* 0x010f280000100800 */
[----:B------:R-:W4:Y:S04]  /*34400*/  LDL.LU R23, [R1+0x19b8] ;  /* 0x0019b80001177983 */ /* 0x000f280000300800 */
[----:B------:R-:W4:Y:S04]  /*34410*/  LDL.LU R26, [R1+0x19d8] ;  /* 0x0019d800011a7983 */ /* 0x000f280000300800 */
[----:B------:R-:W4:Y:S04]  /*34420*/  LDL.LU R27, [R1+0x19bc] ;  /* 0x0019bc00011b7983 */ /* 0x000f280000300800 */
[----:B------:R-:W4:Y:S04]  /*34430*/  LDL.LU R28, [R1+0x19dc] ;  /* 0x0019dc00011c7983 */ /* 0x000f280000300800 */
[----:B------:R-:W4:Y:S04]  /*34440*/  LDL.LU R30, [R1+0x19c0] ;  /* 0x0019c000011e7983 */ /* 0x000f280000300800 */
[----:B--2---:R0:W-:Y:S04]  /*34450*/  @P1 STL [R1+0x192c], R31 ;  /* 0x00192c1f01001387 */ /* 0x0041e80000100800 */
[----:B0-----:R-:W2:Y:S04]  /*34460*/  LDL.LU R31, [R1+0x19e0] ;  /* 0x0019e000011f7983 */ /* 0x001ea80000300800 */
[----:B------:R-:W2:Y:S04]  /*34470*/  LDL.LU.64 R12, [R1+0x3008] ;  /* 0x00300800010c7983 */ /* 0x000ea80000300a00 */
[----:B------:R-:W2:Y:S01]  /*34480*/  LDL.LU.64 R138, [R1+0x3000] ;  /* 0x00300000018a7983 */ /* 0x000ea20000300a00 */
[----:B------:R-:W-:-:S02]  /*34490*/  ISETP.GT.AND P6, PT, R165, 0x60, PT ;  /* 0x00000060a500780c */ /* 0x000fc40003fc4270 */
[----:B------:R-:W-:Y:S02]  /*344a0*/  ISETP.GT.AND P1, PT, R165, 0x62, PT ;  /* 0x00000062a500780c */ /* 0x000fe40003f24270 */
[----:B------:R-:W-:Y:S01]  /*344b0*/  LOP3.LUT R87, R87, R86, RZ, 0x3c, !PT ;  /* 0x0000005657577212 */ /* 0x000fe200078e3cff */
[----:B---3--:R-:W-:Y:S04]  /*344c0*/  @P2 STL [R1+0x1920], R32 ;  /* 0x0019202001002387 */ /* 0x008fe80000100800 */
[----:B------:R0:W-:Y:S01]  /*344d0*/  @P2 STL [R1+0x1924], R6 ;  /* 0x0019240601002387 */ /* 0x0001e20000100800 */
[----:B------:R-:W-:Y:S02]  /*344e0*/  ISETP.GT.AND P2, PT, R165, 0x63, PT ;  /* 0x00000063a500780c */ /* 0x000fe40003f44270 */
[----:B------:R-:W-:-:S02]  /*344f0*/  LOP3.LUT R85, R85, R84, RZ, 0x3c, !PT ;  /* 0x0000005455557212 */ /* 0x000fc400078e3cff */
[----:B------:R-:W-:Y:S02]  /*34500*/  LOP3.LUT R86, R87, R86, RZ, 0x3c, !PT ;  /* 0x0000005657567212 */ /* 0x000fe400078e3cff */
[----:B------:R-:W-:Y:S02]  /*34510*/  LOP3.LUT R84, R85, R84, RZ, 0x3c, !PT ;  /* 0x0000005455547212 */ /* 0x000fe400078e3cff */
[----:B------:R-:W-:Y:S01]  /*34520*/  LOP3.LUT R87, R87, R86, RZ, 0x3c, !PT ;  /* 0x0000005657577212 */ /* 0x000fe200078e3cff */
[----:B0-----:R-:W-:Y:S01]  /*34530*/  IMAD.MOV.U32 R6, RZ, RZ, R33 ;  /* 0x000000ffff067224 */ /* 0x001fe200078e0021 */
[----:B------:R-:W-:-:S03]  /*34540*/  LOP3.LUT R85, R85, R84, RZ, 0x3c, !PT ;  /* 0x0000005455557212 */ /* 0x000fc600078e3cff */
[----:B------:R-:W3:Y:S04]  /*34550*/  @P1 LDG.E.U16 R158, desc[UR6][R86.64] ;  /* 0x00000006569e1981 */ /* 0x000ee8000c1e1500 */
[----:B------:R-:W3:Y:S04]  /*34560*/  @P1 LDG.E.U16 R0, desc[UR6][R6.64] ;  /* 0x0000000606001981 */ /* 0x000ee8000c1e1500 */
[----:B------:R-:W3:Y:S04]  /*34570*/  @P2 LDG.E.U16 R150, desc[UR6][R124.64] ;  /* 0x000000067c962981 */ /* 0x000ee8000c1e1500 */
[----:B------:R-:W3:Y:S01]  /*34580*/  @P2 LDG.E.U16 R151, desc[UR6][R84.64] ;  /* 0x0000000654972981 */ /* 0x000ee2000c1e1500 */
[----:B------:R-:W-:-:S02]  /*34590*/  ISETP.GT.AND P3, PT, R165, 0x61, PT ;  /* 0x00000061a500780c */ /* 0x000fc40003f64270 */
[----:B------:R-:W-:-:S11]  /*345a0*/  PRMT R39, RZ, 0x7610, R39 ;  /* 0x00007610ff277816 */ /* 0x000fd60000000027 */
[----:B------:R-:W3:Y:S04]  /*345b0*/  @P3 LDG.E.U16 R40, desc[UR6][R114.64] ;  /* 0x0000000672283981 */ /* 0x000ee8000c1e1500 */
[----:B------:R-:W3:Y:S04]  /*345c0*/  @P3 LDG.E.U16 R39, desc[UR6][R112.64] ;  /* 0x0000000670273981 */ /* 0x000ee8000c1e1500 */
[----:B--2---:R-:W2:Y:S04]  /*345d0*/  @P6 LDG.E.U16 R138, desc[UR6][R10.64] ;  /* 0x000000060a8a6981 */ /* 0x004ea8000c1e1500 */
[----:B------:R-:W2:Y:S01]  /*345e0*/  @P6 LDG.E.U16 R139, desc[UR6][R70.64] ;  /* 0x00000006468b6981 */ /* 0x000ea2000c1e1500 */
[----:B------:R-:W-:-:S02]  /*345f0*/  ISETP.GT.AND P6, PT, R165, 0x64, PT ;  /* 0x00000064a500780c */ /* 0x000fc40003fc4270 */
[C---:B------:R-:W-:Y:S01]  /*34600*/  ISETP.GT.AND P3, PT, R165.reuse, 0x65, PT ;  /* 0x00000065a500780c */ /* 0x040fe20003f64270 */
[----:B------:R-:W2:Y:S04]  /*34610*/  LDL.LU.64 R10, [R1+0x2ff8] ;  /* 0x002ff800010a7983 */ /* 0x000ea80000300a00 */
[----:B------:R-:W2:Y:S04]  /*34620*/  LDL.LU.64 R70, [R1+0x2ff0] ;  /* 0x002ff00001467983 */ /* 0x000ea80000300a00 */
[----:B------:R-:W2:Y:S04]  /*34630*/  LDL.LU.64 R114, [R1+0x2fe8] ;  /* 0x002fe80001727983 */ /* 0x000ea80000300a00 */
[----:B------:R-:W2:Y:S04]  /*34640*/  LDL.LU.64 R112, [R1+0x2fe0] ;  /* 0x002fe00001707983 */ /* 0x000ea80000300a00 */
[----:B------:R-:W2:Y:S04]  /*34650*/  LDL R32, [R1+0x191c] ;  /* 0x00191c0001207983 */ /* 0x000ea80000100800 */
[----:B----4-:R-:W4:Y:S04]  /*34660*/  @P6 LDG.E.U16 R38, desc[UR6][R66.64] ;  /* 0x0000000642266981 */ /* 0x010f28000c1e1500 */
[----:B------:R-:W2:Y:S04]  /*34670*/  LDL R33, [R1+0x1918] ;  /* 0x0019180001217983 */ /* 0x000ea80000100800 */
[----:B------:R-:W-:Y:S04]  /*34680*/  STL.64 [R1+0xb60], R84 ;  /* 0x000b605401007387 */ /* 0x000fe80000100a00 */
[----:B------:R-:W-:Y:S04]  /*34690*/  STL.64 [R1+0xb68], R6 ;  /* 0x000b680601007387 */ /* 0x000fe80000100a00 */
[----:B------:R0:W-:Y:S04]  /*346a0*/  STL.64 [R1+0xb70], R86 ;  /* 0x000b705601007387 */ /* 0x0001e80000100a00 */
[----:B------:R-:W2:Y:S04]  /*346b0*/  @P6 LDG.E.U16 R101, desc[UR6][R142.64] ;  /* 0x000000068e656981 */ /* 0x000ea8000c1e1500 */
[----:B------:R-:W2:Y:S04]  /*346c0*/  @P3 LDG.E.U16 R22, desc[UR6][R90.64] ;  /* 0x000000065a163981 */ /* 0x000ea8000c1e1500 */
[----:B------:R1:W2:Y:S04]  /*346d0*/  @P3 LDG.E.U16 R100, desc[UR6][R118.64] ;  /* 0x0000000676643981 */ /* 0x0002a8000c1e1500 */
[----:B0-----:R-:W2:Y:S04]  /*346e0*/  LDL.LU.64 R86, [R1+0x2fd8] ;  /* 0x002fd80001567983 */ /* 0x001ea80000300a00 */
[----:B------:R-:W2:Y:S04]  /*346f0*/  LDL.LU.64 R6, [R1+0x2fd0] ;  /* 0x002fd00001067983 */ /* 0x000ea80000300a00 */
[----:B---3--:R-:W-:Y:S04]  /*34700*/  @P1 STL [R1+0x1540], R0 ;  /* 0x0015400001001387 */ /* 0x008fe80000100800 */
[----:B------:R-:W-:Y:S04]  /*34710*/  @P1 STL [R1+0x1544], R158 ;  /* 0x0015449e01001387 */ /* 0x000fe80000100800 */
[----:B------:R-:W3:Y:S04]  /*34720*/  LDL.LU.64 R84, [R1+0x2fc8] ;  /* 0x002fc80001547983 */ /* 0x000ee80000300a00 */
[----:B------:R-:W3:Y:S04]  /*34730*/  LDL.LU.64 R124, [R1+0x2fc0] ;  /* 0x002fc000017c7983 */ /* 0x000ee80000300a00 */
[----:B------:R-:W-:Y:S04]  /*34740*/  @P2 STL [R1+0x1538], R150 ;  /* 0x0015389601002387 */ /* 0x000fe80000100800 */
[----:B------:R-:W-:Y:S04]  /*34750*/  @P2 STL [R1+0x153c], R151 ;  /* 0x00153c9701002387 */ /* 0x000fe80000100800 */
[----:B----4-:R0:W-:Y:S01]  /*34760*/  @P6 STL [R1+0x1530], R38 ;  /* 0x0015302601006387 */ /* 0x0101e20000100800 */
[----:B------:R-:W-:Y:S01]  /*34770*/  ISETP.GT.AND P1, PT, R165, 0x66, PT ;  /* 0x00000066a500780c */ /* 0x000fe20003f24270 */
[----:B-1----:R-:W-:-:S02]  /*34780*/  IMAD.MOV.U32 R119, RZ, RZ, R23 ;  /* 0x000000ffff777224 */ /* 0x002fc400078e0017 */
[----:B------:R-:W-:Y:S01]  /*34790*/  IMAD.MOV.U32 R118, RZ, RZ, R26 ;  /* 0x000000ffff767224 */ /* 0x000fe200078e001a */
[----:B------:R-:W-:Y:S01]  /*347a0*/  ISETP.GT.AND P2, PT, R165, 0x67, PT ;  /* 0x00000067a500780c */ /* 0x000fe20003f44270 */
[----:B------:R-:W4:Y:S04]  /*347b0*/  LDL R66, [R1+0x1910] ;  /* 0x0019100001427983 */ /* 0x000f280000100800 */
[----:B0-----:R-:W3:Y:S01]  /*347c0*/  LDL R38, [R1+0x1914] ;  /* 0x0019140001267983 */ /* 0x001ee20000100800 */
[----:B------:R-:W-:Y:S02]  /*347d0*/  IMAD.MOV.U32 R23, RZ, RZ, R27 ;  /* 0x000000ffff177224 */ /* 0x000fe400078e001b */
[----:B------:R-:W-:Y:S02]  /*347e0*/  IMAD.MOV.U32 R26, RZ, RZ, R31 ;  /* 0x000000ffff1a7224 */ /* 0x000fe400078e001f */
[----:B------:R-:W-:Y:S01]  /*347f0*/  IMAD.MOV.U32 R27, RZ, RZ, R30 ;  /* 0x000000ffff1b7224 */ /* 0x000fe200078e001e */
[----:B--2---:R-:W-:Y:S04]  /*34800*/  @P6 STL [R1+0x1534], R101 ;  /* 0x0015346501006387 */ /* 0x004fe80000100800 */
[----:B------:R0:W-:Y:S04]  /*34810*/  @P3 STL [R1+0x1528], R22 ;  /* 0x0015281601003387 */ /* 0x0001e80000100800 */
[----:B------:R-:W2:Y:S01]  /*34820*/  @P1 LDG.E.U16 R32, desc[UR6][R26.64] ;  /* 0x000000061a201981 */ /* 0x000ea2000c1e1500 */
[----:B0-----:R-:W-:-:S05]  /*34830*/  IMAD.MOV.U32 R22, RZ, RZ, R28 ;  /* 0x000000ffff167224 */ /* 0x001fca00078e001c */
[----:B------:R-:W2:Y:S04]  /*34840*/  @P1 LDG.E.U16 R33, desc[UR6][R22.64] ;  /* 0x0000000616211981 */ /* 0x000ea8000c1e1500 */
[----:B------:R0:W-:Y:S04]  /*34850*/  @P3 STL [R1+0x152c], R100 ;  /* 0x00152c6401003387 */ /* 0x0001e80000100800 */
[----:B------:R-:W2:Y:S04]  /*34860*/  LDL.LU R90, [R1+0x19e4] ;  /* 0x0019e400015a7983 */ /* 0x000ea80000300800 */
[----:B----4-:R-:W4:Y:S04]  /*34870*/  @P2 LDG.E.U16 R66, desc[UR6][R108.64] ;  /* 0x000000066c422981 */ /* 0x010f28000c1e1500 */
[----:B---3--:R-:W3:Y:S04]  /*34880*/  @P2 LDG.E.U16 R38, desc[UR6][R118.64] ;  /* 0x0000000676262981 */ /* 0x008ee8000c1e1500 */
[----:B------:R-:W-:Y:S04]  /*34890*/  STL.64 [R1+0xb20], R118 ;  /* 0x000b207601007387 */ /* 0x000fe80000100a00 */
[----:B------:R1:W-:Y:S04]  /*348a0*/  STL.64 [R1+0xb28], R22 ;  /* 0x000b281601007387 */ /* 0x0003e80000100a00 */
[----:B------:R-:W-:Y:S04]  /*348b0*/  STL.64 [R1+0xb30], R26 ;  /* 0x000b301a01007387 */ /* 0x000fe80000100a00 */
        /* <DEDUP_REMOVED lines=22> */
[----:B---3--:R0:W-:Y:S04]  /*34a20*/  @P2 STL [R1+0x1914], R38 ;  /* 0x0019142601002387 */ /* 0x0081e80000100800 */
[----:B0-----:R-:W3:Y:S04]  /*34a30*/  LDL.LU R38, [R1+0x2fb0] ;  /* 0x002fb00001267983 */ /* 0x001ee80000300800 */
[----:B------:R-:W2:Y:S01]  /*34a40*/  LDL.LU.64 R108, [R1+0x2fa8] ;  /* 0x002fa800016c7983 */ /* 0x000ea20000300a00 */
[----:B------:R-:W-:-:S02]  /*34a50*/  ISETP.GT.AND P6, PT, R165, 0x68, PT ;  /* 0x00000068a500780c */ /* 0x000fc40003fc4270 */
[C---:B------:R-:W-:Y:S01]  /*34a60*/  ISETP.GT.AND P3, PT, R165.reuse, 0x69, PT ;  /* 0x00000069a500780c */ /* 0x040fe20003f64270 */
[----:B----4-:R0:W-:Y:S01]  /*34a70*/  @P2 STL [R1+0x1910], R66 ;  /* 0x0019104201002387 */ /* 0x0101e20000100800 */
[----:B------:R-:W-:Y:S02]  /*34a80*/  ISETP.GT.AND P1, PT, R165, 0x6a, PT ;  /* 0x0000006aa500780c */ /* 0x000fe40003f24270 */
[----:B------:R-:W-:-:S09]  /*34a90*/  LOP3.LUT R143, R143, R142, RZ, 0x3c, !PT ;  /* 0x0000008e8f8f7212 */ /* 0x000fd200078e3cff */
[----:B---3--:R-:W3:Y:S04]  /*34aa0*/  @P3 LDG.E.U16 R38, desc[UR6][R36.64] ;  /* 0x0000000624263981 */ /* 0x008ee8000c1e1500 */
[----:B--2---:R-:W2:Y:S04]  /*34ab0*/  @P6 LDG.E.U16 R108, desc[UR6][R104.64] ;  /* 0x00000006686c6981 */ /* 0x004ea8000c1e1500 */
[----:B------:R-:W4:Y:S04]  /*34ac0*/  @P6 LDG.E.U16 R109, desc[UR6][R64.64] ;  /* 0x00000006406d6981 */ /* 0x000f28000c1e1500 */
[----:B------:R-:W2:Y:S04]  /*34ad0*/  LDL.LU.64 R104, [R1+0x2fa0] ;  /* 0x002fa00001687983 */ /* 0x000ea80000300a00 */
[----:B------:R-:W2:Y:S04]  /*34ae0*/  LDL.LU.64 R64, [R1+0x2f98] ;  /* 0x002f980001407983 */ /* 0x000ea80000300a00 */
[----:B------:R-:W2:Y:S01]  /*34af0*/  LDL.LU.64 R36, [R1+0x2f90] ;  /* 0x002f900001247983 */ /* 0x000ea20000300a00 */
[----:B------:R-:W-:Y:S01]  /*34b00*/  LOP3.LUT R142, R143, R142, RZ, 0x3c, !PT ;  /* 0x0000008e8f8e7212 */ /* 0x000fe200078e3cff */
[----:B0-----:R-:W-:Y:S01]  /*34b10*/  IMAD.MOV.U32 R66, RZ, RZ, R31 ;  /* 0x000000ffff427224 */ /* 0x001fe200078e001f */
[----:B------:R-:W-:-:S02]  /*34b20*/  ISETP.GT.AND P2, PT, R165, 0x6b, PT ;  /* 0x0000006ba500780c */ /* 0x000fc40003f44270 */
[----:B------:R-:W-:Y:S02]  /*34b30*/  LOP3.LUT R143, R143, R142, RZ, 0x3c, !PT ;  /* 0x0000008e8f8f7212 */ /* 0x000fe400078e3cff */
[-C--:B------:R-:W-:Y:S02]  /*34b40*/  LOP3.LUT R91, R91, R90.reuse, RZ, 0x3c, !PT ;  /* 0x0000005a5b5b7212 */ /* 0x080fe400078e3cff */
[----:B------:R-:W-:Y:S01]  /*34b50*/  ISETP.GT.AND P6, PT, R165, 0x6c, PT ;  /* 0x0000006ca500780c */ /* 0x000fe20003fc4270 */
[----:B------:R-:W3:Y:S04]  /*34b60*/  @P1 LDG.E.U16 R0, desc[UR6][R66.64] ;  /* 0x0000000642001981 */ /* 0x000ee8000c1e1500 */
[----:B------:R-:W3:Y:S01]  /*34b70*/  @P1 LDG.E.U16 R158, desc[UR6][R142.64] ;  /* 0x000000068e9e1981 */ /* 0x000ee2000c1e1500 */
[----:B------:R-:W-:-:S04]  /*34b80*/  LOP3.LUT R90, R91, R90, RZ, 0x3c, !PT ;  /* 0x0000005a5b5a7212 */ /* 0x000fc800078e3cff */
[----:B------:R-:W-:Y:S01]  /*34b90*/  LOP3.LUT R91, R91, R90, RZ, 0x3c, !PT ;  /* 0x0000005a5b5b7212 */ /* 0x000fe200078e3cff */
[----:B------:R-:W3:Y:S04]  /*34ba0*/  @P2 LDG.E.U16 R150, desc[UR6][R74.64] ;  /* 0x000000064a962981 */ /* 0x000ee8000c1e1500 */
[----:B------:R-:W3:Y:S04]  /*34bb0*/  @P2 LDG.E.U16 R151, desc[UR6][R90.64] ;  /* 0x000000065a972981 */ /* 0x000ee8000c1e1500 */
[----:B------:R-:W3:Y:S04]  /*34bc0*/  @P6 LDG.E.U16 R32, desc[UR6][R80.64] ;  /* 0x0000000650206981 */ /* 0x000ee8000c1e1500 */
[----:B------:R-:W3:Y:S04]  /*34bd0*/  @P6 LDG.E.U16 R101, desc[UR6][R82.64] ;  /* 0x0000000652656981 */ /* 0x000ee8000c1e1500 */
[----:B--2---:R-:W2:Y:S01]  /*34be0*/  @P3 LDG.E.U16 R37, desc[UR6][R34.64] ;  /* 0x0000000622253981 */ /* 0x004ea2000c1e1500 */
[----:B------:R-:W-:-:S03]  /*34bf0*/  ISETP.GT.AND P3, PT, R165, 0x6d, PT ;  /* 0x0000006da500780c */ /* 0x000fc60003f64270 */
[----:B------:R-:W2:Y:S04]  /*34c00*/  LDL.LU R35, [R1+0x2f88] ;  /* 0x002f880001237983 */ /* 0x000ea80000300800 */
        /* <DEDUP_REMOVED lines=29> */
[----:B------:R-:W-:Y:S04]  /*34de0*/  @P3 STL [R1+0x14fc], R100 ;  /* 0x0014fc6401003387 */ /* 0x000fe80000100800 */
[----:B------:R-:W4:Y:S04]  /*34df0*/  LDL.LU R60, [R1+0x1a3c] ;  /* 0x001a3c00013c7983 */ /* 0x000f280000300800 */
[----:B------:R-:W-:Y:S04]  /*34e00*/  STL.64 [R1+0xaa0], R76 ;  /* 0x000aa04c01007387 */ /* 0x000fe80000100a00 */
[----:B------:R-:W-:Y:S01]  /*34e10*/  STL.64 [R1+0xaa8], R22 ;  /* 0x000aa81601007387 */ /* 0x000fe20000100a00 */
[----:B------:R-:W-:-:S03]  /*34e20*/  ISETP.GT.AND P2, PT, R165, 0x6f, PT ;  /* 0x0000006fa500780c */ /* 0x000fc60003f44270 */
[----:B------:R-:W-:Y:S04]  /*34e30*/  STL.64 [R1+0xab0], R26 ;  /* 0x000ab01a01007387 */ /* 0x000fe80000100a00 */
[----:B------:R-:W4:Y:S04]  /*34e40*/  LDL.LU R61, [R1+0x1a5c] ;  /* 0x001a5c00013d7983 */ /* 0x000f280000300800 */
[----:B------:R-:W4:Y:S04]  /*34e50*/  LDL.LU R81, [R1+0x1a40] ;  /* 0x001a400001517983 */ /* 0x000f280000300800 */
[----:B------:R-:W4:Y:S04]  /*34e60*/  LDL.LU R28, [R1+0x1a60] ;  /* 0x001a6000011c7983 */ /* 0x000f280000300800 */
[----:B------:R-:W4:Y:S04]  /*34e70*/  LDL.LU R82, [R1+0x1a44] ;  /* 0x001a440001527983 */ /* 0x000f280000300800 */
[----:B------:R-:W4:Y:S04]  /*34e80*/  LDL.LU R83, [R1+0x1a64] ;  /* 0x001a640001537983 */ /* 0x000f280000300800 */
[----:B------:R-:W4:Y:S04]  /*34e90*/  LDL R33, [R1+0x14e4] ;  /* 0x0014e40001217983 */ /* 0x000f280000100800 */
[----:B---3--:R-:W3:Y:S04]  /*34ea0*/  @P2 LDG.E.U16 R80, desc[UR6][R76.64] ;  /* 0x000000064c502981 */ /* 0x008ee8000c1e1500 */
[----:B------:R-:W3:Y:S04]  /*34eb0*/  @P2 LDG.E.U16 R32, desc[UR6][R140.64] ;  /* 0x000000068c202981 */ /* 0x000ee8000c1e1500 */
[----:B--2---:R0:W-:Y:S04]  /*34ec0*/  @P1 STL [R1+0x190c], R34 ;  /* 0x00190c2201001387 */ /* 0x0041e80000100800 */
[----:B------:R-:W2:Y:S04]  /*34ed0*/  LDL R158, [R1+0x14dc] ;  /* 0x0014dc00019e7983 */ /* 0x000ea80000100800 */
[----:B------:R-:W2:Y:S04]  /*34ee0*/  LDL R0, [R1+0x14d8] ;  /* 0x0014d80001007983 */ /* 0x000ea80000100800 */
[----:B------:R-:W2:Y:S04]  /*34ef0*/  LDL R151, [R1+0x14d4] ;  /* 0x0014d40001977983 */ /* 0x000ea80000100800 */
[----:B------:R-:W2:Y:S04]  /*34f00*/  LDL R30, [R1+0x14d0] ;  /* 0x0014d000011e7983 */ /* 0x000ea80000100800 */
[----:B------:R-:W2:Y:S04]  /*34f10*/  LDL R150, [R1+0x14cc] ;  /* 0x0014cc0001967983 */ /* 0x000ea80000100800 */
[----:B------:R-:W2:Y:S04]  /*34f20*/  LDL R101, [R1+0x14c8] ;  /* 0x0014c80001657983 */ /* 0x000ea80000100800 */
[----:B0-----:R-:W2:Y:S04]  /*34f30*/  LDL R34, [R1+0x14e0] ;  /* 0x0014e00001227983 */ /* 0x001ea80000100800 */
[----:B------:R-:W2:Y:S04]  /*34f40*/  LDL.LU R100, [R1+0x1a68] ;  /* 0x001a680001647983 */ /* 0x000ea80000300800 */
[----:B------:R-:W2:Y:S04]  /*34f50*/  LDL.LU R22, [R1+0x1a88] ;  /* 0x001a880001167983 */ /* 0x000ea80000300800 */
[----:B------:R-:W2:Y:S04]  /*34f60*/  LDL.LU R23, [R1+0x1a6c] ;  /* 0x001a6c0001177983 */ /* 0x000ea80000300800 */
[----:B------:R-:W2:Y:S04]  /*34f70*/  LDL.LU R26, [R1+0x1a8c] ;  /* 0x001a8c00011a7983 */ /* 0x000ea80000300800 */
[----:B------:R-:W2:Y:S04]  /*34f80*/  LDL.LU R27, [R1+0x1a70] ;  /* 0x001a7000011b7983 */ /* 0x000ea80000300800 */
[----:B----4-:R0:W-:Y:S04]  /*34f90*/  @P1 STL [R1+0x1908], R31 ;  /* 0x0019081f01001387 */ /* 0x0101e80000100800 */
[----:B0-----:R-:W4:Y:S04]  /*34fa0*/  LDL.LU R31, [R1+0x1a90] ;  /* 0x001a9000011f7983 */ /* 0x001f280000300800 */
[----:B------:R-:W4:Y:S04]  /*34fb0*/  LDL.LU.64 R76, [R1+0x2f60] ;  /* 0x002f6000014c7983 */ /* 0x000f280000300a00 */
[----:B------:R-:W4:Y:S01]  /*34fc0*/  LDL.LU.64 R140, [R1+0x2f58] ;  /* 0x002f5800018c7983 */ /* 0x000f220000300a00 */
[----:B------:R-:W-:-:S02]  /*34fd0*/  ISETP.GT.AND P6, PT, R165, 0x70, PT ;  /* 0x00000070a500780c */ /* 0x000fc40003fc4270 */
[C---:B------:R-:W-:Y:S02]  /*34fe0*/  ISETP.GT.AND P3, PT, R165.reuse, 0x71, PT ;  /* 0x00000071a500780c */ /* 0x040fe40003f64270 */
[----:B------:R-:W-:Y:S02]  /*34ff0*/  ISETP.GT.AND P1, PT, R165, 0x72, PT ;  /* 0x00000072a500780c */ /* 0x000fe40003f24270 */
[----:B------:R-:W-:Y:S02]  /*35000*/  LOP3.LUT R83, R83, R82, RZ, 0x3c, !PT ;  /* 0x0000005253537212 */ /* 0x000fe400078e3cff */
[----:B------:R-:W-:Y:S02]  /*35010*/  LOP3.LUT R61, R61, R60, RZ, 0x3c, !PT ;  /* 0x0000003c3d3d7212 */ /* 0x000fe400078e3cff */
[----:B------:R-:W-:Y:S01]  /*35020*/  LOP3.LUT R82, R83, R82, RZ, 0x3c, !PT ;  /* 0x0000005253527212 */ /* 0x000fe200078e3cff */
[----:B---3--:R-:W-:Y:S04]  /*35030*/  @P2 STL [R1+0x1900], R32 ;  /* 0x0019002001002387 */ /* 0x008fe80000100800 */
[----:B------:R0:W-:Y:S01]  /*35040*/  @P2 STL [R1+0x1904], R80 ;  /* 0x0019045001002387 */ /* 0x0001e20000100800 */
[----:B------:R-:W-:-:S02]  /*35050*/  ISETP.GT.AND P2, PT, R165, 0x73, PT ;  /* 0x00000073a500780c */ /* 0x000fc40003f44270 */
[----:B------:R-:W-:Y:S01]  /*35060*/  LOP3.LUT R83, R83, R82, RZ, 0x3c, !PT ;  /* 0x0000005253537212 */ /* 0x000fe200078e3cff */
[----:B------:R-:W3:Y:S04]  /*35070*/  @P3 LDG.E.U16 R36, desc[UR6][R116.64] ;  /* 0x0000000674243981 */ /* 0x000ee8000c1e1500 */
[----:B------:R-:W3:Y:S01]  /*35080*/  @P3 LDG.E.U16 R35, desc[UR6][R94.64] ;  /* 0x000000065e233981 */ /* 0x000ee2000c1e1500 */
[----:B------:R-:W-:Y:S02]  /*35090*/  LOP3.LUT R60, R61, R60, RZ, 0x3c, !PT ;  /* 0x0000003c3d3c7212 */ /* 0x000fe400078e3cff */
[----:B------:R-:W-:Y:S01]  /*350a0*/  ISETP.GT.AND P3, PT, R165, 0x75, PT ;  /* 0x00000075a500780c */ /* 0x000fe20003f64270 */
[----:B------:R-:W3:Y:S01]  /*350b0*/  @P1 LDG.E.U16 R33, desc[UR6][R82.64] ;  /* 0x0000000652211981 */ /* 0x000ee2000c1e1500 */
[----:B0-----:R-:W-:Y:S01]  /*350c0*/  IMAD.MOV.U32 R80, RZ, RZ, R28 ;  /* 0x000000ffff507224 */ /* 0x001fe200078e001c */
[----:B------:R-:W-:-:S05]  /*350d0*/  LOP3.LUT R61, R61, R60, RZ, 0x3c, !PT ;  /* 0x0000003c3d3d7212 */ /* 0x000fca00078e3cff */
[----:B--2---:R-:W2:Y:S04]  /*350e0*/  @P2 LDG.E.U16 R158, desc[UR6][R60.64] ;  /* 0x000000063c9e2981 */ /* 0x004ea8000c1e1500 */
[----:B------:R-:W2:Y:S04]  /*350f0*/  @P2 LDG.E.U16 R0, desc[UR6][R154.64] ;  /* 0x000000069a002981 */ /* 0x000ea8000c1e1500 */
[----:B------:R0:W2:Y:S04]  /*35100*/  @P3 LDG.E.U16 R150, desc[UR6][R8.64] ;  /* 0x0000000608963981 */ /* 0x0000a8000c1e1500 */
[----:B------:R-:W2:Y:S04]  /*35110*/  @P3 LDG.E.U16 R101, desc[UR6][R2.64] ;  /* 0x0000000602653981 */ /* 0x000ea8000c1e1500 */
[----:B------:R-:W2:Y:S04]  /*35120*/  @P1 LDG.E.U16 R34, desc[UR6][R80.64] ;  /* 0x0000000650221981 */ /* 0x000ea8000c1e1500 */
[----:B----4-:R-:W4:Y:S04]  /*35130*/  @P6 LDG.E.U16 R140, desc[UR6][R152.64] ;  /* 0x00000006988c6981 */ /* 0x010f28000c1e1500 */
[----:B------:R-:W4:Y:S01]  /*35140*/  @P6 LDG.E.U16 R141, desc[UR6][R122.64] ;  /* 0x000000067a8d6981 */ /* 0x000f22000c1e1500 */
[----:B------:R-:W-:-:S03]  /*35150*/  ISETP.GT.AND P6, PT, R165, 0x74, PT ;  /* 0x00000074a500780c */ /* 0x000fc60003fc4270 */
[----:B------:R-:W4:Y:S04]  /*35160*/  LDL.LU.64 R152, [R1+0x2f50] ;  /* 0x002f500001987983 */ /* 0x000f280000300a00 */
[----:B------:R-:W4:Y:S04]  /*35170*/  LDL.LU.64 R122, [R1+0x2f48] ;  /* 0x002f4800017a7983 */ /* 0x000f280000300a00 */
[----:B------:R-:W4:Y:S04]  /*35180*/  LDL.LU.64 R116, [R1+0x2f40] ;  /* 0x002f400001747983 */ /* 0x000f280000300a00 */
[----:B------:R-:W4:Y:S04]  /*35190*/  LDL.LU.64 R94, [R1+0x2f38] ;  /* 0x002f3800015e7983 */ /* 0x000f280000300a00 */
[----:B------:R-:W4:Y:S04]  /*351a0*/  LDL R32, [R1+0x18fc] ;  /* 0x0018fc0001207983 */ /* 0x000f280000100800 */
[----:B------:R-:W4:Y:S04]  /*351b0*/  @P6 LDG.E.U16 R30, desc[UR6][R62.64] ;  /* 0x000000063e1e6981 */ /* 0x000f28000c1e1500 */
[----:B------:R-:W4:Y:S04]  /*351c0*/  @P6 LDG.E.U16 R151, desc[UR6][R148.64] ;  /* 0x0000000694976981 */ /* 0x000f28000c1e1500 */
[----:B------:R-:W4:Y:S04]  /*351d0*/  LDL R28, [R1+0x18f8] ;  /* 0x0018f800011c7983 */ /* 0x000f280000100800 */
[----:B------:R-:W-:Y:S04]  /*351e0*/  STL.64 [R1+0xa60], R60 ;  /* 0x000a603c01007387 */ /* 0x000fe80000100a00 */
[----:B------:R-:W-:Y:S04]  /*351f0*/  STL.64 [R1+0xa68], R80 ;  /* 0x000a685001007387 */ /* 0x000fe80000100a00 */
[----:B------:R1:W-:Y:S04]  /*35200*/  STL.64 [R1+0xa70], R82 ;  /* 0x000a705201007387 */ /* 0x0003e80000100a00 */
[----:B-1----:R-:W4:Y:S04]  /*35210*/  LDL.LU.64 R82, [R1+0x2f30] ;  /* 0x002f300001527983 */ /* 0x002f280000300a00 */
[----:B---3--:R1:W-:Y:S04]  /*35220*/  @P1 STL [R1+0x14e4], R33 ;  /* 0x0014e42101001387 */ /* 0x0083e80000100800 */
[----:B-1----:R-:W3:Y:S04]  /*35230*/  LDL.LU R33, [R1+0x2f28] ;  /* 0x002f280001217983 */ /* 0x002ee80000300800 */
[----:B------:R-:W3:Y:S01]  /*35240*/  LDL.LU.64 R80, [R1+0x2f20] ;  /* 0x002f200001507983 */ /* 0x000ee20000300a00 */
[----:B0-----:R-:W-:-:S02]  /*35250*/  IMAD.MOV.U32 R9, RZ, RZ, R100 ;  /* 0x000000ffff097224 */ /* 0x001fc400078e0064 */
[----:B------:R-:W-:Y:S02]  /*35260*/  IMAD.MOV.U32 R100, RZ, RZ, R31 ;  /* 0x000000ffff647224 */ /* 0x000fe400078e001f */
[----:B------:R-:W-:Y:S02]  /*35270*/  IMAD.MOV.U32 R8, RZ, RZ, R22 ;  /* 0x000000ffff087224 */ /* 0x000fe400078e0016 */
[----:B------:R-:W-:Y:S01]  /*35280*/  IMAD.MOV.U32 R22, RZ, RZ, R26 ;  /* 0x000000ffff167224 */ /* 0x000fe200078e001a */
[----:B--2---:R0:W-:Y:S01]  /*35290*/  @P1 STL [R1+0x14e0], R34 ;  /* 0x0014e02201001387 */ /* 0x0041e20000100800 */
[----:B------:R-:W-:-:S03]  /*352a0*/  ISETP.GT.AND P1, PT, R165, 0x76, PT ;  /* 0x00000076a500780c */ /* 0x000fc60003f24270 */
[----:B0-----:R-:W2:Y:S04]  /*352b0*/  LDL.LU R34, [R1+0x2f18] ;  /* 0x002f180001227983 */ /* 0x001ea80000300800 */
[----:B------:R-:W2:Y:S04]  /*352c0*/  LDL.LU.64 R60, [R1+0x2f10] ;  /* 0x002f1000013c7983 */ /* 0x000ea80000300a00 */
[----:B------:R-:W-:Y:S04]  /*352d0*/  @P2 STL [R1+0x14d8], R0 ;  /* 0x0014d80001002387 */ /* 0x000fe80000100800 */
[----:B------:R-:W-:Y:S04]  /*352e0*/  @P2 STL [R1+0x14dc], R158 ;  /* 0x0014dc9e01002387 */ /* 0x000fe80000100800 */
[----:B------:R-:W2:Y:S04]  /*352f0*/  LDL R62, [R1+0x18f4] ;  /* 0x0018f400013e7983 */ /* 0x000ea80000100800 */
[----:B----4-:R0:W-:Y:S04]  /*35300*/  @P6 STL [R1+0x14d0], R30 ;  /* 0x0014d01e01006387 */ /* 0x0101e80000100800 */
[----:B------:R-:W4:Y:S04]  /*35310*/  @P1 LDG.E.U16 R28, desc[UR6][R22.64] ;  /* 0x00000006161c1981 */ /* 0x000f28000c1e1500 */
[----:B0-----:R-:W3:Y:S04]  /*35320*/  LDL R30, [R1+0x18f0] ;  /* 0x0018f000011e7983 */ /* 0x001ee80000100800 */
[----:B------:R-:W-:Y:S04]  /*35330*/  @P6 STL [R1+0x14d4], R151 ;  /* 0x0014d49701006387 */ /* 0x000fe80000100800 */
[----:B------:R0:W-:Y:S02]  /*35340*/  @P3 STL [R1+0x14c8], R101 ;  /* 0x0014c86501003387 */ /* 0x0001e40000100800 */
[----:B0-----:R-:W-:-:S05]  /*35350*/  IMAD.MOV.U32 R101, RZ, RZ, R27 ;  /* 0x000000ffff657224 */ /* 0x001fca00078e001b */
[----:B------:R-:W4:Y:S04]  /*35360*/  @P1 LDG.E.U16 R32, desc[UR6][R100.64] ;  /* 0x0000000664201981 */ /* 0x000f28000c1e1500 */
[----:B------:R-:W-:Y:S04]  /*35370*/  @P3 STL [R1+0x14cc], R150 ;  /* 0x0014cc9601003387 */ /* 0x000fe80000100800 */
[----:B------:R-:W4:Y:S04]  /*35380*/  LDL.LU R2, [R1+0x1a94] ;  /* 0x001a940001027983 */ /* 0x000f280000300800 */
[----:B------:R-:W-:Y:S04]  /*35390*/  STL.64 [R1+0xa20], R8 ;  /* 0x000a200801007387 */ /* 0x000fe80000100a00 */
[----:B------:R-:W-:Y:S04]  /*353a0*/  STL.64 [R1+0xa28], R22 ;  /* 0x000a281601007387 */ /* 0x000fe80000100a00 */
[----:B------:R-:W-:Y:S01]  /*353b0*/  STL.64 [R1+0xa30], R100 ;  /* 0x000a306401007387 */ /* 0x000fe20000100a00 */
[----:B------:R-:W-:-:S03]  /*353c0*/  ISETP.GT.AND P2, PT, R165, 0x77, PT ;  /* 0x00000077a500780c */ /* 0x000fc60003f44270 */
[----:B------:R-:W4:Y:S04]  /*353d0*/  LDL.LU R3, [R1+0x1ab4] ;  /* 0x001ab40001037983 */ /* 0x000f280000300800 */
[----:B------:R-:W4:Y:S04]  /*353e0*/  LDL.LU R63, [R1+0x1a98] ;  /* 0x001a9800013f7983 */ /* 0x000f280000300800 */
[----:B------:R-:W4:Y:S04]  /*353f0*/  LDL.LU R26, [R1+0x1ab8] ;  /* 0x001ab800011a7983 */ /* 0x000f280000300800 */
[----:B------:R-:W4:Y:S04]  /*35400*/  LDL.LU R154, [R1+0x1a9c] ;  /* 0x001a9c00019a7983 */ /* 0x000f280000300800 */
[----:B------:R-:W4:Y:S04]  /*35410*/  LDL.LU R155, [R1+0x1abc] ;  /* 0x001abc00019b7983 */ /* 0x000f280000300800 */
[----:B------:R-:W4:Y:S04]  /*35420*/  LDL R31, [R1+0x14b4] ;  /* 0x0014b400011f7983 */ /* 0x000f280000100800 */
[----:B--2---:R-:W2:Y:S04]  /*35430*/  @P2 LDG.E.U16 R62, desc[UR6][R8.64] ;  /* 0x00000006083e2981 */ /* 0x004ea8000c1e1500 */
[----:B---3--:R-:W3:Y:S04]  /*35440*/  @P2 LDG.E.U16 R30, desc[UR6][R58.64] ;  /* 0x000000063a1e2981 */ /* 0x008ee8000c1e1500 */
[----:B----4-:R0:W-:Y:S04]  /*35450*/  @P1 STL [R1+0x18fc], R32 ;  /* 0x0018fc2001001387 */ /* 0x0101e80000100800 */
[----:B------:R-:W4:Y:S04]  /*35460*/  LDL R158, [R1+0x14ac] ;  /* 0x0014ac00019e7983 */ /* 0x000f280000100800 */
[----:B------:R-:W4:Y:S04]  /*35470*/  LDL R148, [R1+0x14a8] ;  /* 0x0014a80001947983 */ /* 0x000f280000100800 */
[----:B------:R-:W4:Y:S04]  /*35480*/  LDL R149, [R1+0x14a4] ;  /* 0x0014a40001957983 */ /* 0x000f280000100800 */
        /* <DEDUP_REMOVED lines=14> */
[----:B------:R-:W-:-:S04]  /*35570*/  LOP3.LUT R155, R155, R154, RZ, 0x3c, !PT ;  /* 0x0000009a9b9b7212 */ /* 0x000fc800078e3cff */
[----:B------:R-:W-:Y:S02]  /*35580*/  LOP3.LUT R154, R155, R154, RZ, 0x3c, !PT ;  /* 0x0000009a9b9a7212 */ /* 0x000fe400078e3cff */
[----:B------:R-:W-:Y:S02]  /*35590*/  ISETP.GT.AND P6, PT, R165, 0x78, PT ;  /* 0x00000078a500780c */ /* 0x000fe40003fc4270 */
[----:B------:R-:W-:Y:S02]  /*355a0*/  LOP3.LUT R155, R155, R154, RZ, 0x3c, !PT ;  /* 0x0000009a9b9b7212 */ /* 0x000fe400078e3cff */
[----:B------:R-:W-:-:S03]  /*355b0*/  ISETP.GT.AND P3, PT, R165, 0x79, PT ;  /* 0x00000079a500780c */ /* 0x000fc60003f64270 */
[----:B------:R-:W4:Y:S01]  /*355c0*/  @P1 LDG.E.U16 R31, desc[UR6][R154.64] ;  /* 0x000000069a1f1981 */ /* 0x000f22000c1e1500 */
[----:B------:R-:W-:-:S04]  /*355d0*/  LOP3.LUT R3, R3, R2, RZ, 0x3c, !PT ;  /* 0x0000000203037212 */ /* 0x000fc800078e3cff */
[----:B------:R-:W-:-:S05]  /*355e0*/  LOP3.LUT R2, R3, R2, RZ, 0x3c, !PT ;  /* 0x0000000203027212 */ /* 0x000fca00078e3cff */
[----:B------:R-:W4:Y:S04]  /*355f0*/  @P3 LDG.E.U16 R34, desc[UR6][R4.64] ;  /* 0x0000000604223981 */ /* 0x000f28000c1e1500 */
[----:B------:R-:W4:Y:S01]  /*35600*/  @P3 LDG.E.U16 R33, desc[UR6][R110.64] ;  /* 0x000000066e213981 */ /* 0x000f22000c1e1500 */
[----:B------:R-:W-:-:S03]  /*35610*/  LOP3.LUT R3, R3, R2, RZ, 0x3c, !PT ;  /* 0x0000000203037212 */ /* 0x000fc600078e3cff */
[----:B---3--:R-:W-:Y:S04]  /*35620*/  @P2 STL [R1+0x18f0], R30 ;  /* 0x0018f01e01002387 */ /* 0x008fe80000100800 */
[----:B--2---:R0:W-:Y:S02]  /*35630*/  @P2 STL [R1+0x18f4], R62 ;  /* 0x0018f43e01002387 */ /* 0x0041e40000100800 */
[----:B0-----:R-:W-:Y:S01]  /*35640*/  IMAD.MOV.U32 R62, RZ, RZ, R26 ;  /* 0x000000ffff3e7224 */ /* 0x001fe200078e001a */
[----:B------:R-:W-:-:S13]  /*35650*/  ISETP.GT.AND P2, PT, R165, 0x7b, PT ;  /* 0x0000007ba500780c */ /* 0x000fda0003f44270 */
[----:B----4-:R-:W2:Y:S04]  /*35660*/  @P2 LDG.E.U16 R148, desc[UR6][R144.64] ;  /* 0x0000000690942981 */ /* 0x010ea8000c1e1500 */
[----:B------:R-:W3:Y:S04]  /*35670*/  @P1 LDG.E.U16 R32, desc[UR6][R62.64] ;  /* 0x000000063e201981 */ /* 0x000ee8000c1e1500 */
[----:B------:R-:W4:Y:S04]  /*35680*/  @P2 LDG.E.U16 R158, desc[UR6][R2.64] ;  /* 0x00000006029e2981 */ /* 0x000f28000c1e1500 */
[----:B------:R-:W4:Y:S04]  /*35690*/  @P6 LDG.E.U16 R58, desc[UR6][R146.64] ;  /* 0x00000006923a6981 */ /* 0x000f28000c1e1500 */
[----:B------:R-:W4:Y:S01]  /*356a0*/  @P6 LDG.E.U16 R59, desc[UR6][R24.64] ;  /* 0x00000006183b6981 */ /* 0x000f22000c1e1500 */
[----:B------:R-:W-:-:S03]  /*356b0*/  ISETP.GT.AND P6, PT, R165, 0x7c, PT ;  /* 0x0000007ca500780c */ /* 0x000fc60003fc4270 */
[----:B------:R-:W4:Y:S04]  /*356c0*/  LDL.LU.64 R146, [R1+0x2ef8] ;  /* 0x002ef80001927983 */ /* 0x000f280000300a00 */
[----:B------:R-:W4:Y:S04]  /*356d0*/  LDL.LU.64 R24, [R1+0x2ef0] ;  /* 0x002ef00001187983 */ /* 0x000f280000300a00 */
[----:B------:R-:W4:Y:S04]  /*356e0*/  LDL.LU.64 R4, [R1+0x2ee8] ;  /* 0x002ee80001047983 */ /* 0x000f280000300a00 */
[----:B------:R-:W4:Y:S04]  /*356f0*/  LDL.LU.64 R110, [R1+0x2ee0] ;  /* 0x002ee000016e7983 */ /* 0x000f280000300a00 */
[----:B------:R-:W4:Y:S04]  /*35700*/  LDL R30, [R1+0x18ec] ;  /* 0x0018ec00011e7983 */ /* 0x000f280000100800 */
[----:B------:R-:W4:Y:S04]  /*35710*/  LDL R26, [R1+0x18e8] ;  /* 0x0018e800011a7983 */ /* 0x000f280000100800 */
[----:B------:R-:W4:Y:S01]  /*35720*/  @P6 LDG.E.U16 R27, desc[UR6][R72.64] ;  /* 0x00000006481b6981 */ /* 0x000f22000c1e1500 */
[----:B------:R-:W-:-:S03]  /*35730*/  ISETP.GT.AND P3, PT, R165, 0x7d, PT ;  /* 0x0000007da500780c */ /* 0x000fc60003f64270 */
[----:B------:R-:W-:Y:S04]  /*35740*/  STL.64 [R1+0x9e0], R2 ;  /* 0x0009e00201007387 */ /* 0x000fe80000100a00 */
[----:B------:R-:W-:Y:S04]  /*35750*/  STL.64 [R1+0x9e8], R62 ;  /* 0x0009e83e01007387 */ /* 0x000fe80000100a00 */
[----:B------:R0:W-:Y:S04]  /*35760*/  STL.64 [R1+0x9f0], R154 ;  /* 0x0009f09a01007387 */ /* 0x0001e80000100a00 */
[----:B------:R-:W4:Y:S04]  /*35770*/  @P6 LDG.E.U16 R149, desc[UR6][R120.64] ;  /* 0x0000000678956981 */ /* 0x000f28000c1e1500 */
[----:B------:R-:W4:Y:S04]  /*35780*/  @P3 LDG.E.U16 R151, desc[UR6][R10.64] ;  /* 0x000000060a973981 */ /* 0x000f28000c1e1500 */
[----:B0-----:R-:W4:Y:S04]  /*35790*/  LDL.LU.64 R154, [R1+0x2ed8] ;  /* 0x002ed800019a7983 */ /* 0x001f280000300a00 */
[----:B------:R0:W-:Y:S04]  /*357a0*/  @P1 STL [R1+0x14b4], R31 ;  /* 0x0014b41f01001387 */ /* 0x0001e80000100800 */
[----:B------:R1:W4:Y:S04]  /*357b0*/  @P3 LDG.E.U16 R0, desc[UR6][R12.64] ;  /* 0x000000060c003981 */ /* 0x000328000c1e1500 */
[----:B0-----:R-:W4:Y:S04]  /*357c0*/  LDL.LU R31, [R1+0x2ed0] ;  /* 0x002ed000011f7983 */ /* 0x001f280000300800 */
[----:B------:R-:W4:Y:S01]  /*357d0*/  LDL.LU.64 R62, [R1+0x2ec8] ;  /* 0x002ec800013e7983 */ /* 0x000f220000300a00 */
[----:B-1----:R-:W-:-:S02]  /*357e0*/  IMAD.MOV.U32 R12, RZ, RZ, R22 ;  /* 0x000000ffff0c7224 */ /* 0x002fc400078e0016 */
[----:B------:R-:W-:Y:S02]  /*357f0*/  IMAD.MOV.U32 R22, RZ, RZ, R28 ;  /* 0x000000ffff167224 */ /* 0x000fe400078e001c */
[----:B------:R-:W-:Y:S01]  /*35800*/  IMAD.MOV.U32 R13, RZ, RZ, R100 ;  /* 0x000000ffff0d7224 */ /* 0x000fe200078e0064 */
[----:B---3--:R0:W-:Y:S01]  /*35810*/  @P1 STL [R1+0x14b0], R32 ;  /* 0x0014b02001001387 */ /* 0x0081e20000100800 */
[----:B------:R-:W-:-:S03]  /*35820*/  ISETP.GT.AND P1, PT, R165, 0x7e, PT ;  /* 0x0000007ea500780c */ /* 0x000fc60003f24270 */
[----:B0-----:R-:W3:Y:S04]  /*35830*/  LDL.LU R32, [R1+0x2ec0] ;  /* 0x002ec00001207983 */ /* 0x001ee80000300800 */
[----:B------:R-:W3:Y:S04]  /*35840*/  LDL.LU.64 R2, [R1+0x2eb8] ;  /* 0x002eb80001027983 */ /* 0x000ee80000300a00 */
[----:B--2---:R-:W-:Y:S04]  /*35850*/  @P2 STL [R1+0x14a8], R148 ;  /* 0x0014a89401002387 */ /* 0x004fe80000100800 */
[----:B----4-:R-:W-:Y:S04]  /*35860*/  @P2 STL [R1+0x14ac], R158 ;  /* 0x0014ac9e01002387 */ /* 0x010fe80000100800 */
[----:B------:R-:W2:Y:S04]  /*35870*/  LDL R72, [R1+0x18e4] ;  /* 0x0018e40001487983 */ /* 0x000ea80000100800 */
[----:B------:R-:W4:Y:S04]  /*35880*/  @P1 LDG.E.U16 R30, desc[UR6][R22.64] ;  /* 0x00000006161e1981 */ /* 0x000f28000c1e1500 */
[----:B------:R-:W3:Y:S04]  /*35890*/  @P1 LDG.E.U16 R26, desc[UR6][R12.64] ;  /* 0x000000060c1a1981 */ /* 0x000ee8000c1e1500 */
[----:B------:R0:W-:Y:S04]  /*358a0*/  @P6 STL [R1+0x14a0], R27 ;  /* 0x0014a01b01006387 */ /* 0x0001e80000100800 */
[----:B0-----:R-:W3:Y:S01]  /*358b0*/  LDL R27, [R1+0x18e0] ;  /* 0x0018e000011b7983 */ /* 0x001ee20000100800 */
[----:B------:R-:W-:-:S02]  /*358c0*/  IMAD.MOV.U32 R144, RZ, RZ, R101 ;  /* 0x000000ffff907224 */ /* 0x000fc400078e0065 */
[----:B------:R-:W-:Y:S01]  /*358d0*/  IMAD.MOV.U32 R145, RZ, RZ, R150 ;  /* 0x000000ffff917224 */ /* 0x000fe200078e0096 */
[----:B------:R0:W-:Y:S04]  /*358e0*/  @P6 STL [R1+0x14a4], R149 ;  /* 0x0014a49501006387 */ /* 0x0001e80000100800 */
[----:B------:R-:W-:Y:S04]  /*358f0*/  @P3 STL [R1+0x1498], R151 ;  /* 0x0014989701003387 */ /* 0x000fe80000100800 */
[----:B------:R-:W-:Y:S04]  /*35900*/  @P3 STL [R1+0x149c], R0 ;  /* 0x00149c0001003387 */ /* 0x000fe80000100800 */
[----:B------:R-:W3:Y:S04]  /*35910*/  LDL.LU R10, [R1+0x1aec] ;  /* 0x001aec00010a7983 */ /* 0x000ee80000300800 */
[----:B------:R-:W-:Y:S04]  /*35920*/  STL.64 [R1+0x9a0], R144 ;  /* 0x0009a09001007387 */ /* 0x000fe80000100a00 */
[----:B------:R-:W-:Y:S04]  /*35930*/  STL.64 [R1+0x9a8], R12 ;  /* 0x0009a80c01007387 */ /* 0x000fe80000100a00 */
[----:B------:R1:W-:Y:S01]  /*35940*/  STL.64 [R1+0x9b0], R22 ;  /* 0x0009b01601007387 */ /* 0x0003e20000100a00 */
[----:B------:R-:W-:-:S03]  /*35950*/  ISETP.GT.AND P2, PT, R165, 0x7f, PT ;  /* 0x0000007fa500780c */ /* 0x000fc60003f44270 */
[----:B------:R-:W3:Y:S04]  /*35960*/  LDL.LU R11, [R1+0x1b0c] ;  /* 0x001b0c00010b7983 */ /* 0x000ee80000300800 */
[----:B------:R-:W3:Y:S04]  /*35970*/  LDL.LU R73, [R1+0x1af0] ;  /* 0x001af00001497983 */ /* 0x000ee80000300800 */
[----:B------:R-:W3:Y:S04]  /*35980*/  LDL.LU R28, [R1+0x1b10] ;  /* 0x001b1000011c7983 */ /* 0x000ee80000300800 */
[----:B------:R-:W3:Y:S04]  /*35990*/  LDL.LU R120, [R1+0x1af4] ;  /* 0x001af40001787983 */ /* 0x000ee80000300800 */
[----:B------:R-:W3:Y:S04]  /*359a0*/  LDL.LU R121, [R1+0x1b14] ;  /* 0x001b140001797983 */ /* 0x000ee80000300800 */
[----:B--2---:R-:W2:Y:S04]  /*359b0*/  @P2 LDG.E.U16 R72, desc[UR6][R144.64] ;  /* 0x0000000690482981 */ /* 0x004ea8000c1e1500 */
[----:B----4-:R4:W-:Y:S04]  /*359c0*/  @P1 STL [R1+0x18ec], R30 ;  /* 0x0018ec1e01001387 */ /* 0x0109e80000100800 */
[----:B------:R-:W2:Y:S04]  /*359d0*/  LDL R158, [R1+0x1480] ;  /* 0x00148000019e7983 */ /* 0x000ea80000100800 */
[----:B------:R-:W2:Y:S04]  /*359e0*/  LDL R148, [R1+0x147c] ;  /* 0x00147c0001947983 */ /* 0x000ea80000100800 */
[----:B0-----:R-:W2:Y:S04]  /*359f0*/  LDL R149, [R1+0x1478] ;  /* 0x0014780001957983 */ /* 0x001ea80000100800 */
[----:B-1----:R-:W2:Y:S04]  /*35a00*/  LDL R23, [R1+0x1474] ;  /* 0x0014740001177983 */ /* 0x002ea80000100800 */
[----:B----4-:R-:W4:Y:S04]  /*35a10*/  LDL R30, [R1+0x1484] ;  /* 0x00148400011e7983 */ /* 0x010f280000100800 */
[----:B---3--:R0:W-:Y:S04]  /*35a20*/  @P1 STL [R1+0x18e8], R26 ;  /* 0x0018e81a01001387 */ /* 0x0081e80000100800 */
[----:B------:R-:W3:Y:S04]  /*35a30*/  LDL R13, [R1+0x146c] ;  /* 0x00146c00010d7983 */ /* 0x000ee80000100800 */
[----:B------:R-:W2:Y:S04]  /*35a40*/  LDL R12, [R1+0x1468] ;  /* 0x00146800010c7983 */ /* 0x000ea80000100800 */
[----:B------:R-:W3:Y:S04]  /*35a50*/  @P2 LDG.E.U16 R27, desc[UR6][R70.64] ;  /* 0x00000006461b2981 */ /* 0x000ee8000c1e1500 */
[----:B0-----:R-:W3:Y:S04]  /*35a60*/  LDL R26, [R1+0x1470] ;  /* 0x00147000011a7983 */ /* 0x001ee80000100800 */
[----:B------:R-:W3:Y:S04]  /*35a70*/  LDL.LU R0, [R1+0x1b18] ;  /* 0x001b180001007983 */ /* 0x000ee80000300800 */
[----:B------:R-:W3:Y:S04]  /*35a80*/  LDL.LU R151, [R1+0x1b38] ;  /* 0x001b380001977983 */ /* 0x000ee80000300800 */
[----:B------:R-:W3:Y:S04]  /*35a90*/  LDL.LU R150, [R1+0x1b1c] ;  /* 0x001b1c0001967983 */ /* 0x000ee80000300800 */
[----:B------:R-:W3:Y:S04]  /*35aa0*/  LDL.LU R101, [R1+0x1b3c] ;  /* 0x001b3c0001657983 */ /* 0x000ee80000300800 */
[----:B------:R-:W3:Y:S04]  /*35ab0*/  LDL.LU R100, [R1+0x1b20] ;  /* 0x001b200001647983 */ /* 0x000ee80000300800 */
[----:B------:R-:W3:Y:S04]  /*35ac0*/  LDL.LU R22, [R1+0x1b40] ;  /* 0x001b400001167983 */ /* 0x000ee80000300800 */
[----:B------:R-:W3:Y:S04]  /*35ad0*/  LDL.LU.64 R144, [R1+0x2eb0] ;  /* 0x002eb00001907983 */ /* 0x000ee80000300a00 */
[----:B------:R-:W3:Y:S01]  /*35ae0*/  LDL.LU.64 R70, [R1+0x2ea8] ;  /* 0x002ea80001467983 */ /* 0x000ee20000300a00 */
[----:B------:R-:W-:-:S02]  /*35af0*/  ISETP.GT.AND P6, PT, R165, 0x80, PT ;  /* 0x00000080a500780c */ /* 0x000fc40003fc4270 */
[C---:B------:R-:W-:Y:S02]  /*35b00*/  ISETP.GT.AND P3, PT, R165.reuse, 0x81, PT ;  /* 0x00000081a500780c */ /* 0x040fe40003f64270 */
[----:B------:R-:W-:Y:S02]  /*35b10*/  ISETP.GT.AND P1, PT, R165, 0x82, PT ;  /* 0x00000082a500780c */ /* 0x000fe40003f24270 */
[----:B------:R-:W-:Y:S02]  /*35b20*/  LOP3.LUT R121, R121, R120, RZ, 0x3c, !PT ;  /* 0x0000007879797212 */ /* 0x000fe400078e3cff */
[----:B------:R-:W-:Y:S02]  /*35b30*/  LOP3.LUT R11, R11, R10, RZ, 0x3c, !PT ;  /* 0x0000000a0b0b7212 */ /* 0x000fe400078e3cff */
[----:B------:R-:W-:Y:S02]  /*35b40*/  LOP3.LUT R120, R121, R120, RZ, 0x3c, !PT ;  /* 0x0000007879787212 */ /* 0x000fe400078e3cff */
[----:B------:R-:W-:-:S02]  /*35b50*/  LOP3.LUT R10, R11, R10, RZ, 0x3c, !PT ;  /* 0x0000000a0b0a7212 */ /* 0x000fc400078e3cff */
[----:B------:R-:W-:Y:S01]  /*35b60*/  LOP3.LUT R121, R121, R120, RZ, 0x3c, !PT ;  /* 0x0000007879797212 */ /* 0x000fe200078e3cff */
[----:B------:R-:W3:Y:S04]  /*35b70*/  @P3 LDG.E.U16 R32, desc[UR6][R86.64] ;  /* 0x0000000656203981 */ /* 0x000ee8000c1e1500 */
[----:B------:R-:W3:Y:S01]  /*35b80*/  @P3 LDG.E.U16 R31, desc[UR6][R6.64] ;  /* 0x00000006061f3981 */ /* 0x000ee2000c1e1500 */
[----:B------:R-:W-:Y:S02]  /*35b90*/  ISETP.GT.AND P3, PT, R165, 0x85, PT ;  /* 0x00000085a500780c */ /* 0x000fe40003f64270 */
[----:B------:R-:W-:Y:S01]  /*35ba0*/  LOP3.LUT R11, R11, R10, RZ, 0x3c, !PT ;  /* 0x0000000a0b0b7212 */ /* 0x000fe200078e3cff */
[----:B----4-:R-:W4:Y:S10]  /*35bb0*/  @P1 LDG.E.U16 R30, desc[UR6][R120.64] ;  /* 0x00000006781e1981 */ /* 0x010f34000c1e1500 */
[----:B--2---:R-:W2:Y:S04]  /*35bc0*/  @P3 LDG.E.U16 R12, desc[UR6][R64.64] ;  /* 0x00000006400c3981 */ /* 0x004ea8000c1e1500 */
[----:B---3--:R-:W-:Y:S04]  /*35bd0*/  @P2 STL [R1+0x18e0], R27 ;  /* 0x0018e01b01002387 */ /* 0x008fe80000100800 */
[----:B------:R0:W-:Y:S01]  /*35be0*/  @P2 STL [R1+0x18e4], R72 ;  /* 0x0018e44801002387 */ /* 0x0001e20000100800 */
[----:B------:R-:W-:-:S03]  /*35bf0*/  ISETP.GT.AND P2, PT, R165, 0x83, PT ;  /* 0x00000083a500780c */ /* 0x000fc60003f44270 */
[----:B------:R-:W3:Y:S01]  /*35c00*/  @P3 LDG.E.U16 R13, desc[UR6][R104.64] ;  /* 0x00000006680d3981 */ /* 0x000ee2000c1e1500 */
[----:B0-----:R-:W-:-:S09]  /*35c10*/  IMAD.MOV.U32 R72, RZ, RZ, R28 ;  /* 0x000000ffff487224 */ /* 0x001fd200078e001c */
[----:B------:R-:W2:Y:S04]  /*35c20*/  @P2 LDG.E.U16 R149, desc[UR6][R84.64] ;  /* 0x0000000654952981 */ /* 0x000ea8000c1e1500 */
[----:B------:R-:W2:Y:S04]  /*35c30*/  @P6 LDG.E.U16 R70, desc[UR6][R114.64] ;  /* 0x0000000672466981 */ /* 0x000ea8000c1e1500 */
[----:B------:R-:W2:Y:S01]  /*35c40*/  @P6 LDG.E.U16 R71, desc[UR6][R112.64] ;  /* 0x0000000670476981 */ /* 0x000ea2000c1e1500 */
[----:B------:R-:W-:-:S03]  /*35c50*/  ISETP.GT.AND P6, PT, R165, 0x84, PT ;  /* 0x00000084a500780c */ /* 0x000fc60003fc4270 */
[----:B------:R-:W2:Y:S04]  /*35c60*/  @P1 LDG.E.U16 R158, desc[UR6][R72.64] ;  /* 0x00000006489e1981 */ /* 0x000ea8000c1e1500 */
[----:B------:R-:W3:Y:S04]  /*35c70*/  @P2 LDG.E.U16 R148, desc[UR6][R10.64] ;  /* 0x000000060a942981 */ /* 0x000ee8000c1e1500 */
[----:B------:R-:W3:Y:S04]  /*35c80*/  LDL.LU.64 R114, [R1+0x2ea0] ;  /* 0x002ea00001727983 */ /* 0x000ee80000300a00 */
[----:B------:R-:W3:Y:S04]  /*35c90*/  LDL.LU.64 R112, [R1+0x2e98] ;  /* 0x002e980001707983 */ /* 0x000ee80000300a00 */
[----:B------:R-:W3:Y:S04]  /*35ca0*/  LDL.LU.64 R86, [R1+0x2e90] ;  /* 0x002e900001567983 */ /* 0x000ee80000300a00 */
[----:B------:R-:W3:Y:S04]  /*35cb0*/  LDL.LU.64 R6, [R1+0x2e88] ;  /* 0x002e880001067983 */ /* 0x000ee80000300a00 */
[----:B------:R-:W3:Y:S04]  /*35cc0*/  LDL R27, [R1+0x18dc] ;  /* 0x0018dc00011b7983 */ /* 0x000ee80000100800 */
[----:B------:R-:W3:Y:S04]  /*35cd0*/  @P6 LDG.E.U16 R23, desc[UR6][R124.64] ;  /* 0x000000067c176981 */ /* 0x000ee8000c1e1500 */
[----:B------:R-:W3:Y:S04]  /*35ce0*/  @P6 LDG.E.U16 R26, desc[UR6][R118.64] ;  /* 0x00000006761a6981 */ /* 0x000ee8000c1e1500 */
[----:B------:R-:W3:Y:S04]  /*35cf0*/  LDL R28, [R1+0x18d8] ;  /* 0x0018d800011c7983 */ /* 0x000ee80000100800 */
[----:B------:R-:W-:Y:S04]  /*35d00*/  STL.64 [R1+0x960], R10 ;  /* 0x0009600a01007387 */ /* 0x000fe80000100a00 */
[----:B------:R-:W-:Y:S04]  /*35d10*/  STL.64 [R1+0x968], R72 ;  /* 0x0009684801007387 */ /* 0x000fe80000100a00 */
[----:B------:R0:W-:Y:S04]  /*35d20*/  STL.64 [R1+0x970], R120 ;  /* 0x0009707801007387 */ /* 0x0001e80000100a00 */
[----:B0-----:R-:W3:Y:S04]  /*35d30*/  LDL.LU.64 R120, [R1+0x2e80] ;  /* 0x002e800001787983 */ /* 0x001ee80000300a00 */
[----:B----4-:R0:W-:Y:S04]  /*35d40*/  @P1 STL [R1+0x1484], R30 ;  /* 0x0014841e01001387 */ /* 0x0101e80000100800 */
[----:B0-----:R-:W4:Y:S04]  /*35d50*/  LDL.LU R30, [R1+0x2e78] ;  /* 0x002e7800011e7983 */ /* 0x001f280000300800 */
[----:B------:R-:W4:Y:S04]  /*35d60*/  LDL.LU.64 R72, [R1+0x2e70] ;  /* 0x002e700001487983 */ /* 0x000f280000300a00 */
[----:B--2---:R-:W-:Y:S04]  /*35d70*/  @P1 STL [R1+0x1480], R158 ;  /* 0x0014809e01001387 */ /* 0x004fe80000100800 */
[----:B------:R-:W2:Y:S04]  /*35d80*/  LDL.LU.64 R10, [R1+0x2e68] ;  /* 0x002e6800010a7983 */ /* 0x000ea80000300a00 */
[----:B------:R-:W2:Y:S04]  /*35d90*/  LDL.LU R84, [R1+0x2e60] ;  /* 0x002e600001547983 */ /* 0x000ea80000300800 */
[----:B------:R-:W-:Y:S01]  /*35da0*/  @P2 STL [R1+0x1478], R149 ;  /* 0x0014789501002387 */ /* 0x000fe20000100800 */
[----:B------:R-:W-:-:S03]  /*35db0*/  ISETP.GT.AND P1, PT, R165, 0x86, PT ;  /* 0x00000086a500780c */ /* 0x000fc60003f24270 */
[----:B---3--:R-:W-:Y:S04]  /*35dc0*/  @P2 STL [R1+0x147c], R148 ;  /* 0x00147c9401002387 */ /* 0x008fe80000100800 */
[----:B------:R0:W-:Y:S04]  /*35dd0*/  @P6 STL [R1+0x1474], R23 ;  /* 0x0014741701006387 */ /* 0x0001e80000100800 */
[----:B0-----:R-:W3:Y:S04]  /*35de0*/  LDL R23, [R1+0x18d4] ;  /* 0x0018d40001177983 */ /* 0x001ee80000100800 */
[----:B------:R0:W-:Y:S04]  /*35df0*/  @P6 STL [R1+0x1470], R26 ;  /* 0x0014701a01006387 */ /* 0x0001e80000100800 */
[----:B0-----:R-:W2:Y:S04]  /*35e00*/  LDL R26, [R1+0x18d0] ;  /* 0x0018d000011a7983 */ /* 0x001ea80000100800 */
[----:B------:R0:W-:Y:S04]  /*35e10*/  @P3 STL [R1+0x1468], R12 ;  /* 0x0014680c01003387 */ /* 0x0001e80000100800 */
[----:B------:R1:W-:Y:S01]  /*35e20*/  @P3 STL [R1+0x146c], R13 ;  /* 0x00146c0d01003387 */ /* 0x0003e20000100800 */
[----:B------:R-:W-:-:S02]  /*35e30*/  IMAD.MOV.U32 R104, RZ, RZ, R151 ;  /* 0x000000ffff687224 */ /* 0x000fc400078e0097 */
[----:B------:R-:W-:Y:S01]  /*35e40*/  IMAD.MOV.U32 R105, RZ, RZ, R0 ;  /* 0x000000ffff697224 */ /* 0x000fe200078e0000 */
[----:B------:R-:W4:Y:S01]  /*35e50*/  LDL.LU R124, [R1+0x1b44] ;  /* 0x001b4400017c7983 */ /* 0x000f220000300800 */
[----:B0-----:R-:W-:Y:S02]  /*35e60*/  IMAD.MOV.U32 R12, RZ, RZ, R101 ;  /* 0x000000ffff0c7224 */ /* 0x001fe400078e0065 */
[----:B------:R-:W-:Y:S02]  /*35e70*/  IMAD.MOV.U32 R101, RZ, RZ, R100 ;  /* 0x000000ffff657224 */ /* 0x000fe400078e0064 */
[----:B------:R-:W-:Y:S02]  /*35e80*/  IMAD.MOV.U32 R100, RZ, RZ, R22 ;  /* 0x000000ffff647224 */ /* 0x000fe400078e0016 */
[----:B-1----:R-:W-:-:S03]  /*35e90*/  IMAD.MOV.U32 R13, RZ, RZ, R150 ;  /* 0x000000ffff0d7224 */ /* 0x002fc600078e0096 */
[----:B------:R-:W4:Y:S04]  /*35ea0*/  @P1 LDG.E.U16 R27, desc[UR6][R100.64] ;  /* 0x00000006641b1981 */ /* 0x000f28000c1e1500 */
[----:B------:R-:W4:Y:S04]  /*35eb0*/  @P1 LDG.E.U16 R28, desc[UR6][R12.64] ;  /* 0x000000060c1c1981 */ /* 0x000f28000c1e1500 */
[----:B------:R-:W-:Y:S04]  /*35ec0*/  STL.64 [R1+0x920], R104 ;  /* 0x0009206801007387 */ /* 0x000fe80000100a00 */
[----:B------:R-:W-:Y:S04]  /*35ed0*/  STL.64 [R1+0x928], R12 ;  /* 0x0009280c01007387 */ /* 0x000fe80000100a00 */
        /* <DEDUP_REMOVED lines=8> */
[----:B---3--:R-:W3:Y:S04]  /*35f60*/  @P2 LDG.E.U16 R23, desc[UR6][R104.64] ;  /* 0x0000000668172981 */ /* 0x008ee8000c1e1500 */
[----:B--2---:R-:W2:Y:S04]  /*35f70*/  @P2 LDG.E.U16 R26, desc[UR6][R142.64] ;  /* 0x000000068e1a2981 */ /* 0x004ea8000c1e1500 */
[----:B----4-:R0:W-:Y:S04]  /*35f80*/  @P1 STL [R1+0x18dc], R27 ;  /* 0x0018dc1b01001387 */ /* 0x0101e80000100800 */
[----:B------:R-:W4:Y:S04]  /*35f90*/  LDL R158, [R1+0x144c] ;  /* 0x00144c00019e7983 */ /* 0x000f280000100800 */
[----:B------:R-:W4:Y:S04]  /*35fa0*/  LDL R118, [R1+0x1448] ;  /* 0x0014480001767983 */ /* 0x000f280000100800 */
[----:B------:R-:W4:Y:S04]  /*35fb0*/  LDL R119, [R1+0x1444] ;  /* 0x0014440001777983 */ /* 0x000f280000100800 */
[----:B0-----:R-:W4:Y:S04]  /*35fc0*/  LDL R27, [R1+0x1450] ;  /* 0x00145000011b7983 */ /* 0x001f280000100800 */
[----:B------:R0:W-:Y:S04]  /*35fd0*/  @P1 STL [R1+0x18d8], R28 ;  /* 0x0018d81c01001387 */ /* 0x0001e80000100800 */
        /* <DEDUP_REMOVED lines=9> */
[----:B------:R-:W4:Y:S04]  /*36070*/  LDL.LU.64 R104, [R1+0x2e58] ;  /* 0x002e580001687983 */ /* 0x000f280000300a00 */
[----:B------:R-:W4:Y:S01]  /*36080*/  LDL.LU.64 R142, [R1+0x2e50] ;  /* 0x002e5000018e7983 */ /* 0x000f220000300a00 */
[----:B------:R-:W-:-:S02]  /*36090*/  ISETP.GT.AND P6, PT, R165, 0x88, PT ;  /* 0x00000088a500780c */ /* 0x000fc40003fc4270 */
[----:B------:R-:W-:Y:S02]  /*360a0*/  ISETP.GT.AND P1, PT, R165, 0x8a, PT ;  /* 0x0000008aa500780c */ /* 0x000fe40003f24270 */
[----:B------:R-:W-:Y:S02]  /*360b0*/  LOP3.LUT R65, R65, R64, RZ, 0x3c, !PT ;  /* 0x0000004041417212 */ /* 0x000fe400078e3cff */
[----:B------:R-:W-:Y:S02]  /*360c0*/  LOP3.LUT R149, R149, R148, RZ, 0x3c, !PT ;  /* 0x0000009495957212 */ /* 0x000fe400078e3cff */
[----:B------:R-:W-:Y:S02]  /*360d0*/  LOP3.LUT R64, R65, R64, RZ, 0x3c, !PT ;  /* 0x0000004041407212 */ /* 0x000fe400078e3cff */
[----:B------:R-:W-:Y:S02]  /*360e0*/  LOP3.LUT R125, R125, R124, RZ, 0x3c, !PT ;  /* 0x0000007c7d7d7212 */ /* 0x000fe400078e3cff */
[----:B------:R-:W-:-:S02]  /*360f0*/  LOP3.LUT R148, R149, R148, RZ, 0x3c, !PT ;  /* 0x0000009495947212 */ /* 0x000fc400078e3cff */
[----:B------:R-:W-:Y:S02]  /*36100*/  LOP3.LUT R65, R65, R64, RZ, 0x3c, !PT ;  /* 0x0000004041417212 */ /* 0x000fe400078e3cff */
[----:B------:R-:W-:Y:S02]  /*36110*/  LOP3.LUT R124, R125, R124, RZ, 0x3c, !PT ;  /* 0x0000007c7d7c7212 */ /* 0x000fe400078e3cff */
[----:B------:R-:W-:Y:S01]  /*36120*/  LOP3.LUT R149, R149, R148, RZ, 0x3c, !PT ;  /* 0x0000009495957212 */ /* 0x000fe200078e3cff */
[----:B------:R-:W4:Y:S01]  /*36130*/  @P1 LDG.E.U16 R85, desc[UR6][R64.64] ;  /* 0x0000000640551981 */ /* 0x000f22000c1e1500 */
[----:B------:R-:W-:-:S03]  /*36140*/  LOP3.LUT R125, R125, R124, RZ, 0x3c, !PT ;  /* 0x0000007c7d7d7212 */ /* 0x000fc600078e3cff */
[----:B--2---:R-:W-:Y:S04]  /*36150*/  @P2 STL [R1+0x18d0], R26 ;  /* 0x0018d01a01002387 */ /* 0x004fe80000100800 */
[----:B---3--:R0:W-:Y:S01]  /*36160*/  @P2 STL [R1+0x18d4], R23 ;  /* 0x0018d41701002387 */ /* 0x0081e20000100800 */
[----:B------:R-:W-:-:S13]  /*36170*/  ISETP.GT.AND P2, PT, R165, 0x8b, PT ;  /* 0x0000008ba500780c */ /* 0x000fda0003f44270 */
[----:B----4-:R-:W2:Y:S04]  /*36180*/  @P2 LDG.E.U16 R158, desc[UR6][R124.64] ;  /* 0x000000067c9e2981 */ /* 0x010ea8000c1e1500 */
[----:B------:R-:W3:Y:S04]  /*36190*/  @P2 LDG.E.U16 R118, desc[UR6][R152.64] ;  /* 0x0000000698762981 */ /* 0x000ee8000c1e1500 */
[----:B------:R-:W4:Y:S04]  /*361a0*/  @P1 LDG.E.U16 R27, desc[UR6][R148.64] ;  /* 0x00000006941b1981 */ /* 0x000f28000c1e1500 */
[----:B------:R-:W2:Y:S04]  /*361b0*/  @P6 LDG.E.U16 R142, desc[UR6][R66.64] ;  /* 0x00000006428e6981 */ /* 0x000ea8000c1e1500 */
[----:B------:R-:W2:Y:S01]  /*361c0*/  @P6 LDG.E.U16 R143, desc[UR6][R90.64] ;  /* 0x000000065a8f6981 */ /* 0x000ea2000c1e1500 */
[----:B------:R-:W-:-:S02]  /*361d0*/  ISETP.GT.AND P6, PT, R165, 0x8c, PT ;  /* 0x0000008ca500780c */ /* 0x000fc40003fc4270 */
[C---:B------:R-:W-:Y:S01]  /*361e0*/  ISETP.GT.AND P3, PT, R165.reuse, 0x89, PT ;  /* 0x00000089a500780c */ /* 0x040fe20003f64270 */
[----:B------:R-:W2:Y:S04]  /*361f0*/  LDL.LU.64 R66, [R1+0x2e48] ;  /* 0x002e480001427983 */ /* 0x000ea80000300a00 */
[----:B------:R-:W2:Y:S06]  /*36200*/  LDL.LU.64 R90, [R1+0x2e40] ;  /* 0x002e4000015a7983 */ /* 0x000eac0000300a00 */
[----:B------:R-:W2:Y:S04]  /*36210*/  @P6 LDG.E.U16 R28, desc[UR6][R116.64] ;  /* 0x00000006741c6981 */ /* 0x000ea8000c1e1500 */
[----:B------:R-:W2:Y:S04]  /*36220*/  @P3 LDG.E.U16 R30, desc[UR6][R74.64] ;  /* 0x000000064a1e3981 */ /* 0x000ea8000c1e1500 */
[----:B------:R-:W2:Y:S01]  /*36230*/  @P3 LDG.E.U16 R29, desc[UR6][R76.64] ;  /* 0x000000064c1d3981 */ /* 0x000ea2000c1e1500 */
[----:B------:R-:W-:-:S03]  /*36240*/  ISETP.GT.AND P3, PT, R165, 0x8d, PT ;  /* 0x0000008da500780c */ /* 0x000fc60003f64270 */
[----:B------:R-:W2:Y:S04]  /*36250*/  @P6 LDG.E.U16 R119, desc[UR6][R122.64] ;  /* 0x000000067a776981 */ /* 0x000ea8000c1e1500 */
[----:B------:R-:W2:Y:S04]  /*36260*/  LDL.LU.64 R74, [R1+0x2e38] ;  /* 0x002e3800014a7983 */ /* 0x000ea80000300a00 */
[----:B0-----:R-:W2:Y:S04]  /*36270*/  LDL R23, [R1+0x18cc] ;  /* 0x0018cc0001177983 */ /* 0x001ea80000100800 */
[----:B------:R-:W2:Y:S04]  /*36280*/  LDL R26, [R1+0x18c8] ;  /* 0x0018c800011a7983 */ /* 0x000ea80000100800 */
[----:B------:R-:W2:Y:S04]  /*36290*/  LDL.LU.64 R76, [R1+0x2e30] ;  /* 0x002e3000014c7983 */ /* 0x000ea80000300a00 */
[----:B------:R-:W2:Y:S04]  /*362a0*/  @P3 LDG.E.U16 R12, desc[UR6][R82.64] ;  /* 0x00000006520c3981 */ /* 0x000ea8000c1e1500 */
[----:B------:R-:W2:Y:S04]  /*362b0*/  @P3 LDG.E.U16 R13, desc[UR6][R94.64] ;  /* 0x000000065e0d3981 */ /* 0x000ea8000c1e1500 */
[----:B------:R0:W-:Y:S04]  /*362c0*/  STL.64 [R1+0x8f0], R64 ;  /* 0x0008f04001007387 */ /* 0x0001e80000100a00 */
[----:B0-----:R-:W2:Y:S04]  /*362d0*/  LDL.LU.64 R64, [R1+0x2e28] ;  /* 0x002e280001407983 */ /* 0x001ea80000300a00 */
[----:B------:R0:W-:Y:S04]  /*362e0*/  @P1 STL [R1+0x1454], R85 ;  /* 0x0014545501001387 */ /* 0x0001e80000100800 */
[----:B0-----:R-:W2:Y:S04]  /*362f0*/  LDL.LU R85, [R1+0x2e20] ;  /* 0x002e200001557983 */ /* 0x001ea80000300800 */
[----:B------:R-:W-:Y:S04]  /*36300*/  STL.64 [R1+0x8e0], R124 ;  /* 0x0008e07c01007387 */ /* 0x000fe80000100a00 */
[----:B------:R0:W-:Y:S04]  /*36310*/  STL.64 [R1+0x8e8], R148 ;  /* 0x0008e89401007387 */ /* 0x0001e80000100a00 */
[----:B0-----:R-:W2:Y:S04]  /*36320*/  LDL.LU.64 R148, [R1+0x2e18] ;  /* 0x002e180001947983 */ /* 0x001ea80000300a00 */
[----:B----4-:R0:W-:Y:S04]  /*36330*/  @P1 STL [R1+0x1450], R27 ;  /* 0x0014501b01001387 */ /* 0x0101e80000100800 */
[----:B0-----:R-:W4:Y:S04]  /*36340*/  LDL.LU R27, [R1+0x2e10] ;  /* 0x002e1000011b7983 */ /* 0x001f280000300800 */
[----:B------:R-:W4:Y:S04]  /*36350*/  LDL.LU.64 R124, [R1+0x2e08] ;  /* 0x002e0800017c7983 */ /* 0x000f280000300a00 */
[----:B---3--:R-:W-:Y:S04]  /*36360*/  @P2 STL [R1+0x1448], R118 ;  /* 0x0014487601002387 */ /* 0x008fe80000100800 */
[----:B--2---:R-:W-:Y:S04]  /*36370*/  @P2 STL [R1+0x144c], R158 ;  /* 0x00144c9e01002387 */ /* 0x004fe80000100800 */
[----:B------:R0:W-:Y:S01]  /*36380*/  @P6 STL [R1+0x1440], R28 ;  /* 0x0014401c01006387 */ /* 0x0001e20000100800 */
[----:B------:R-:W-:-:S03]  /*36390*/  ISETP.GT.AND P1, PT, R165, 0x8e, PT ;  /* 0x0000008ea500780c */ /* 0x000fc60003f24270 */
[----:B------:R-:W2:Y:S04]  /*363a0*/  LDL R122, [R1+0x18c0] ;  /* 0x0018c000017a7983 */ /* 0x000ea80000100800 */
[----:B0-----:R-:W3:Y:S04]  /*363b0*/  LDL R28, [R1+0x18c4] ;  /* 0x0018c400011c7983 */ /* 0x001ee80000100800 */
[----:B------:R0:W-:Y:S01]  /*363c0*/  @P6 STL [R1+0x1444], R119 ;  /* 0x0014447701006387 */ /* 0x0001e20000100800 */
[----:B------:R-:W-:-:S03]  /*363d0*/  ISETP.GT.AND P2, PT, R165, 0x8f, PT ;  /* 0x0000008fa500780c */ /* 0x000fc60003f44270 */
[----:B------:R1:W-:Y:S04]  /*363e0*/  @P3 STL [R1+0x1438], R12 ;  /* 0x0014380c01003387 */ /* 0x0003e80000100800 */
[----:B------:R1:W-:Y:S01]  /*363f0*/  @P3 STL [R1+0x143c], R13 ;  /* 0x00143c0d01003387 */ /* 0x0003e20000100800 */
[----:B------:R-:W-:Y:S02]  /*36400*/  IMAD.MOV.U32 R118, RZ, RZ, R22 ;  /* 0x000000ffff767224 */ /* 0x000fe400078e0016 */
[----:B------:R-:W-:Y:S02]  /*36410*/  IMAD.MOV.U32 R116, RZ, RZ, R151 ;  /* 0x000000ffff747224 */ /* 0x000fe400078e0097 */
[----:B------:R-:W-:Y:S02]  /*36420*/  IMAD.MOV.U32 R117, RZ, RZ, R0 ;  /* 0x000000ffff757224 */ /* 0x000fe400078e0000 */
[----:B0-----:R-:W-:Y:S01]  /*36430*/  IMAD.MOV.U32 R119, RZ, RZ, R100 ;  /* 0x000000ffff777224 */ /* 0x001fe200078e0064 */
[----:B------:R-:W4:Y:S01]  /*36440*/  LDL.LU R94, [R1+0x1b9c] ;  /* 0x001b9c00015e7983 */ /* 0x000f220000300800 */
[----:B-1----:R-:W-:-:S02]  /*36450*/  IMAD.MOV.U32 R12, RZ, RZ, R101 ;  /* 0x000000ffff0c7224 */ /* 0x002fc400078e0065 */
[----:B------:R-:W-:Y:S01]  /*36460*/  IMAD.MOV.U32 R13, RZ, RZ, R150 ;  /* 0x000000ffff0d7224 */ /* 0x000fe200078e0096 */
[----:B------:R-:W4:Y:S04]  /*36470*/  @P1 LDG.E.U16 R23, desc[UR6][R118.64] ;  /* 0x0000000676171981 */ /* 0x000f28000c1e1500 */
[----:B------:R-:W4:Y:S04]  /*36480*/  @P1 LDG.E.U16 R26, desc[UR6][R12.64] ;  /* 0x000000060c1a1981 */ /* 0x000f28000c1e1500 */
        /* <DEDUP_REMOVED lines=16> */
[----:B0-----:R-:W4:Y:S04]  /*36590*/  LDL R118, [R1+0x140c] ;  /* 0x00140c0001767983 */ /* 0x001f280000100800 */
[----:B------:R-:W4:Y:S04]  /*365a0*/  LDL R119, [R1+0x1408] ;  /* 0x0014080001777983 */ /* 0x000f280000100800 */
[----:B-1----:R-:W4:Y:S04]  /*365b0*/  LDL R26, [R1+0x1420] ;  /* 0x00142000011a7983 */ /* 0x002f280000100800 */
[----:B------:R-:W4:Y:S04]  /*365c0*/  LDL.LU R13, [R1+0x1bc8] ;  /* 0x001bc800010d7983 */ /* 0x000f280000300800 */
[----:B------:R-:W4:Y:S04]  /*365d0*/  LDL.LU R12, [R1+0x1be8] ;  /* 0x001be800010c7983 */ /* 0x000f280000300800 */
[----:B------:R-:W4:Y:S04]  /*365e0*/  LDL.LU R0, [R1+0x1bcc] ;  /* 0x001bcc0001007983 */ /* 0x000f280000300800 */
[----:B------:R-:W4:Y:S04]  /*365f0*/  LDL.LU R151, [R1+0x1bec] ;  /* 0x001bec0001977983 */ /* 0x000f280000300800 */
[----:B------:R-:W4:Y:S04]  /*36600*/  LDL.LU R150, [R1+0x1bd0] ;  /* 0x001bd00001967983 */ /* 0x000f280000300800 */
[----:B------:R0:W-:Y:S04]  /*36610*/  @P1 STL [R1+0x18cc], R23 ;  /* 0x0018cc1701001387 */ /* 0x0001e80000100800 */
[----:B0-----:R-:W4:Y:S04]  /*36620*/  LDL.LU R23, [R1+0x1bf0] ;  /* 0x001bf00001177983 */ /* 0x001f280000300800 */
[----:B------:R-:W4:Y:S01]  /*36630*/  LDL.LU.64 R116, [R1+0x2e00] ;  /* 0x002e000001747983 */ /* 0x000f220000300a00 */
[----:B------:R-:W-:-:S02]  /*36640*/  ISETP.GT.AND P1, PT, R165, 0x92, PT ;  /* 0x00000092a500780c */ /* 0x000fc40003f24270 */
[----:B------:R-:W-:-:S04]  /*36650*/  LOP3.LUT R83, R83, R82, RZ, 0x3c, !PT ;  /* 0x0000005253537212 */ /* 0x000fc800078e3cff */
[----:B------:R-:W-:-:S04]  /*36660*/  LOP3.LUT R82, R83, R82, RZ, 0x3c, !PT ;  /* 0x0000005253527212 */ /* 0x000fc800078e3cff */
[----:B------:R-:W-:-:S05]  /*36670*/  LOP3.LUT R83, R83, R82, RZ, 0x3c, !PT ;  /* 0x0000005253537212 */ /* 0x000fca00078e3cff */
[----:B------:R-:W4:Y:S04]  /*36680*/  @P1 LDG.E.U16 R100, desc[UR6][R82.64] ;  /* 0x0000000652641981 */ /* 0x000f28000c1e1500 */
[----:B---3--:R0:W-:Y:S04]  /*36690*/  @P2 STL [R1+0x18c4], R28 ;  /* 0x0018c41c01002387 */ /* 0x0081e80000100800 */
[----:B0-----:R-:W3:Y:S04]  /*366a0*/  LDL.LU R28, [R1+0x2df8] ;  /* 0x002df800011c7983 */ /* 0x001ee80000300800 */
[----:B------:R-:W3:Y:S01]  /*366b0*/  LDL.LU.64 R80, [R1+0x2df0] ;  /* 0x002df00001507983 */ /* 0x000ee20000300a00 */
[----:B------:R-:W-:-:S02]  /*366c0*/  ISETP.GT.AND P6, PT, R165, 0x90, PT ;  /* 0x00000090a500780c */ /* 0x000fc40003fc4270 */
[C---:B------:R-:W-:Y:S01]  /*366d0*/  ISETP.GT.AND P3, PT, R165.reuse, 0x91, PT ;  /* 0x00000091a500780c */ /* 0x040fe20003f64270 */
[----:B--2---:R0:W-:Y:S01]  /*366e0*/  @P2 STL [R1+0x18c0], R122 ;  /* 0x0018c07a01002387 */ /* 0x0041e20000100800 */
[----:B------:R-:W-:Y:S02]  /*366f0*/  ISETP.GT.AND P2, PT, R165, 0x93, PT ;  /* 0x00000093a500780c */ /* 0x000fe40003f44270 */
[----:B------:R-:W-:-:S04]  /*36700*/  LOP3.LUT R95, R95, R94, RZ, 0x3c, !PT ;  /* 0x0000005e5f5f7212 */ /* 0x000fc800078e3cff */
[----:B------:R-:W-:Y:S01]  /*36710*/  LOP3.LUT R94, R95, R94, RZ, 0x3c, !PT ;  /* 0x0000005e5f5e7212 */ /* 0x000fe200078e3cff */
[----:B0-----:R-:W-:-:S04]  /*36720*/  IMAD.MOV.U32 R122, RZ, RZ, R101 ;  /* 0x000000ffff7a7224 */ /* 0x001fc800078e0065 */
[----:B------:R-:W2:Y:S01]  /*36730*/  @P3 LDG.E.U16 R27, desc[UR6][R24.64] ;  /* 0x00000006181b3981 */ /* 0x000ea2000c1e1500 */
[----:B------:R-:W-:-:S03]  /*36740*/  LOP3.LUT R95, R95, R94, RZ, 0x3c, !PT ;  /* 0x0000005e5f5f7212 */ /* 0x000fc600078e3cff */
[----:B----4-:R-:W4:Y:S04]  /*36750*/  @P2 LDG.E.U16 R153, desc[UR6][R4.64] ;  /* 0x0000000604992981 */ /* 0x010f28000c1e1500 */
[----:B------:R-:W2:Y:S04]  /*36760*/  @P1 LDG.E.U16 R26, desc[UR6][R122.64] ;  /* 0x000000067a1a1981 */ /* 0x000ea8000c1e1500 */
[----:B------:R-:W2:Y:S04]  /*36770*/  @P2 LDG.E.U16 R158, desc[UR6][R94.64] ;  /* 0x000000065e9e2981 */ /* 0x000ea8000c1e1500 */
[----:B---3--:R-:W3:Y:S04]  /*36780*/  @P3 LDG.E.U16 R28, desc[UR6][R146.64] ;  /* 0x00000006921c3981 */ /* 0x008ee8000c1e1500 */
[----:B------:R-:W3:Y:S04]  /*36790*/  @P6 LDG.E.U16 R80, desc[UR6][R60.64] ;  /* 0x000000063c506981 */ /* 0x000ee8000c1e1500 */
[----:B------:R-:W3:Y:S01]  /*367a0*/  @P6 LDG.E.U16 R81, desc[UR6][R8.64] ;  /* 0x0000000608516981 */ /* 0x000ee2000c1e1500 */
[----:B------:R-:W-:-:S02]  /*367b0*/  ISETP.GT.AND P6, PT, R165, 0x94, PT ;  /* 0x00000094a500780c */ /* 0x000fc40003fc4270 */
[C---:B------:R-:W-:Y:S01]  /*367c0*/  ISETP.GT.AND P3, PT, R165.reuse, 0x95, PT ;  /* 0x00000095a500780c */ /* 0x040fe20003f64270 */
[----:B------:R-:W3:Y:S04]  /*367d0*/  LDL.LU.64 R60, [R1+0x2de8] ;  /* 0x002de800013c7983 */ /* 0x000ee80000300a00 */
[----:B------:R-:W3:Y:S04]  /*367e0*/  LDL.LU.64 R8, [R1+0x2de0] ;  /* 0x002de00001087983 */ /* 0x000ee80000300a00 */
[----:B------:R-:W3:Y:S04]  /*367f0*/  LDL.LU.64 R146, [R1+0x2dd8] ;  /* 0x002dd80001927983 */ /* 0x000ee80000300a00 */
[----:B------:R-:W3:Y:S04]  /*36800*/  LDL.LU R25, [R1+0x2dd0] ;  /* 0x002dd00001197983 */ /* 0x000ee80000300800 */
[----:B------:R-:W3:Y:S04]  /*36810*/  LDL R24, [R1+0x18bc] ;  /* 0x0018bc0001187983 */ /* 0x000ee80000100800 */
[----:B------:R-:W3:Y:S04]  /*36820*/  @P6 LDG.E.U16 R22, desc[UR6][R110.64] ;  /* 0x000000066e166981 */ /* 0x000ee8000c1e1500 */
[----:B------:R-:W3:Y:S04]  /*36830*/  @P6 LDG.E.U16 R152, desc[UR6][R154.64] ;  /* 0x000000069a986981 */ /* 0x000ee8000c1e1500 */
[----:B------:R-:W3:Y:S04]  /*36840*/  @P3 LDG.E.U16 R119, desc[UR6][R2.64] ;  /* 0x0000000602773981 */ /* 0x000ee8000c1e1500 */
[----:B------:R-:W3:Y:S04]  /*36850*/  @P3 LDG.E.U16 R118, desc[UR6][R62.64] ;  /* 0x000000063e763981 */ /* 0x000ee8000c1e1500 */
[----:B------:R-:W3:Y:S04]  /*36860*/  LDL R101, [R1+0x18b8] ;  /* 0x0018b80001657983 */ /* 0x000ee80000100800 */
[----:B------:R-:W-:Y:S04]  /*36870*/  STL.64 [R1+0x860], R94 ;  /* 0x0008605e01007387 */ /* 0x000fe80000100a00 */
[----:B------:R-:W-:Y:S04]  /*36880*/  STL.64 [R1+0x868], R122 ;  /* 0x0008687a01007387 */ /* 0x000fe80000100a00 */
[----:B------:R0:W-:Y:S04]  /*36890*/  STL.64 [R1+0x870], R82 ;  /* 0x0008705201007387 */ /* 0x0001e80000100a00 */
[----:B0-----:R-:W3:Y:S04]  /*368a0*/  LDL.LU.64 R82, [R1+0x2dc8] ;  /* 0x002dc80001527983 */ /* 0x001ee80000300a00 */
[----:B------:R0:W-:Y:S04]  /*368b0*/  @P1 STL [R1+0x1424], R100 ;  /* 0x0014246401001387 */ /* 0x0001e80000100800 */
[----:B0-----:R-:W3:Y:S04]  /*368c0*/  LDL R100, [R1+0x18b4] ;  /* 0x0018b40001647983 */ /* 0x001ee80000100800 */
[----:B------:R-:W3:Y:S04]  /*368d0*/  LDL.LU.64 R122, [R1+0x2dc0] ;  /* 0x002dc000017a7983 */ /* 0x000ee80000300a00 */
[----:B--2---:R0:W-:Y:S01]  /*368e0*/  @P1 STL [R1+0x1420], R26 ;  /* 0x0014201a01001387 */ /* 0x0041e20000100800 */
[----:B------:R-:W-:-:S03]  /*368f0*/  ISETP.GT.AND P1, PT, R165, 0x96, PT ;  /* 0x00000096a500780c */ /* 0x000fc60003f24270 */
[----:B0-----:R-:W2:Y:S04]  /*36900*/  LDL.LU R26, [R1+0x2db8] ;  /* 0x002db800011a7983 */ /* 0x001ea80000300800 */
[----:B------:R-:W2:Y:S04]  /*36910*/  LDL.LU.64 R94, [R1+0x2db0] ;  /* 0x002db000015e7983 */ /* 0x000ea80000300a00 */
[----:B------:R-:W2:Y:S04]  /*36920*/  LDL.LU.64 R4, [R1+0x2da8] ;  /* 0x002da80001047983 */ /* 0x000ea80000300a00 */
[----:B----4-:R0:W-:Y:S04]  /*36930*/  @P2 STL [R1+0x1418], R153 ;  /* 0x0014189901002387 */ /* 0x0101e80000100800 */
[----:B------:R-:W-:Y:S04]  /*36940*/  @P2 STL [R1+0x141c], R158 ;  /* 0x00141c9e01002387 */ /* 0x000fe80000100800 */
[----:B------:R-:W4:Y:S01]  /*36950*/  LDL.LU R110, [R1+0x2da0] ;  /* 0x002da000016e7983 */ /* 0x000f220000300800 */
[----:B------:R-:W-:Y:S01]  /*36960*/  ISETP.GT.AND P2, PT, R165, 0x97, PT ;  /* 0x00000097a500780c */ /* 0x000fe20003f44270 */
[----:B0-----:R-:W-:-:S02]  /*36970*/  IMAD.MOV.U32 R153, RZ, RZ, R150 ;  /* 0x000000ffff997224 */ /* 0x001fc400078e0096 */
[----:B---3--:R0:W-:Y:S04]  /*36980*/  @P6 STL [R1+0x1414], R22 ;  /* 0x0014141601006387 */ /* 0x0081e80000100800 */
[----:B0-----:R-:W3:Y:S04]  /*36990*/  LDL R22, [R1+0x18b0] ;  /* 0x0018b00001167983 */ /* 0x001ee80000100800 */
[----:B------:R0:W-:Y:S04]  /*369a0*/  @P6 STL [R1+0x1410], R152 ;  /* 0x0014109801006387 */ /* 0x0001e80000100800 */
[----:B------:R1:W-:Y:S04]  /*369b0*/  @P3 STL [R1+0x1408], R119 ;  /* 0x0014087701003387 */ /* 0x0003e80000100800 */
[----:B------:R1:W-:Y:S04]  /*369c0*/  @P3 STL [R1+0x140c], R118 ;  /* 0x00140c7601003387 */ /* 0x0003e80000100800 */
[----:B------:R-:W2:Y:S01]  /*369d0*/  LDL.LU R155, [R1+0x1bf4] ;  /* 0x001bf400019b7983 */ /* 0x000ea20000300800 */
[----:B0-----:R-:W-:-:S02]  /*369e0*/  IMAD.MOV.U32 R152, RZ, RZ, R23 ;  /* 0x000000ffff987224 */ /* 0x001fc400078e0017 */
[----:B-1----:R-:W-:Y:S02]  /*369f0*/  IMAD.MOV.U32 R119, RZ, RZ, R0 ;  /* 0x000000ffff777224 */ /* 0x002fe400078e0000 */
[----:B------:R-:W-:Y:S01]  /*36a00*/  IMAD.MOV.U32 R118, RZ, RZ, R151 ;  /* 0x000000ffff767224 */ /* 0x000fe200078e0097 */
[----:B------:R-:W2:Y:S04]  /*36a10*/  @P1 LDG.E.U16 R24, desc[UR6][R152.64] ;  /* 0x0000000698181981 */ /* 0x000ea8000c1e1500 */
        /* <DEDUP_REMOVED lines=11> */
[----:B---3--:R-:W3:Y:S04]  /*36ad0*/  @P2 LDG.E.U16 R22, desc[UR6][R144.64] ;  /* 0x0000000690162981 */ /* 0x008ee8000c1e1500 */
[----:B--2---:R1:W-:Y:S04]  /*36ae0*/  @P1 STL [R1+0x18bc], R24 ;  /* 0x0018bc1801001387 */ /* 0x0043e80000100800 */
[----:B------:R-:W2:Y:S04]  /*36af0*/  LDL R158, [R1+0x13ec] ;  /* 0x0013ec00019e7983 */ /* 0x000ea80000100800 */
[----:B------:R-:W2:Y:S04]  /*36b00*/  LDL R111, [R1+0x13e8] ;  /* 0x0013e800016f7983 */ /* 0x000ea80000100800 */
[----:B0-----:R-:W2:Y:S04]  /*36b10*/  LDL R153, [R1+0x13e4] ;  /* 0x0013e40001997983 */ /* 0x001ea80000100800 */
[----:B------:R-:W2:Y:S04]  /*36b20*/  LDL R152, [R1+0x13e0] ;  /* 0x0013e00001987983 */ /* 0x000ea80000100800 */
[----:B-1----:R-:W2:Y:S04]  /*36b30*/  LDL R24, [R1+0x13f0] ;  /* 0x0013f00001187983 */ /* 0x002ea80000100800 */
[----:B----4-:R0:W-:Y:S04]  /*36b40*/  @P1 STL [R1+0x18b8], R101 ;  /* 0x0018b86501001387 */ /* 0x0101e80000100800 */
[----:B------:R-:W4:Y:S04]  /*36b50*/  LDL R118, [R1+0x13dc] ;  /* 0x0013dc0001767983 */ /* 0x000f280000100800 */
[----:B------:R-:W4:Y:S04]  /*36b60*/  LDL R119, [R1+0x13d8] ;  /* 0x0013d80001777983 */ /* 0x000f280000100800 */
[----:B------:R-:W4:Y:S04]  /*36b70*/  LDL.LU R13, [R1+0x1c20] ;  /* 0x001c2000010d7983 */ /* 0x000f280000300800 */
[----:B------:R-:W4:Y:S04]  /*36b80*/  LDL.LU R12, [R1+0x1c40] ;  /* 0x001c4000010c7983 */ /* 0x000f280000300800 */
[----:B0-----:R-:W4:Y:S04]  /*36b90*/  LDL.LU R101, [R1+0x1c24] ;  /* 0x001c240001657983 */ /* 0x001f280000300800 */
[----:B------:R0:W-:Y:S04]  /*36ba0*/  @P2 STL [R1+0x18b4], R100 ;  /* 0x0018b46401002387 */ /* 0x0001e80000100800 */
[----:B0-----:R-:W4:Y:S04]  /*36bb0*/  LDL.LU R100, [R1+0x1c44] ;  /* 0x001c440001647983 */ /* 0x001f280000300800 */
[----:B------:R-:W4:Y:S01]  /*36bc0*/  LDL.LU.64 R144, [R1+0x2d98] ;  /* 0x002d980001907983 */ /* 0x000f220000300a00 */
[----:B------:R-:W-:-:S02]  /*36bd0*/  ISETP.GT.AND P1, PT, R165, 0x9a, PT ;  /* 0x0000009aa500780c */ /* 0x000fc40003f24270 */
[----:B------:R-:W-:Y:S02]  /*36be0*/  LOP3.LUT R3, R3, R2, RZ, 0x3c, !PT ;  /* 0x0000000203037212 */ /* 0x000fe400078e3cff */
[----:B------:R-:W-:Y:S02]  /*36bf0*/  LOP3.LUT R63, R63, R62, RZ, 0x3c, !PT ;  /* 0x0000003e3f3f7212 */ /* 0x000fe400078e3cff */
[----:B------:R-:W-:Y:S02]  /*36c00*/  LOP3.LUT R2, R3, R2, RZ, 0x3c, !PT ;  /* 0x0000000203027212 */ /* 0x000fe400078e3cff */
[----:B------:R-:W-:Y:S02]  /*36c10*/  ISETP.GT.AND P6, PT, R165, 0x98, PT ;  /* 0x00000098a500780c */ /* 0x000fe40003fc4270 */
[----:B------:R-:W-:Y:S02]  /*36c20*/  LOP3.LUT R62, R63, R62, RZ, 0x3c, !PT ;  /* 0x0000003e3f3e7212 */ /* 0x000fe400078e3cff */
[----:B------:R-:W-:-:S02]  /*36c30*/  ISETP.GT.AND P3, PT, R165, 0x99, PT ;  /* 0x00000099a500780c */ /* 0x000fc40003f64270 */
[----:B------:R-:W-:Y:S02]  /*36c40*/  LOP3.LUT R3, R3, R2, RZ, 0x3c, !PT ;  /* 0x0000000203037212 */ /* 0x000fe400078e3cff */
[----:B------:R-:W-:-:S03]  /*36c50*/  LOP3.LUT R63, R63, R62, RZ, 0x3c, !PT ;  /* 0x0000003e3f3f7212 */ /* 0x000fc600078e3cff */
[----:B------:R-:W4:Y:S01]  /*36c60*/  @P1 LDG.E.U16 R23, desc[UR6][R2.64] ;  /* 0x0000000602171981 */ /* 0x000f22000c1e1500 */
[----:B------:R-:W-:-:S05]  /*36c70*/  IMAD.MOV.U32 R154, RZ, RZ, R151 ;  /* 0x000000ffff9a7224 */ /* 0x000fca00078e0097 */
[----:B------:R-:W4:Y:S04]  /*36c80*/  @P3 LDG.E.U16 R26, desc[UR6][R86.64] ;  /* 0x00000006561a3981 */ /* 0x000f28000c1e1500 */
[----:B------:R-:W4:Y:S04]  /*36c90*/  @P3 LDG.E.U16 R25, desc[UR6][R6.64] ;  /* 0x0000000606193981 */ /* 0x000f28000c1e1500 */
[----:B---3--:R0:W-:Y:S01]  /*36ca0*/  @P2 STL [R1+0x18b0], R22 ;  /* 0x0018b01601002387 */ /* 0x0081e20000100800 */
[----:B------:R-:W-:-:S13]  /*36cb0*/  ISETP.GT.AND P2, PT, R165, 0x9b, PT ;  /* 0x0000009ba500780c */ /* 0x000fda0003f44270 */
[----:B--2---:R-:W2:Y:S04]  /*36cc0*/  @P2 LDG.E.U16 R158, desc[UR6][R154.64] ;  /* 0x000000069a9e2981 */ /* 0x004ea8000c1e1500 */
[----:B------:R-:W3:Y:S04]  /*36cd0*/  @P2 LDG.E.U16 R111, desc[UR6][R120.64] ;  /* 0x00000006786f2981 */ /* 0x000ee8000c1e1500 */
[----:B------:R-:W2:Y:S04]  /*36ce0*/  @P1 LDG.E.U16 R24, desc[UR6][R62.64] ;  /* 0x000000063e181981 */ /* 0x000ea8000c1e1500 */
[----:B----4-:R-:W4:Y:S04]  /*36cf0*/  @P6 LDG.E.U16 R144, desc[UR6][R114.64] ;  /* 0x0000000672906981 */ /* 0x010f28000c1e1500 */
[----:B------:R-:W4:Y:S04]  /*36d00*/  @P6 LDG.E.U16 R145, desc[UR6][R112.64] ;  /* 0x0000000670916981 */ /* 0x000f28000c1e1500 */
[----:B------:R-:W4:Y:S04]  /*36d10*/  LDL.LU.64 R114, [R1+0x2d90] ;  /* 0x002d900001727983 */ /* 0x000f280000300a00 */
[----:B------:R-:W4:Y:S04]  /*36d20*/  LDL.LU.64 R112, [R1+0x2d88] ;  /* 0x002d880001707983 */ /* 0x000f280000300a00 */
[----:B------:R-:W4:Y:S04]  /*36d30*/  LDL.LU.64 R86, [R1+0x2d80] ;  /* 0x002d800001567983 */ /* 0x000f280000300a00 */
[----:B------:R-:W4:Y:S04]  /*36d40*/  LDL.LU.64 R6, [R1+0x2d78] ;  /* 0x002d780001067983 */ /* 0x000f280000300a00 */
[----:B------:R-:W4:Y:S04]  /*36d50*/  LDL.LU R0, [R1+0x1c28] ;  /* 0x001c280001007983 */ /* 0x000f280000300800 */
[----:B------:R-:W4:Y:S04]  /*36d60*/  LDL.LU R150, [R1+0x1c48] ;  /* 0x001c480001967983 */ /* 0x000f280000300800 */
[----:B0-----:R-:W4:Y:S01]  /*36d70*/  LDL R22, [R1+0x18ac] ;  /* 0x0018ac0001167983 */ /* 0x001f220000100800 */
[----:B------:R-:W-:-:S03]  /*36d80*/  ISETP.GT.AND P6, PT, R165, 0x9c, PT ;  /* 0x0000009ca500780c */ /* 0x000fc60003fc4270 */
[----:B------:R-:W4:Y:S01]  /*36d90*/  LDL R151, [R1+0x18a8] ;  /* 0x0018a80001977983 */ /* 0x000f220000100800 */
[----:B------:R-:W-:-:S03]  /*36da0*/  ISETP.GT.AND P3, PT, R165, 0x9d, PT ;  /* 0x0000009da500780c */ /* 0x000fc60003f64270 */
[----:B------:R-:W-:Y:S04]  /*36db0*/  STL.64 [R1+0x7e0], R154 ;  /* 0x0007e09a01007387 */ /* 0x000fe80000100a00 */
[----:B------:R0:W-:Y:S04]  /*36dc0*/  STL.64 [R1+0x7f0], R2 ;  /* 0x0007f00201007387 */ /* 0x0001e80000100a00 */
[----:B------:R-:W4:Y:S04]  /*36dd0*/  @P6 LDG.E.U16 R152, desc[UR6][R10.64] ;  /* 0x000000060a986981 */ /* 0x000f28000c1e1500 */
[----:B0-----:R-:W4:Y:S04]  /*36de0*/  LDL.LU.64 R2, [R1+0x2d70] ;  /* 0x002d700001027983 */ /* 0x001f280000300a00 */
[----:B------:R0:W-:Y:S04]  /*36df0*/  @P1 STL [R1+0x13f4], R23 ;  /* 0x0013f41701001387 */ /* 0x0001e80000100800 */
[----:B------:R-:W4:Y:S04]  /*36e00*/  @P6 LDG.E.U16 R153, desc[UR6][R72.64] ;  /* 0x0000000648996981 */ /* 0x000f28000c1e1500 */
[----:B------:R-:W4:Y:S04]  /*36e10*/  @P3 LDG.E.U16 R119, desc[UR6][R66.64] ;  /* 0x0000000642773981 */ /* 0x000f28000c1e1500 */
[----:B------:R4:W4:Y:S04]  /*36e20*/  @P3 LDG.E.U16 R118, desc[UR6][R104.64] ;  /* 0x0000000668763981 */ /* 0x000928000c1e1500 */
[----:B0-----:R-:W4:Y:S04]  /*36e30*/  LDL.LU R23, [R1+0x2d68] ;  /* 0x002d680001177983 */ /* 0x001f280000300800 */
[----:B------:R0:W-:Y:S04]  /*36e40*/  STL.64 [R1+0x7e8], R62 ;  /* 0x0007e83e01007387 */ /* 0x0001e80000100a00 */
[----:B0-----:R-:W4:Y:S04]  /*36e50*/  LDL.LU.64 R62, [R1+0x2d60] ;  /* 0x002d6000013e7983 */ /* 0x001f280000300a00 */
[----:B--2---:R0:W-:Y:S01]  /*36e60*/  @P1 STL [R1+0x13f0], R24 ;  /* 0x0013f01801001387 */ /* 0x0041e20000100800 */
[----:B------:R-:W-:-:S03]  /*36e70*/  ISETP.GT.AND P1, PT, R165, 0x9e, PT ;  /* 0x0000009ea500780c */ /* 0x000fc60003f24270 */
[----:B0-----:R-:W2:Y:S04]  /*36e80*/  LDL.LU R24, [R1+0x2d58] ;  /* 0x002d580001187983 */ /* 0x001ea80000300800 */
[----:B------:R-:W2:Y:S04]  /*36e90*/  LDL.LU.64 R154, [R1+0x2d50] ;  /* 0x002d5000019a7983 */ /* 0x000ea80000300a00 */
[----:B---3--:R-:W-:Y:S04]  /*36ea0*/  @P2 STL [R1+0x13e8], R111 ;  /* 0x0013e86f01002387 */ /* 0x008fe80000100800 */
[----:B------:R0:W-:Y:S04]  /*36eb0*/  @P2 STL [R1+0x13ec], R158 ;  /* 0x0013ec9e01002387 */ /* 0x0001e80000100800 */
[----:B------:R-:W3:Y:S04]  /*36ec0*/  LDL R10, [R1+0x18a0] ;  /* 0x0018a000010a7983 */ /* 0x000ee80000100800 */
[----:B------:R-:W2:Y:S01]  /*36ed0*/  LDL R72, [R1+0x18a4] ;  /* 0x0018a40001487983 */ /* 0x000ea20000100800 */
[----:B----4-:R-:W-:-:S02]  /*36ee0*/  IMAD.MOV.U32 R105, RZ, RZ, R0 ;  /* 0x000000ffff697224 */ /* 0x010fc400078e0000 */
[----:B------:R-:W-:-:S05]  /*36ef0*/  IMAD.MOV.U32 R104, RZ, RZ, R150 ;  /* 0x000000ffff687224 */ /* 0x000fca00078e0096 */
[----:B------:R-:W4:Y:S01]  /*36f00*/  @P1 LDG.E.U16 R22, desc[UR6][R104.64] ;  /* 0x0000000668161981 */ /* 0x000f22000c1e1500 */
[----:B------:R-:W-:Y:S02]  /*36f10*/  IMAD.MOV.U32 R120, RZ, RZ, R12 ;  /* 0x000000ffff787224 */ /* 0x000fe400078e000c */
[----:B------:R-:W-:Y:S02]  /*36f20*/  IMAD.MOV.U32 R121, RZ, RZ, R13 ;  /* 0x000000ffff797224 */ /* 0x000fe400078e000d */
[----:B------:R-:W-:Y:S02]  /*36f30*/  IMAD.MOV.U32 R12, RZ, RZ, R100 ;  /* 0x000000ffff0c7224 */ /* 0x000fe400078e0064 */
[----:B------:R-:W-:-:S05]  /*36f40*/  IMAD.MOV.U32 R13, RZ, RZ, R101 ;  /* 0x000000ffff0d7224 */ /* 0x000fca00078e0065 */
[----:B------:R-:W4:Y:S01]  /*36f50*/  @P1 LDG.E.U16 R151, desc[UR6][R12.64] ;  /* 0x000000060c971981 */ /* 0x000f22000c1e1500 */
[----:B------:R-:W-:-:S03]  /*36f60*/  ISETP.GT.AND P2, PT, R165, 0x9f, PT ;  /* 0x0000009fa500780c */ /* 0x000fc60003f44270 */
[----:B------:R-:W-:Y:S04]  /*36f70*/  @P6 STL [R1+0x13e0], R152 ;  /* 0x0013e09801006387 */ /* 0x000fe80000100800 */
[----:B------:R1:W-:Y:S04]  /*36f80*/  @P6 STL [R1+0x13e4], R153 ;  /* 0x0013e49901006387 */ /* 0x0003e80000100800 */
[----:B------:R-:W-:Y:S04]  /*36f90*/  @P3 STL [R1+0x13d8], R119 ;  /* 0x0013d87701003387 */ /* 0x000fe80000100800 */
[----:B------:R-:W-:Y:S04]  /*36fa0*/  @P3 STL [R1+0x13dc], R118 ;  /* 0x0013dc7601003387 */ /* 0x000fe80000100800 */
[----:B------:R-:W4:Y:S04]  /*36fb0*/  LDL.LU R11, [R1+0x1c4c] ;  /* 0x001c4c00010b7983 */ /* 0x000f280000300800 */
[----:B------:R-:W4:Y:S04]  /*36fc0*/  LDL.LU R101, [R1+0x1c6c] ;  /* 0x001c6c0001657983 */ /* 0x000f280000300800 */
[----:B------:R-:W-:Y:S04]  /*36fd0*/  STL.64 [R1+0x7a0], R120 ;  /* 0x0007a07801007387 */ /* 0x000fe80000100a00 */
[----:B------:R-:W-:Y:S04]  /*36fe0*/  STL.64 [R1+0x7a8], R12 ;  /* 0x0007a80c01007387 */ /* 0x000fe80000100a00 */
[----:B------:R-:W4:Y:S04]  /*36ff0*/  LDL.LU R66, [R1+0x1c50] ;  /* 0x001c500001427983 */ /* 0x000f280000300800 */
[----:B------:R-:W4:Y:S04]  /*37000*/  LDL.LU R67, [R1+0x1c70] ;  /* 0x001c700001437983 */ /* 0x000f280000300800 */
[----:B------:R-:W4:Y:S04]  /*37010*/  LDL.LU R73, [R1+0x1c54] ;  /* 0x001c540001497983 */ /* 0x000f280000300800 */
[----:B------:R-:W4:Y:S04]  /*37020*/  LDL.LU R100, [R1+0x1c74] ;  /* 0x001c740001647983 */ /* 0x000f280000300800 */
[----:B------:R-:W-:Y:S04]  /*37030*/  STL.64 [R1+0x7b0], R104 ;  /* 0x0007b06801007387 */ /* 0x000fe80000100a00 */
[----:B---3--:R-:W3:Y:S04]  /*37040*/  @P2 LDG.E.U16 R10, desc[UR6][R90.64] ;  /* 0x000000065a0a2981 */ /* 0x008ee8000c1e1500 */
[----:B--2---:R-:W2:Y:S04]  /*37050*/  @P2 LDG.E.U16 R72, desc[UR6][R120.64] ;  /* 0x0000000678482981 */ /* 0x004ea8000c1e1500 */
[----:B----4-:R4:W-:Y:S04]  /*37060*/  @P1 STL [R1+0x18ac], R22 ;  /* 0x0018ac1601001387 */ /* 0x0109e80000100800 */
[----:B0-----:R-:W2:Y:S04]  /*37070*/  LDL R158, [R1+0x13c0] ;  /* 0x0013c000019e7983 */ /* 0x001ea80000100800 */
[----:B------:R-:W2:Y:S04]  /*37080*/  LDL R150, [R1+0x13bc] ;  /* 0x0013bc0001967983 */ /* 0x000ea80000100800 */
[----:B------:R-:W2:Y:S04]  /*37090*/  LDL R111, [R1+0x13b8] ;  /* 0x0013b800016f7983 */ /* 0x000ea80000100800 */
[----:B-1----:R-:W2:Y:S04]  /*370a0*/  LDL R153, [R1+0x13b4] ;  /* 0x0013b40001997983 */ /* 0x002ea80000100800 */
[----:B----4-:R-:W4:Y:S04]  /*370b0*/  LDL R22, [R1+0x13c4] ;  /* 0x0013c40001167983 */ /* 0x010f280000100800 */
        /* <DEDUP_REMOVED lines=13> */
[----:B------:R-:W-:-:S04]  /*37190*/  LOP3.LUT R67, R67, R66, RZ, 0x3c, !PT ;  /* 0x0000004243437212 */ /* 0x000fc800078e3cff */
[----:B------:R-:W-:-:S04]  /*371a0*/  LOP3.LUT R66, R67, R66, RZ, 0x3c, !PT ;  /* 0x0000004243427212 */ /* 0x000fc800078e3cff */
[----:B------:R-:W-:Y:S01]  /*371b0*/  LOP3.LUT R67, R67, R66, RZ, 0x3c, !PT ;  /* 0x0000004243437212 */ /* 0x000fe200078e3cff */
[----:B---3--:R-:W-:Y:S04]  /*371c0*/  @P2 STL [R1+0x18a0], R10 ;  /* 0x0018a00a01002387 */ /* 0x008fe80000100800 */
[----:B--2---:R0:W-:Y:S01]  /*371d0*/  @P2 STL [R1+0x18a4], R72 ;  /* 0x0018a44801002387 */ /* 0x0041e20000100800 */
[C---:B------:R-:W-:Y:S01]  /*371e0*/  ISETP.GT.AND P2, PT, R165.reuse, 0xa3, PT ;  /* 0x000000a3a500780c */ /* 0x040fe20003f44270 */
[----:B0-----:R-:W-:Y:S02]  /*371f0*/  IMAD.MOV.U32 R72, RZ, RZ, R100 ;  /* 0x000000ffff487224 */ /* 0x001fe400078e0064 */
[----:B------:R-:W-:Y:S01]  /*37200*/  IMAD.MOV.U32 R10, RZ, RZ, R101 ;  /* 0x000000ffff0a7224 */ /* 0x000fe200078e0065 */
[----:B------:R-:W2:Y:S09]  /*37210*/  @P1 LDG.E.U16 R158, desc[UR6][R66.64] ;  /* 0x00000006429e1981 */ /* 0x000eb2000c1e1500 */
[----:B------:R-:W3:Y:S01]  /*37220*/  @P2 LDG.E.U16 R150, desc[UR6][R10.64] ;  /* 0x000000060a962981 */ /* 0x000ee2000c1e1500 */
[----:B------:R-:W-:-:S02]  /*37230*/  ISETP.GT.AND P6, PT, R165, 0xa0, PT ;  /* 0x000000a0a500780c */ /* 0x000fc40003fc4270 */
[C---:B------:R-:W-:Y:S01]  /*37240*/  ISETP.GT.AND P3, PT, R165.reuse, 0xa1, PT ;  /* 0x000000a1a500780c */ /* 0x040fe20003f64270 */
[----:B------:R-:W2:Y:S04]  /*37250*/  @P2 LDG.E.U16 R111, desc[UR6][R148.64] ;  /* 0x00000006946f2981 */ /* 0x000ea8000c1e1500 */
[----:B----4-:R-:W4:Y:S08]  /*37260*/  @P1 LDG.E.U16 R22, desc[UR6][R72.64] ;  /* 0x0000000648161981 */ /* 0x010f30000c1e1500 */
[----:B------:R-:W2:Y:S04]  /*37270*/  @P3 LDG.E.U16 R24, desc[UR6][R64.64] ;  /* 0x0000000640183981 */ /* 0x000ea8000c1e1500 */
[----:B------:R-:W2:Y:S01]  /*37280*/  @P3 LDG.E.U16 R23, desc[UR6][R84.64] ;  /* 0x0000000654173981 */ /* 0x000ea2000c1e1500 */
[----:B------:R-:W-:-:S03]  /*37290*/  ISETP.GT.AND P3, PT, R165, 0xa5, PT ;  /* 0x000000a5a500780c */ /* 0x000fc60003f64270 */
[----:B------:R-:W3:Y:S04]  /*372a0*/  @P6 LDG.E.U16 R90, desc[UR6][R74.64] ;  /* 0x000000064a5a6981 */ /* 0x000ee8000c1e1500 */
[----:B------:R-:W3:Y:S01]  /*372b0*/  @P6 LDG.E.U16 R91, desc[UR6][R76.64] ;  /* 0x000000064c5b6981 */ /* 0x000ee2000c1e1500 */
[----:B------:R-:W-:-:S05]  /*372c0*/  ISETP.GT.AND P6, PT, R165, 0xa4, PT ;  /* 0x000000a4a500780c */ /* 0x000fca0003fc4270 */
[----:B------:R-:W3:Y:S04]  /*372d0*/  @P3 LDG.E.U16 R104, desc[UR6][R8.64] ;  /* 0x0000000608683981 */ /* 0x000ee8000c1e1500 */
[----:B------:R-:W3:Y:S04]  /*372e0*/  @P3 LDG.E.U16 R152, desc[UR6][R60.64] ;  /* 0x000000063c983981 */ /* 0x000ee8000c1e1500 */
[----:B------:R-:W3:Y:S04]  /*372f0*/  LDL.LU.64 R74, [R1+0x2d38] ;  /* 0x002d3800014a7983 */ /* 0x000ee80000300a00 */
[----:B------:R-:W3:Y:S04]  /*37300*/  LDL.LU.64 R76, [R1+0x2d30] ;  /* 0x002d3000014c7983 */ /* 0x000ee80000300a00 */
[----:B------:R-:W3:Y:S04]  /*37310*/  LDL.LU.64 R64, [R1+0x2d28] ;  /* 0x002d280001407983 */ /* 0x000ee80000300a00 */
[----:B------:R-:W3:Y:S04]  /*37320*/  LDL.LU.64 R84, [R1+0x2d20] ;  /* 0x002d200001547983 */ /* 0x000ee80000300a00 */
[----:B------:R-:W3:Y:S04]  /*37330*/  LDL R101, [R1+0x189c] ;  /* 0x00189c0001657983 */ /* 0x000ee80000100800 */
[----:B------:R0:W3:Y:S04]  /*37340*/  @P6 LDG.E.U16 R151, desc[UR6][R116.64] ;  /* 0x0000000674976981 */ /* 0x0000e8000c1e1500 */
[----:B------:R-:W3:Y:S04]  /*37350*/  @P6 LDG.E.U16 R153, desc[UR6][R124.64] ;  /* 0x000000067c996981 */ /* 0x000ee8000c1e1500 */
[----:B------:R-:W-:Y:S04]  /*37360*/  STL.64 [R1+0x760], R10 ;  /* 0x0007600a01007387 */ /* 0x000fe80000100a00 */
[----:B------:R-:W3:Y:S04]  /*37370*/  LDL R100, [R1+0x1898] ;  /* 0x0018980001647983 */ /* 0x000ee80000100800 */
[----:B------:R-:W-:Y:S04]  /*37380*/  STL.64 [R1+0x768], R66 ;  /* 0x0007684201007387 */ /* 0x000fe80000100a00 */
[----:B------:R1:W-:Y:S04]  /*37390*/  STL.64 [R1+0x770], R72 ;  /* 0x0007704801007387 */ /* 0x0003e80000100a00 */
[----:B-1----:R-:W3:Y:S04]  /*373a0*/  LDL.LU.64 R72, [R1+0x2d18] ;  /* 0x002d180001487983 */ /* 0x002ee80000300a00 */
[----:B----4-:R1:W-:Y:S04]  /*373b0*/  @P1 STL [R1+0x13c4], R22 ;  /* 0x0013c41601001387 */ /* 0x0103e80000100800 */
[----:B-1----:R-:W4:Y:S04]  /*373c0*/  LDL.LU R22, [R1+0x2d10] ;  /* 0x002d100001167983 */ /* 0x002f280000300800 */
[----:B------:R-:W4:Y:S04]  /*373d0*/  LDL.LU.64 R66, [R1+0x2d08] ;  /* 0x002d080001427983 */ /* 0x000f280000300a00 */
[----:B--2---:R-:W-:Y:S04]  /*373e0*/  @P1 STL [R1+0x13c0], R158 ;  /* 0x0013c09e01001387 */ /* 0x004fe80000100800 */
[----:B------:R-:W2:Y:S04]  /*373f0*/  LDL.LU.64 R10, [R1+0x2d00] ;  /* 0x002d0000010a7983 */ /* 0x000ea80000300a00 */
[----:B---3--:R1:W-:Y:S04]  /*37400*/  @P2 STL [R1+0x13bc], R150 ;  /* 0x0013bc9601002387 */ /* 0x0083e80000100800 */
[----:B-1----:R-:W3:Y:S01]  /*37410*/  LDL R150, [R1+0x1894] ;  /* 0x0018940001967983 */ /* 0x002ee20000100800 */
[----:B------:R-:W-:-:S03]  /*37420*/  ISETP.GT.AND P1, PT, R165, 0xa6, PT ;  /* 0x000000a6a500780c */ /* 0x000fc60003f24270 */
[----:B------:R-:W2:Y:S04]  /*37430*/  LDL.LU.64 R148, [R1+0x2cf8] ;  /* 0x002cf80001947983 */ /* 0x000ea80000300a00 */
[----:B------:R-:W-:Y:S01]  /*37440*/  @P2 STL [R1+0x13b8], R111 ;  /* 0x0013b86f01002387 */ /* 0x000fe20000100800 */
[----:B------:R-:W-:Y:S01]  /*37450*/  ISETP.GT.AND P2, PT, R165, 0xa7, PT ;  /* 0x000000a7a500780c */ /* 0x000fe20003f44270 */
[----:B0-----:R-:W-:Y:S02]  /*37460*/  IMAD.MOV.U32 R116, RZ, RZ, R0 ;  /* 0x000000ffff747224 */ /* 0x001fe400078e0000 */
[----:B------:R-:W-:Y:S01]  /*37470*/  IMAD.MOV.U32 R117, RZ, RZ, R119 ;  /* 0x000000ffff757224 */ /* 0x000fe200078e0077 */
[----:B------:R0:W-:Y:S04]  /*37480*/  @P6 STL [R1+0x13b0], R151 ;  /* 0x0013b09701006387 */ /* 0x0001e80000100800 */
[----:B------:R-:W2:Y:S04]  /*37490*/  @P1 LDG.E.U16 R101, desc[UR6][R116.64] ;  /* 0x0000000674651981 */ /* 0x000ea8000c1e1500 */
[----:B0-----:R-:W2:Y:S04]  /*374a0*/  LDL R151, [R1+0x1890] ;  /* 0x0018900001977983 */ /* 0x001ea80000100800 */
[----:B------:R-:W-:Y:S04]  /*374b0*/  @P6 STL [R1+0x13b4], R153 ;  /* 0x0013b49901006387 */ /* 0x000fe80000100800 */
[----:B------:R0:W-:Y:S02]  /*374c0*/  @P3 STL [R1+0x13a8], R104 ;  /* 0x0013a86801003387 */ /* 0x0001e40000100800 */
[----:B0-----:R-:W-:-:S05]  /*374d0*/  IMAD.MOV.U32 R104, RZ, RZ, R118 ;  /* 0x000000ffff687224 */ /* 0x001fca00078e0076 */
[----:B------:R-:W4:Y:S04]  /*374e0*/  @P1 LDG.E.U16 R100, desc[UR6][R104.64] ;  /* 0x0000000668641981 */ /* 0x000f28000c1e1500 */
[----:B------:R0:W-:Y:S04]  /*374f0*/  @P3 STL [R1+0x13ac], R152 ;  /* 0x0013ac9801003387 */ /* 0x0001e80000100800 */
[----:B------:R-:W4:Y:S04]  /*37500*/  LDL R111, [R1+0x1398] ;  /* 0x00139800016f7983 */ /* 0x000f280000100800 */
        /* <DEDUP_REMOVED lines=12> */
[----:B0-----:R-:W3:Y:S04]  /*375d0*/  LDL R152, [R1+0x1384] ;  /* 0x0013840001987983 */ /* 0x001ee80000100800 */
[----:B-1----:R-:W3:Y:S04]  /*375e0*/  LDL R117, [R1+0x1390] ;  /* 0x0013900001757983 */ /* 0x002ee80000100800 */
[----:B------:R-:W3:Y:S04]  /*375f0*/  LDL R116, [R1+0x138c] ;  /* 0x00138c0001747983 */ /* 0x000ee80000100800 */
[----:B------:R-:W3:Y:S04]  /*37600*/  LDL R104, [R1+0x1380] ;  /* 0x0013800001687983 */ /* 0x000ee80000100800 */
[----:B--2---:R0:W-:Y:S01]  /*37610*/  @P1 STL [R1+0x189c], R101 ;  /* 0x00189c6501001387 */ /* 0x0041e20000100800 */
[----:B------:R-:W-:-:S03]  /*37620*/  ISETP.GT.AND P3, PT, R165, 0xa9, PT ;  /* 0x000000a9a500780c */ /* 0x000fc60003f64270 */
[----:B------:R-:W2:Y:S04]  /*37630*/  @P2 LDG.E.U16 R151, desc[UR6][R146.64] ;  /* 0x0000000692972981 */ /* 0x000ea8000c1e1500 */
[----:B0-----:R-:W2:Y:S01]  /*37640*/  LDL R101, [R1+0x137c] ;  /* 0x00137c0001657983 */ /* 0x001ea20000100800 */
[----:B------:R-:W-:-:S05]  /*37650*/  ISETP.GT.AND P6, PT, R165, 0xa8, PT ;  /* 0x000000a8a500780c */ /* 0x000fca0003fc4270 */
[----:B----4-:R-:W4:Y:S04]  /*37660*/  @P3 LDG.E.U16 R22, desc[UR6][R94.64] ;  /* 0x000000065e163981 */ /* 0x010f28000c1e1500 */
[----:B------:R0:W-:Y:S04]  /*37670*/  @P1 STL [R1+0x1898], R100 ;  /* 0x0018986401001387 */ /* 0x0001e80000100800 */
[----:B------:R-:W4:Y:S04]  /*37680*/  @P3 LDG.E.U16 R111, desc[UR6][R4.64] ;  /* 0x00000006046f3981 */ /* 0x000f28000c1e1500 */
[----:B0-----:R-:W4:Y:S04]  /*37690*/  LDL R100, [R1+0x1378] ;  /* 0x0013780001647983 */ /* 0x001f280000100800 */
[----:B------:R-:W4:Y:S04]  /*376a0*/  LDL.LU R105, [R1+0x1cd0] ;  /* 0x001cd00001697983 */ /* 0x000f280000300800 */
[----:B------:R-:W4:Y:S04]  /*376b0*/  LDL.LU R118, [R1+0x1cf0] ;  /* 0x001cf00001767983 */ /* 0x000f280000300800 */
[----:B------:R-:W4:Y:S04]  /*376c0*/  LDL.LU R13, [R1+0x1cd4] ;  /* 0x001cd400010d7983 */ /* 0x000f280000300800 */
[----:B---3--:R0:W-:Y:S04]  /*376d0*/  @P2 STL [R1+0x1894], R150 ;  /* 0x0018949601002387 */ /* 0x0081e80000100800 */
[----:B0-----:R-:W3:Y:S04]  /*376e0*/  LDL.LU R150, [R1+0x1cf4] ;  /* 0x001cf40001967983 */ /* 0x001ee80000300800 */
[----:B------:R-:W3:Y:S01]  /*376f0*/  LDL.LU.64 R146, [R1+0x2cf0] ;  /* 0x002cf00001927983 */ /* 0x000ee20000300a00 */
[----:B------:R-:W-:-:S02]  /*37700*/  ISETP.GT.AND P1, PT, R165, 0xaa, PT ;  /* 0x000000aaa500780c */ /* 0x000fc40003f24270 */
[----:B------:R-:W-:Y:S02]  /*37710*/  LOP3.LUT R61, R61, R60, RZ, 0x3c, !PT ;  /* 0x0000003c3d3d7212 */ /* 0x000fe400078e3cff */
[----:B------:R-:W-:Y:S01]  /*37720*/  LOP3.LUT R125, R125, R124, RZ, 0x3c, !PT ;  /* 0x0000007c7d7d7212 */ /* 0x000fe200078e3cff */
[----:B--2---:R0:W-:Y:S01]  /*37730*/  @P2 STL [R1+0x1890], R151 ;  /* 0x0018909701002387 */ /* 0x0041e20000100800 */
[----:B------:R-:W-:Y:S02]  /*37740*/  ISETP.GT.AND P2, PT, R165, 0xab, PT ;  /* 0x000000aba500780c */ /* 0x000fe40003f44270 */
[----:B------:R-:W-:Y:S02]  /*37750*/  LOP3.LUT R9, R9, R8, RZ, 0x3c, !PT ;  /* 0x0000000809097212 */ /* 0x000fe400078e3cff */
[----:B------:R-:W-:Y:S02]  /*37760*/  LOP3.LUT R60, R61, R60, RZ, 0x3c, !PT ;  /* 0x0000003c3d3c7212 */ /* 0x000fe400078e3cff */
[----:B------:R-:W-:-:S02]  /*37770*/  LOP3.LUT R124, R125, R124, RZ, 0x3c, !PT ;  /* 0x0000007c7d7c7212 */ /* 0x000fc400078e3cff */
[----:B------:R-:W-:Y:S02]  /*37780*/  LOP3.LUT R8, R9, R8, RZ, 0x3c, !PT ;  /* 0x0000000809087212 */ /* 0x000fe400078e3cff */
[----:B------:R-:W-:Y:S02]  /*37790*/  LOP3.LUT R61, R61, R60, RZ, 0x3c, !PT ;  /* 0x0000003c3d3d7212 */ /* 0x000fe400078e3cff */
[----:B------:R-:W-:Y:S02]  /*377a0*/  LOP3.LUT R125, R125, R124, RZ, 0x3c, !PT ;  /* 0x0000007c7d7d7212 */ /* 0x000fe400078e3cff */
[----:B------:R-:W-:Y:S01]  /*377b0*/  LOP3.LUT R9, R9, R8, RZ, 0x3c, !PT ;  /* 0x0000000809097212 */ /* 0x000fe200078e3cff */
[----:B------:R-:W2:Y:S04]  /*377c0*/  @P1 LDG.E.U16 R117, desc[UR6][R60.64] ;  /* 0x000000063c751981 */ /* 0x000ea8000c1e1500 */
[----:B------:R-:W2:Y:S04]  /*377d0*/  @P1 LDG.E.U16 R158, desc[UR6][R124.64] ;  /* 0x000000067c9e1981 */ /* 0x000ea8000c1e1500 */
[----:B------:R-:W2:Y:S04]  /*377e0*/  @P2 LDG.E.U16 R153, desc[UR6][R114.64] ;  /* 0x0000000672992981 */ /* 0x000ea8000c1e1500 */
[----:B------:R-:W2:Y:S04]  /*377f0*/  @P2 LDG.E.U16 R116, desc[UR6][R8.64] ;  /* 0x0000000608742981 */ /* 0x000ea8000c1e1500 */
[----:B---3--:R-:W3:Y:S04]  /*37800*/  @P6 LDG.E.U16 R146, desc[UR6][R82.64] ;  /* 0x0000000652926981 */ /* 0x008ee8000c1e1500 */
[----:B------:R-:W3:Y:S01]  /*37810*/  @P6 LDG.E.U16 R147, desc[UR6][R122.64] ;  /* 0x000000067a936981 */ /* 0x000ee2000c1e1500 */
[----:B------:R-:W-:-:S03]  /*37820*/  ISETP.GT.AND P6, PT, R165, 0xac, PT ;  /* 0x000000aca500780c */ /* 0x000fc60003fc4270 */
[----:B------:R-:W3:Y:S04]  /*37830*/  LDL.LU.64 R82, [R1+0x2ce8] ;  /* 0x002ce80001527983 */ /* 0x000ee80000300a00 */
[----:B------:R-:W3:Y:S04]  /*37840*/  LDL.LU.64 R122, [R1+0x2ce0] ;  /* 0x002ce000017a7983 */ /* 0x000ee80000300a00 */
[----:B------:R-:W3:Y:S04]  /*37850*/  LDL.LU.64 R94, [R1+0x2cd8] ;  /* 0x002cd800015e7983 */ /* 0x000ee80000300a00 */
[----:B------:R-:W3:Y:S04]  /*37860*/  LDL.LU R119, [R1+0x1cd8] ;  /* 0x001cd80001777983 */ /* 0x000ee80000300800 */
[----:B------:R-:W3:Y:S04]  /*37870*/  LDL.LU R12, [R1+0x1cf8] ;  /* 0x001cf800010c7983 */ /* 0x000ee80000300800 */
[----:B------:R-:W3:Y:S04]  /*37880*/  LDL R0, [R1+0x188c] ;  /* 0x00188c0001007983 */ /* 0x000ee80000100800 */
[----:B0-----:R-:W3:Y:S04]  /*37890*/  LDL R151, [R1+0x1888] ;  /* 0x0018880001977983 */ /* 0x001ee80000100800 */
[----:B------:R-:W3:Y:S04]  /*378a0*/  LDL.LU.64 R4, [R1+0x2cd0] ;  /* 0x002cd00001047983 */ /* 0x000ee80000300a00 */
[----:B----4-:R0:W-:Y:S01]  /*378b0*/  @P3 STL [R1+0x1398], R111 ;  /* 0x0013986f01003387 */ /* 0x0101e20000100800 */
[----:B------:R-:W-:-:S03]  /*378c0*/  ISETP.GT.AND P3, PT, R165, 0xad, PT ;  /* 0x000000ada500780c */ /* 0x000fc60003f64270 */
[----:B------:R-:W4:Y:S04]  /*378d0*/  @P6 LDG.E.U16 R104, desc[UR6][R86.64] ;  /* 0x0000000656686981 */ /* 0x000f28000c1e1500 */
[----:B------:R-:W3:Y:S04]  /*378e0*/  @P6 LDG.E.U16 R152, desc[UR6][R112.64] ;  /* 0x0000000670986981 */ /* 0x000ee8000c1e1500 */
[----:B0-----:R-:W3:Y:S04]  /*378f0*/  LDL.LU R111, [R1+0x2cc8] ;  /* 0x002cc800016f7983 */ /* 0x001ee80000300800 */
[----:B------:R-:W3:Y:S04]  /*37900*/  @P3 LDG.E.U16 R101, desc[UR6][R6.64] ;  /* 0x0000000606653981 */ /* 0x000ee8000c1e1500 */
[----:B------:R-:W3:Y:S04]  /*37910*/  @P3 LDG.E.U16 R100, desc[UR6][R2.64] ;  /* 0x0000000602643981 */ /* 0x000ee8000c1e1500 */
[----:B------:R0:W-:Y:S04]  /*37920*/  STL.64 [R1+0x6f0], R124 ;  /* 0x0006f07c01007387 */ /* 0x0001e80000100a00 */
[----:B0-----:R-:W3:Y:S04]  /*37930*/  LDL.LU.64 R124, [R1+0x2cc0] ;  /* 0x002cc000017c7983 */ /* 0x001ee80000300a00 */
[----:B------:R-:W-:Y:S04]  /*37940*/  STL.64 [R1+0x6e0], R8 ;  /* 0x0006e00801007387 */ /* 0x000fe80000100a00 */
[----:B------:R0:W-:Y:S04]  /*37950*/  STL.64 [R1+0x6e8], R60 ;  /* 0x0006e83c01007387 */ /* 0x0001e80000100a00 */
[----:B0-----:R-:W3:Y:S04]  /*37960*/  LDL.LU.64 R60, [R1+0x2cb8] ;  /* 0x002cb800013c7983 */ /* 0x001ee80000300a00 */
[----:B--2---:R-:W-:Y:S04]  /*37970*/  @P1 STL [R1+0x1390], R117 ;  /* 0x0013907501001387 */ /* 0x004fe80000100800 */
[----:B------:R-:W-:Y:S04]  /*37980*/  @P1 STL [R1+0x1394], R158 ;  /* 0x0013949e01001387 */ /* 0x000fe80000100800 */
[----:B------:R-:W2:Y:S04]  /*37990*/  LDL.LU.64 R8, [R1+0x2cb0] ;  /* 0x002cb00001087983 */ /* 0x000ea80000300a00 */
[----:B------:R-:W-:Y:S04]  /*379a0*/  @P2 STL [R1+0x1388], R153 ;  /* 0x0013889901002387 */ /* 0x000fe80000100800 */
[----:B------:R-:W-:Y:S04]  /*379b0*/  @P2 STL [R1+0x138c], R116 ;  /* 0x00138c7401002387 */ /* 0x000fe80000100800 */
[----:B----4-:R-:W-:Y:S04]  /*379c0*/  @P6 STL [R1+0x1380], R104 ;  /* 0x0013806801006387 */ /* 0x010fe80000100800 */
[----:B---3--:R-:W-:Y:S04]  /*379d0*/  @P6 STL [R1+0x1384], R152 ;  /* 0x0013849801006387 */ /* 0x008fe80000100800 */
[----:B------:R0:W-:Y:S04]  /*379e0*/  @P3 STL [R1+0x137c], R101 ;  /* 0x00137c6501003387 */ /* 0x0001e80000100800 */
[----:B0-----:R-:W3:Y:S04]  /*379f0*/  LDL R101, [R1+0x1884] ;  /* 0x0018840001657983 */ /* 0x001ee80000100800 */
[----:B------:R0:W-:Y:S01]  /*37a00*/  @P3 STL [R1+0x1378], R100 ;  /* 0x0013786401003387 */ /* 0x0001e20000100800 */
[----:B------:R-:W-:Y:S01]  /*37a10*/  ISETP.GT.AND P1, PT, R165, 0xae, PT ;  /* 0x000000aea500780c */ /* 0x000fe20003f24270 */
[----:B------:R-:W-:-:S02]  /*37a20*/  IMAD.MOV.U32 R3, RZ, RZ, R105 ;  /* 0x000000ffff037224 */ /* 0x000fc400078e0069 */
[----:B------:R-:W-:Y:S01]  /*37a30*/  IMAD.MOV.U32 R104, RZ, RZ, R12 ;  /* 0x000000ffff687224 */ /* 0x000fe200078e000c */
[----:B------:R-:W-:Y:S01]  /*37a40*/  ISETP.GT.AND P2, PT, R165, 0xaf, PT ;  /* 0x000000afa500780c */ /* 0x000fe20003f44270 */
[----:B------:R-:W-:Y:S02]  /*37a50*/  IMAD.MOV.U32 R6, RZ, RZ, R150 ;  /* 0x000000ffff067224 */ /* 0x000fe400078e0096 */
[----:B------:R-:W-:Y:S02]  /*37a60*/  IMAD.MOV.U32 R7, RZ, RZ, R13 ;  /* 0x000000ffff077224 */ /* 0x000fe400078e000d */
[----:B------:R-:W-:Y:S01]  /*37a70*/  IMAD.MOV.U32 R2, RZ, RZ, R118 ;  /* 0x000000ffff027224 */ /* 0x000fe200078e0076 */
[----:B------:R-:W4:Y:S04]  /*37a80*/  LDL R113, [R1+0x1368] ;  /* 0x0013680001717983 */ /* 0x000f280000100800 */
[----:B0-----:R-:W2:Y:S01]  /*37a90*/  LDL R100, [R1+0x1880] ;  /* 0x0018800001647983 */ /* 0x001ea20000100800 */
[----:B------:R-:W-:-:S03]  /*37aa0*/  IMAD.MOV.U32 R105, RZ, RZ, R119 ;  /* 0x000000ffff697224 */ /* 0x000fc600078e0077 */
[----:B------:R-:W4:Y:S04]  /*37ab0*/  LDL R112, [R1+0x136c] ;  /* 0x00136c0001707983 */ /* 0x000f280000100800 */
[----:B------:R-:W4:Y:S04]  /*37ac0*/  @P1 LDG.E.U16 R151, desc[UR6][R6.64] ;  /* 0x0000000606971981 */ /* 0x000f28000c1e1500 */
[----:B------:R-:W4:Y:S04]  /*37ad0*/  @P1 LDG.E.U16 R0, desc[UR6][R104.64] ;  /* 0x0000000668001981 */ /* 0x000f28000c1e1500 */
[----:B------:R-:W-:Y:S04]  /*37ae0*/  STL.64 [R1+0x6a0], R2 ;  /* 0x0006a00201007387 */ /* 0x000fe80000100a00 */
[----:B------:R0:W-:Y:S04]  /*37af0*/  STL.64 [R1+0x6a8], R6 ;  /* 0x0006a80601007387 */ /* 0x0001e80000100a00 */
[----:B------:R-:W4:Y:S04]  /*37b00*/  LDL.LU R86, [R1+0x1cfc] ;  /* 0x001cfc0001567983 */ /* 0x000f280000300800 */
[----:B------:R-:W4:Y:S04]  /*37b10*/  LDL.LU R87, [R1+0x1d1c] ;  /* 0x001d1c0001577983 */ /* 0x000f280000300800 */
[----:B------:R-:W4:Y:S04]  /*37b20*/  LDL.LU R13, [R1+0x1d00] ;  /* 0x001d0000010d7983 */ /* 0x000f280000300800 */
[----:B------:R-:W4:Y:S04]  /*37b30*/  LDL.LU R150, [R1+0x1d20] ;  /* 0x001d200001967983 */ /* 0x000f280000300800 */
[----:B---3--:R-:W3:Y:S04]  /*37b40*/  @P2 LDG.E.U16 R101, desc[UR6][R2.64] ;  /* 0x0000000602652981 */ /* 0x008ee8000c1e1500 */
[----:B--2---:R-:W2:Y:S04]  /*37b50*/  @P2 LDG.E.U16 R100, desc[UR6][R62.64] ;  /* 0x000000063e642981 */ /* 0x004ea8000c1e1500 */
[----:B------:R-:W-:Y:S04]  /*37b60*/  STL.64 [R1+0x6b0], R104 ;  /* 0x0006b06801007387 */ /* 0x000fe80000100a00 */
[----:B0-----:R-:W2:Y:S04]  /*37b70*/  LDL.LU R6, [R1+0x1d04] ;  /* 0x001d040001067983 */ /* 0x001ea80000300800 */
[----:B------:R-:W2:Y:S04]  /*37b80*/  LDL.LU R7, [R1+0x1d24] ;  /* 0x001d240001077983 */ /* 0x000ea80000300800 */
[----:B------:R-:W2:Y:S04]  /*37b90*/  LDL R12, [R1+0x1364] ;  /* 0x00136400010c7983 */ /* 0x000ea80000100800 */
[----:B------:R-:W2:Y:S04]  /*37ba0*/  LDL R158, [R1+0x1360] ;  /* 0x00136000019e7983 */ /* 0x000ea80000100800 */
[----:B------:R-:W2:Y:S04]  /*37bb0*/  LDL R117, [R1+0x135c] ;  /* 0x00135c0001757983 */ /* 0x000ea80000100800 */
[----:B------:R-:W2:Y:S04]  /*37bc0*/  LDL R116, [R1+0x1358] ;  /* 0x0013580001747983 */ /* 0x000ea80000100800 */
[----:B------:R-:W2:Y:S04]  /*37bd0*/  LDL R114, [R1+0x1354] ;  /* 0x0013540001727983 */ /* 0x000ea80000100800 */
[----:B------:R-:W2:Y:S04]  /*37be0*/  LDL R115, [R1+0x1350] ;  /* 0x0013500001737983 */ /* 0x000ea80000100800 */
[----:B------:R-:W2:Y:S04]  /*37bf0*/  LDL R153, [R1+0x134c] ;  /* 0x00134c0001997983 */ /* 0x000ea80000100800 */
[----:B----4-:R0:W-:Y:S01]  /*37c00*/  @P1 STL [R1+0x188c], R0 ;  /* 0x00188c0001001387 */ /* 0x0101e20000100800 */
[----:B------:R-:W-:-:S03]  /*37c10*/  ISETP.GT.AND P3, PT, R165, 0xb1, PT ;  /* 0x000000b1a500780c */ /* 0x000fc60003f64270 */
[----:B0-----:R-:W4:Y:S04]  /*37c20*/  LDL R0, [R1+0x1348] ;  /* 0x0013480001007983 */ /* 0x001f280000100800 */
[----:B------:R-:W4:Y:S04]  /*37c30*/  LDL.LU R152, [R1+0x1d28] ;  /* 0x001d280001987983 */ /* 0x000f280000300800 */
[----:B------:R-:W4:Y:S04]  /*37c40*/  LDL.LU R104, [R1+0x1d48] ;  /* 0x001d480001687983 */ /* 0x000f280000300800 */
[----:B------:R-:W4:Y:S04]  /*37c50*/  LDL.LU R105, [R1+0x1d2c] ;  /* 0x001d2c0001697983 */ /* 0x000f280000300800 */
[----:B------:R-:W4:Y:S04]  /*37c60*/  LDL.LU R118, [R1+0x1d4c] ;  /* 0x001d4c0001767983 */ /* 0x000f280000300800 */
[----:B------:R-:W4:Y:S04]  /*37c70*/  LDL.LU R119, [R1+0x1d30] ;  /* 0x001d300001777983 */ /* 0x000f280000300800 */
[----:B------:R0:W-:Y:S04]  /*37c80*/  @P1 STL [R1+0x1888], R151 ;  /* 0x0018889701001387 */ /* 0x0001e80000100800 */
[----:B------:R-:W4:Y:S04]  /*37c90*/  @P3 LDG.E.U16 R113, desc[UR6][R76.64] ;  /* 0x000000064c713981 */ /* 0x000f28000c1e1500 */
[----:B------:R-:W4:Y:S04]  /*37ca0*/  @P3 LDG.E.U16 R112, desc[UR6][R74.64] ;  /* 0x000000064a703981 */ /* 0x000f28000c1e1500 */
[----:B0-----:R-:W4:Y:S04]  /*37cb0*/  LDL.LU R151, [R1+0x1d50] ;  /* 0x001d500001977983 */ /* 0x001f280000300800 */
[----:B------:R-:W4:Y:S04]  /*37cc0*/  LDL.LU.64 R2, [R1+0x2ca8] ;  /* 0x002ca80001027983 */ /* 0x000f280000300a00 */
[----:B---3--:R0:W-:Y:S04]  /*37cd0*/  @P2 STL [R1+0x1884], R101 ;  /* 0x0018846501002387 */ /* 0x0081e80000100800 */
[----:B0-----:R-:W3:Y:S04]  /*37ce0*/  LDL.LU R101, [R1+0x2ca0] ;  /* 0x002ca00001657983 */ /* 0x001ee80000300800 */
[----:B------:R-:W4:Y:S04]  /*37cf0*/  LDL.LU.64 R62, [R1+0x2c98] ;  /* 0x002c9800013e7983 */ /* 0x000f280000300a00 */
[----:B--2---:R0:W-:Y:S04]  /*37d00*/  @P2 STL [R1+0x1880], R100 ;  /* 0x0018806401002387 */ /* 0x0041e80000100800 */
[----:B0-----:R-:W2:Y:S01]  /*37d10*/  LDL.LU R100, [R1+0x2c90] ;  /* 0x002c900001647983 */ /* 0x001ea20000300800 */
[----:B------:R-:W-:-:S02]  /*37d20*/  ISETP.GT.AND P6, PT, R165, 0xb0, PT ;  /* 0x000000b0a500780c */ /* 0x000fc40003fc4270 */
[----:B------:R-:W-:Y:S02]  /*37d30*/  ISETP.GT.AND P1, PT, R165, 0xb2, PT ;  /* 0x000000b2a500780c */ /* 0x000fe40003f24270 */
[----:B------:R-:W-:-:S04]  /*37d40*/  LOP3.LUT R7, R7, R6, RZ, 0x3c, !PT ;  /* 0x0000000607077212 */ /* 0x000fc800078e3cff */
[----:B------:R-:W-:Y:S02]  /*37d50*/  LOP3.LUT R6, R7, R6, RZ, 0x3c, !PT ;  /* 0x0000000607067212 */ /* 0x000fe400078e3cff */
[----:B------:R-:W-:Y:S02]  /*37d60*/  ISETP.GT.AND P2, PT, R165, 0xb3, PT ;  /* 0x000000b3a500780c */ /* 0x000fe40003f44270 */
[----:B------:R-:W-:Y:S02]  /*37d70*/  LOP3.LUT R87, R87, R86, RZ, 0x3c, !PT ;  /* 0x0000005657577212 */ /* 0x000fe400078e3cff */
[----:B------:R-:W-:Y:S02]  /*37d80*/  LOP3.LUT R7, R7, R6, RZ, 0x3c, !PT ;  /* 0x0000000607077212 */ /* 0x000fe400078e3cff */
[----:B------:R-:W-:-:S03]  /*37d90*/  LOP3.LUT R86, R87, R86, RZ, 0x3c, !PT ;  /* 0x0000005657567212 */ /* 0x000fc600078e3cff */
[----:B------:R-:W4:Y:S01]  /*37da0*/  @P1 LDG.E.U16 R12, desc[UR6][R6.64] ;  /* 0x00000006060c1981 */ /* 0x000f22000c1e1500 */
[----:B------:R-:W-:-:S03]  /*37db0*/  LOP3.LUT R87, R87, R86, RZ, 0x3c, !PT ;  /* 0x0000005657577212 */ /* 0x000fc600078e3cff */
[----:B------:R-:W4:Y:S04]  /*37dc0*/  @P2 LDG.E.U16 R116, desc[UR6][R64.64] ;  /* 0x0000000640742981 */ /* 0x000f28000c1e1500 */
[----:B------:R-:W4:Y:S04]  /*37dd0*/  @P2 LDG.E.U16 R117, desc[UR6][R86.64] ;  /* 0x0000000656752981 */ /* 0x000f28000c1e1500 */
[----:B---3--:R-:W3:Y:S04]  /*37de0*/  @P6 LDG.E.U16 R101, desc[UR6][R120.64] ;  /* 0x0000000678656981 */ /* 0x008ee8000c1e1500 */
[----:B--2---:R-:W2:Y:S01]  /*37df0*/  @P6 LDG.E.U16 R100, desc[UR6][R154.64] ;  /* 0x000000069a646981 */ /* 0x004ea2000c1e1500 */
[----:B------:R-:W-:-:S03]  /*37e00*/  ISETP.GT.AND P6, PT, R165, 0xb4, PT ;  /* 0x000000b4a500780c */ /* 0x000fc60003fc4270 */
[----:B------:R-:W2:Y:S04]  /*37e10*/  LDL.LU.64 R154, [R1+0x2c88] ;  /* 0x002c8800019a7983 */ /* 0x000ea80000300a00 */
[----:B------:R-:W2:Y:S04]  /*37e20*/  LDL.LU.64 R120, [R1+0x2c80] ;  /* 0x002c800001787983 */ /* 0x000ea80000300a00 */
[----:B------:R-:W2:Y:S04]  /*37e30*/  LDL.LU.64 R74, [R1+0x2c78] ;  /* 0x002c7800014a7983 */ /* 0x000ea80000300a00 */
[----:B------:R-:W2:Y:S04]  /*37e40*/  LDL.LU.64 R76, [R1+0x2c70] ;  /* 0x002c7000014c7983 */ /* 0x000ea80000300a00 */
[----:B----4-:R0:W-:Y:S04]  /*37e50*/  @P3 STL [R1+0x1368], R113 ;  /* 0x0013687101003387 */ /* 0x0101e80000100800 */
[----:B------:R1:W-:Y:S04]  /*37e60*/  @P3 STL [R1+0x136c], R112 ;  /* 0x00136c7001003387 */ /* 0x0003e80000100800 */
[----:B------:R-:W4:Y:S04]  /*37e70*/  @P6 LDG.E.U16 R115, desc[UR6][R72.64] ;  /* 0x0000000648736981 */ /* 0x000f28000c1e1500 */
[----:B------:R-:W2:Y:S01]  /*37e80*/  @P6 LDG.E.U16 R114, desc[UR6][R84.64] ;  /* 0x0000000654726981 */ /* 0x000ea2000c1e1500 */
[----:B0-----:R-:W-:-:S02]  /*37e90*/  IMAD.MOV.U32 R113, RZ, RZ, R13 ;  /* 0x000000ffff717224 */ /* 0x001fc400078e000d */
[----:B-1----:R-:W-:Y:S01]  /*37ea0*/  IMAD.MOV.U32 R112, RZ, RZ, R150 ;  /* 0x000000ffff707224 */ /* 0x002fe200078e0096 */
[C---:B------:R-:W-:Y:S01]  /*37eb0*/  ISETP.GT.AND P3, PT, R165.reuse, 0xb5, PT ;  /* 0x000000b5a500780c */ /* 0x040fe20003f64270 */
[----:B------:R-:W2:Y:S04]  /*37ec0*/  LDL R150, [R1+0x187c] ;  /* 0x00187c0001967983 */ /* 0x000ea80000100800 */
[----:B------:R-:W2:Y:S04]  /*37ed0*/  @P1 LDG.E.U16 R158, desc[UR6][R112.64] ;  /* 0x00000006709e1981 */ /* 0x000ea8000c1e1500 */
[----:B------:R-:W3:Y:S04]  /*37ee0*/  LDL R13, [R1+0x1878] ;  /* 0x00187800010d7983 */ /* 0x000ee80000100800 */
[----:B------:R-:W-:Y:S04]  /*37ef0*/  STL.64 [R1+0x660], R86 ;  /* 0x0006605601007387 */ /* 0x000fe80000100a00 */
[----:B------:R-:W-:Y:S04]  /*37f00*/  STL.64 [R1+0x668], R112 ;  /* 0x0006687001007387 */ /* 0x000fe80000100a00 */
[----:B------:R0:W-:Y:S04]  /*37f10*/  STL.64 [R1+0x670], R6 ;  /* 0x0006700601007387 */ /* 0x0001e80000100a00 */
[----:B------:R1:W3:Y:S04]  /*37f20*/  @P3 LDG.E.U16 R0, desc[UR6][R10.64] ;  /* 0x000000060a003981 */ /* 0x0002e8000c1e1500 */
[----:B------:R-:W3:Y:S04]  /*37f30*/  @P3 LDG.E.U16 R153, desc[UR6][R66.64] ;  /* 0x0000000642993981 */ /* 0x000ee8000c1e1500 */
[----:B0-----:R-:W3:Y:S04]  /*37f40*/  LDL.LU.64 R6, [R1+0x2c68] ;  /* 0x002c680001067983 */ /* 0x001ee80000300a00 */
[----:B------:R0:W-:Y:S04]  /*37f50*/  @P1 STL [R1+0x1364], R12 ;  /* 0x0013640c01001387 */ /* 0x0001e80000100800 */
[----:B0-----:R-:W3:Y:S04]  /*37f60*/  LDL R12, [R1+0x1874] ;  /* 0x00187400010c7983 */ /* 0x001ee80000100800 */
[----:B------:R-:W3:Y:S04]  /*37f70*/  LDL.LU.64 R112, [R1+0x2c60] ;  /* 0x002c600001707983 */ /* 0x000ee80000300a00 */
[----:B--2---:R-:W-:Y:S01]  /*37f80*/  @P1 STL [R1+0x1360], R158 ;  /* 0x0013609e01001387 */ /* 0x004fe20000100800 */
[----:B------:R-:W-:-:S03]  /*37f90*/  ISETP.GT.AND P1, PT, R165, 0xb6, PT ;  /* 0x000000b6a500780c */ /* 0x000fc60003f24270 */
[----:B------:R-:W2:Y:S04]  /*37fa0*/  LDL.LU.64 R86, [R1+0x2c58] ;  /* 0x002c580001567983 */ /* 0x000ea80000300a00 */
[----:B------:R-:W2:Y:S04]  /*37fb0*/  LDL.LU.64 R64, [R1+0x2c50] ;  /* 0x002c500001407983 */ /* 0x000ea80000300a00 */
[----:B------:R-:W-:Y:S04]  /*37fc0*/  @P2 STL [R1+0x1358], R116 ;  /* 0x0013587401002387 */ /* 0x000fe80000100800 */
[----:B------:R-:W-:Y:S04]  /*37fd0*/  @P2 STL [R1+0x135c], R117 ;  /* 0x00135c7501002387 */ /* 0x000fe80000100800 */
[----:B----4-:R0:W-:Y:S04]  /*37fe0*/  @P6 STL [R1+0x1350], R115 ;  /* 0x0013507301006387 */ /* 0x0101e80000100800 */
[----:B------:R4:W-:Y:S01]  /*37ff0*/  @P6 STL [R1+0x1354], R114 ;  /* 0x0013547201006387 */ /* 0x0009e20000100800 */
[----:B0-----:R-:W-:-:S02]  /*38000*/  IMAD.MOV.U32 R115, RZ, RZ, R119 ;  /* 0x000000ffff737224 */ /* 0x001fc400078e0077 */
[----:B----4-:R-:W-:-:S05]  /*38010*/  IMAD.MOV.U32 R114, RZ, RZ, R151 ;  /* 0x000000ffff727224 */ /* 0x010fca00078e0097 */
[----:B------:R-:W4:Y:S01]  /*38020*/  @P1 LDG.E.U16 R150, desc[UR6][R114.64] ;  /* 0x0000000672961981 */ /* 0x000f22000c1e1500 */
[----:B-1----:R-:W-:Y:S01]  /*38030*/  IMAD.MOV.U32 R10, RZ, RZ, R104 ;  /* 0x000000ffff0a7224 */ /* 0x002fe200078e0068 */
[C---:B------:R-:W-:Y:S01]  /*38040*/  ISETP.GT.AND P2, PT, R165.reuse, 0xb7, PT ;  /* 0x000000b7a500780c */ /* 0x040fe20003f44270 */
[----:B------:R-:W-:Y:S02]  /*38050*/  IMAD.MOV.U32 R104, RZ, RZ, R118 ;  /* 0x000000ffff687224 */ /* 0x000fe400078e0076 */
[----:B------:R-:W-:Y:S01]  /*38060*/  IMAD.MOV.U32 R11, RZ, RZ, R152 ;  /* 0x000000ffff0b7224 */ /* 0x000fe200078e0098 */
[----:B---3--:R0:W-:Y:S04]  /*38070*/  @P3 STL [R1+0x1348], R0 ;  /* 0x0013480001003387 */ /* 0x0081e80000100800 */
[----:B------:R-:W3:Y:S04]  /*38080*/  @P1 LDG.E.U16 R13, desc[UR6][R104.64] ;  /* 0x00000006680d1981 */ /* 0x000ee8000c1e1500 */
[----:B0-----:R-:W2:Y:S04]  /*38090*/  LDL R0, [R1+0x1870] ;  /* 0x0018700001007983 */ /* 0x001ea80000100800 */
[----:B------:R-:W-:Y:S04]  /*380a0*/  @P3 STL [R1+0x134c], R153 ;  /* 0x00134c9901003387 */ /* 0x000fe80000100800 */
[----:B------:R-:W2:Y:S04]  /*380b0*/  LDL R116, [R1+0x133c] ;  /* 0x00133c0001747983 */ /* 0x000ea80000100800 */
[----:B------:R-:W-:Y:S04]  /*380c0*/  STL.64 [R1+0x620], R10 ;  /* 0x0006200a01007387 */ /* 0x000fe80000100a00 */
[----:B------:R-:W-:Y:S04]  /*380d0*/  STL.64 [R1+0x628], R104 ;  /* 0x0006286801007387 */ /* 0x000fe80000100a00 */
[----:B------:R0:W-:Y:S04]  /*380e0*/  STL.64 [R1+0x630], R114 ;  /* 0x0006307201007387 */ /* 0x0001e80000100a00 */
[----:B------:R-:W2:Y:S04]  /*380f0*/  LDL R117, [R1+0x1338] ;  /* 0x0013380001757983 */ /* 0x000ea80000100800 */
[----:B------:R-:W2:Y:S04]  /*38100*/  LDL.LU R84, [R1+0x1d54] ;  /* 0x001d540001547983 */ /* 0x000ea80000300800 */
[----:B------:R-:W2:Y:S04]  /*38110*/  LDL.LU R85, [R1+0x1d74] ;  /* 0x001d740001557983 */ /* 0x000ea80000300800 */
[----:B------:R-:W2:Y:S04]  /*38120*/  LDL.LU R66, [R1+0x1d58] ;  /* 0x001d580001427983 */ /* 0x000ea80000300800 */
[----:B------:R-:W2:Y:S04]  /*38130*/  @P2 LDG.E.U16 R12, desc[UR6][R10.64] ;  /* 0x000000060a0c2981 */ /* 0x000ea8000c1e1500 */
[----:B------:R-:W2:Y:S04]  /*38140*/  LDL.LU R67, [R1+0x1d78] ;  /* 0x001d780001437983 */ /* 0x000ea80000300800 */
[----:B------:R-:W2:Y:S04]  /*38150*/  LDL.LU R72, [R1+0x1d5c] ;  /* 0x001d5c0001487983 */ /* 0x000ea80000300800 */
[----:B------:R-:W2:Y:S04]  /*38160*/  LDL.LU R73, [R1+0x1d7c] ;  /* 0x001d7c0001497983 */ /* 0x000ea80000300800 */
[----:B------:R-:W2:Y:S04]  /*38170*/  LDL R151, [R1+0x1334] ;  /* 0x0013340001977983 */ /* 0x000ea80000100800 */
[----:B----4-:R1:W-:Y:S04]  /*38180*/  @P1 STL [R1+0x187c], R150 ;  /* 0x00187c9601001387 */ /* 0x0103e80000100800 */
[----:B------:R-:W4:Y:S04]  /*38190*/  LDL R158, [R1+0x132c] ;  /* 0x00132c00019e7983 */ /* 0x000f280000100800 */
[----:B0-----:R-:W4:Y:S04]  /*381a0*/  LDL R114, [R1+0x1328] ;  /* 0x0013280001727983 */ /* 0x001f280000100800 */
[----:B-1----:R-:W4:Y:S04]  /*381b0*/  LDL R150, [R1+0x1330] ;  /* 0x0013300001967983 */ /* 0x002f280000100800 */
[----:B---3--:R0:W-:Y:S01]  /*381c0*/  @P1 STL [R1+0x1878], R13 ;  /* 0x0018780d01001387 */ /* 0x0081e20000100800 */
[----:B------:R-:W-:-:S03]  /*381d0*/  ISETP.GT.AND P3, PT, R165, 0xb9, PT ;  /* 0x000000b9a500780c */ /* 0x000fc60003f64270 */
[----:B------:R-:W3:Y:S04]  /*381e0*/  LDL R115, [R1+0x1324] ;  /* 0x0013240001737983 */ /* 0x000ee80000100800 */
[----:B------:R-:W3:Y:S04]  /*381f0*/  LDL R11, [R1+0x1320] ;  /* 0x00132000010b7983 */ /* 0x000ee80000100800 */
[----:B------:R-:W3:Y:S04]  /*38200*/  LDL R10, [R1+0x131c] ;  /* 0x00131c00010a7983 */ /* 0x000ee80000100800 */
[----:B------:R-:W3:Y:S04]  /*38210*/  LDL R153, [R1+0x1318] ;  /* 0x0013180001997983 */ /* 0x000ee80000100800 */
[----:B------:R-:W3:Y:S04]  /*38220*/  LDL.LU R104, [R1+0x1d80] ;  /* 0x001d800001687983 */ /* 0x000ee80000300800 */
[----:B------:R-:W3:Y:S04]  /*38230*/  LDL.LU R105, [R1+0x1da0] ;  /* 0x001da00001697983 */ /* 0x000ee80000300800 */
[----:B------:R-:W3:Y:S04]  /*38240*/  LDL.LU R152, [R1+0x1d84] ;  /* 0x001d840001987983 */ /* 0x000ee80000300800 */
[----:B------:R-:W3:Y:S04]  /*38250*/  LDL.LU R118, [R1+0x1da4] ;  /* 0x001da40001767983 */ /* 0x000ee80000300800 */
[----:B------:R-:W3:Y:S04]  /*38260*/  LDL.LU R119, [R1+0x1d88] ;  /* 0x001d880001777983 */ /* 0x000ee80000300800 */
[----:B0-----:R-:W3:Y:S04]  /*38270*/  LDL.LU R13, [R1+0x1da8] ;  /* 0x001da800010d7983 */ /* 0x001ee80000300800 */
[----:B--2---:R-:W2:Y:S04]  /*38280*/  @P2 LDG.E.U16 R0, desc[UR6][R148.64] ;  /* 0x0000000694002981 */ /* 0x004ea8000c1e1500 */
[----:B------:R0:W-:Y:S01]  /*38290*/  @P2 STL [R1+0x1874], R12 ;  /* 0x0018740c01002387 */ /* 0x0001e20000100800 */
[----:B------:R-:W-:-:S02]  /*382a0*/  ISETP.GT.AND P1, PT, R165, 0xba, PT ;  /* 0x000000baa500780c */ /* 0x000fc40003f24270 */
[----:B------:R-:W-:Y:S01]  /*382b0*/  LOP3.LUT R67, R67, R66, RZ, 0x3c, !PT ;  /* 0x0000004243437212 */ /* 0x000fe200078e3cff */
[----:B------:R-:W3:Y:S01]  /*382c0*/  @P3 LDG.E.U16 R116, desc[UR6][R94.64] ;  /* 0x000000065e743981 */ /* 0x000ee2000c1e1500 */
[----:B------:R-:W-:-:S03]  /*382d0*/  LOP3.LUT R73, R73, R72, RZ, 0x3c, !PT ;  /* 0x0000004849497212 */ /* 0x000fc600078e3cff */
[----:B------:R-:W3:Y:S04]  /*382e0*/  @P3 LDG.E.U16 R117, desc[UR6][R4.64] ;  /* 0x0000000604753981 */ /* 0x000ee8000c1e1500 */
[----:B0-----:R-:W3:Y:S04]  /*382f0*/  LDL R12, [R1+0x186c] ;  /* 0x00186c00010c7983 */ /* 0x001ee80000100800 */
[----:B------:R-:W3:Y:S01]  /*38300*/  LDL.LU.64 R148, [R1+0x2c48] ;  /* 0x002c480001947983 */ /* 0x000ee20000300a00 */
[----:B------:R-:W-:Y:S02]  /*38310*/  LOP3.LUT R72, R73, R72, RZ, 0x3c, !PT ;  /* 0x0000004849487212 */ /* 0x000fe400078e3cff */
[----:B------:R-:W-:-:S02]  /*38320*/  LOP3.LUT R66, R67, R66, RZ, 0x3c, !PT ;  /* 0x0000004243427212 */ /* 0x000fc400078e3cff */
[----:B------:R-:W-:Y:S02]  /*38330*/  LOP3.LUT R73, R73, R72, RZ, 0x3c, !PT ;  /* 0x0000004849497212 */ /* 0x000fe400078e3cff */
[----:B------:R-:W-:-:S03]  /*38340*/  LOP3.LUT R67, R67, R66, RZ, 0x3c, !PT ;  /* 0x0000004243437212 */ /* 0x000fc600078e3cff */
[----:B------:R-:W3:Y:S04]  /*38350*/  @P1 LDG.E.U16 R151, desc[UR6][R72.64] ;  /* 0x0000000648971981 */ /* 0x000ee8000c1e1500 */
[----:B----4-:R-:W4:Y:S01]  /*38360*/  @P1 LDG.E.U16 R150, desc[UR6][R66.64] ;  /* 0x0000000642961981 */ /* 0x010f22000c1e1500 */
[----:B------:R-:W-:Y:S02]  /*38370*/  ISETP.GT.AND P6, PT, R165, 0xb8, PT ;  /* 0x000000b8a500780c */ /* 0x000fe40003fc4270 */
[----:B------:R-:W-:-:S04]  /*38380*/  LOP3.LUT R85, R85, R84, RZ, 0x3c, !PT ;  /* 0x0000005455557212 */ /* 0x000fc800078e3cff */
[----:B------:R-:W-:Y:S01]  /*38390*/  LOP3.LUT R84, R85, R84, RZ, 0x3c, !PT ;  /* 0x0000005455547212 */ /* 0x000fe200078e3cff */
[----:B--2---:R0:W-:Y:S01]  /*383a0*/  @P2 STL [R1+0x1870], R0 ;  /* 0x0018700001002387 */ /* 0x0041e20000100800 */
[----:B------:R-:W-:Y:S02]  /*383b0*/  ISETP.GT.AND P2, PT, R165, 0xbb, PT ;  /* 0x000000bba500780c */ /* 0x000fe40003f44270 */
[----:B------:R-:W-:Y:S01]  /*383c0*/  LOP3.LUT R85, R85, R84, RZ, 0x3c, !PT ;  /* 0x0000005455557212 */ /* 0x000fe200078e3cff */
[----:B0-----:R-:W2:Y:S04]  /*383d0*/  LDL R0, [R1+0x1868] ;  /* 0x0018680001007983 */ /* 0x001ea80000100800 */
[----:B---3--:R-:W3:Y:S04]  /*383e0*/  @P6 LDG.E.U16 R148, desc[UR6][R82.64] ;  /* 0x0000000652946981 */ /* 0x008ee8000c1e1500 */
[----:B------:R-:W3:Y:S01]  /*383f0*/  @P6 LDG.E.U16 R149, desc[UR6][R122.64] ;  /* 0x000000067a956981 */ /* 0x000ee2000c1e1500 */
[----:B------:R-:W-:-:S03]  /*38400*/  ISETP.GT.AND P6, PT, R165, 0xbc, PT ;  /* 0x000000bca500780c */ /* 0x000fc60003fc4270 */
[----:B------:R-:W3:Y:S04]  /*38410*/  @P2 LDG.E.U16 R158, desc[UR6][R84.64] ;  /* 0x00000006549e2981 */ /* 0x000ee8000c1e1500 */
[----:B------:R-:W3:Y:S04]  /*38420*/  @P2 LDG.E.U16 R114, desc[UR6][R110.64] ;  /* 0x000000066e722981 */ /* 0x000ee8000c1e1500 */
[----:B------:R-:W3:Y:S04]  /*38430*/  LDL.LU.64 R82, [R1+0x2c40] ;  /* 0x002c400001527983 */ /* 0x000ee80000300a00 */
[----:B------:R-:W3:Y:S04]  /*38440*/  LDL.LU.64 R122, [R1+0x2c38] ;  /* 0x002c3800017a7983 */ /* 0x000ee80000300a00 */
[----:B------:R-:W3:Y:S04]  /*38450*/  LDL.LU.64 R94, [R1+0x2c30] ;  /* 0x002c3000015e7983 */ /* 0x000ee80000300a00 */
[----:B------:R0:W-:Y:S04]  /*38460*/  @P3 STL [R1+0x133c], R116 ;  /* 0x00133c7401003387 */ /* 0x0001e80000100800 */
[----:B------:R-:W3:Y:S04]  /*38470*/  @P6 LDG.E.U16 R11, desc[UR6][R60.64] ;  /* 0x000000063c0b6981 */ /* 0x000ee8000c1e1500 */
[----:B------:R-:W3:Y:S04]  /*38480*/  @P6 LDG.E.U16 R115, desc[UR6][R124.64] ;  /* 0x000000067c736981 */ /* 0x000ee8000c1e1500 */
[----:B0-----:R-:W3:Y:S04]  /*38490*/  LDL.LU R116, [R1+0x2c28] ;  /* 0x002c280001747983 */ /* 0x001ee80000300800 */
[----:B------:R-:W3:Y:S04]  /*384a0*/  LDL.LU.64 R4, [R1+0x2c20] ;  /* 0x002c200001047983 */ /* 0x000ee80000300a00 */
[----:B------:R0:W-:Y:S01]  /*384b0*/  @P3 STL [R1+0x1338], R117 ;  /* 0x0013387501003387 */ /* 0x0001e20000100800 */
[----:B------:R-:W-:-:S03]  /*384c0*/  ISETP.GT.AND P3, PT, R165, 0xbd, PT ;  /* 0x000000bda500780c */ /* 0x000fc60003f64270 */
[----:B0-----:R-:W3:Y:S04]  /*384d0*/  LDL.LU R117, [R1+0x2c18] ;  /* 0x002c180001757983 */ /* 0x001ee80000300800 */
[----:B------:R0:W-:Y:S06]  /*384e0*/  STL.64 [R1+0x5f0], R72 ;  /* 0x0005f04801007387 */ /* 0x0001ec0000100a00 */
[----:B------:R-:W3:Y:S04]  /*384f0*/  @P3 LDG.E.U16 R153, desc[UR6][R2.64] ;  /* 0x0000000602993981 */ /* 0x000ee8000c1e1500 */
[----:B------:R1:W3:Y:S04]  /*38500*/  @P3 LDG.E.U16 R10, desc[UR6][R8.64] ;  /* 0x00000006080a3981 */ /* 0x0002e8000c1e1500 */
[----:B0-----:R-:W3:Y:S04]  /*38510*/  LDL.LU.64 R72, [R1+0x2c10] ;  /* 0x002c100001487983 */ /* 0x001ee80000300a00 */
[----:B------:R-:W-:Y:S04]  /*38520*/  STL.64 [R1+0x5e0], R84 ;  /* 0x0005e05401007387 */ /* 0x000fe80000100a00 */
[----:B------:R0:W-:Y:S04]  /*38530*/  STL.64 [R1+0x5e8], R66 ;  /* 0x0005e84201007387 */ /* 0x0001e80000100a00 */
[----:B0-----:R-:W3:Y:S04]  /*38540*/  LDL.LU.64 R66, [R1+0x2c08] ;  /* 0x002c080001427983 */ /* 0x001ee80000300a00 */
[----:B------:R0:W-:Y:S04]  /*38550*/  @P1 STL [R1+0x1334], R151 ;  /* 0x0013349701001387 */ /* 0x0001e80000100800 */
[----:B0-----:R-:W3:Y:S01]  /*38560*/  LDL R151, [R1+0x1864] ;  /* 0x0018640001977983 */ /* 0x001ee20000100800 */
[----:B-1----:R-:W-:-:S02]  /*38570*/  IMAD.MOV.U32 R8, RZ, RZ, R13 ;  /* 0x000000ffff087224 */ /* 0x002fc400078e000d */
[----:B------:R-:W-:Y:S01]  /*38580*/  IMAD.MOV.U32 R9, RZ, RZ, R119 ;  /* 0x000000ffff097224 */ /* 0x000fe200078e0077 */
[----:B----4-:R0:W-:Y:S01]  /*38590*/  @P1 STL [R1+0x1330], R150 ;  /* 0x0013309601001387 */ /* 0x0101e20000100800 */
[----:B------:R-:W-:Y:S02]  /*385a0*/  ISETP.GT.AND P1, PT, R165, 0xbe, PT ;  /* 0x000000bea500780c */ /* 0x000fe40003f24270 */
[-C--:B------:R-:W-:Y:S01]  /*385b0*/  LOP3.LUT R105, R105, R104.reuse, RZ, 0x3c, !PT ;  /* 0x0000006869697212 */ /* 0x080fe200078e3cff */
[----:B------:R-:W-:Y:S01]  /*385c0*/  IMAD.MOV.U32 R2, RZ, RZ, R118 ;  /* 0x000000ffff027224 */ /* 0x000fe200078e0076 */
[----:B0-----:R-:W4:Y:S04]  /*385d0*/  LDL R150, [R1+0x1860] ;  /* 0x0018600001967983 */ /* 0x001f280000100800 */
[----:B------:R-:W4:Y:S04]  /*385e0*/  LDL.LU.64 R84, [R1+0x2c00] ;  /* 0x002c000001547983 */ /* 0x000f280000300a00 */
[----:B------:R-:W4:Y:S04]  /*385f0*/  LDL.LU.64 R110, [R1+0x2bf8] ;  /* 0x002bf800016e7983 */ /* 0x000f280000300a00 */
[----:B------:R-:W4:Y:S01]  /*38600*/  @P1 LDG.E.U16 R12, desc[UR6][R8.64] ;  /* 0x00000006080c1981 */ /* 0x000f22000c1e1500 */
[----:B------:R-:W-:Y:S01]  /*38610*/  LOP3.LUT R104, R105, R104, RZ, 0x3c, !PT ;  /* 0x0000006869687212 */ /* 0x000fe200078e3cff */
[----:B------:R-:W-:-:S03]  /*38620*/  IMAD.MOV.U32 R3, RZ, RZ, R152 ;  /* 0x000000ffff037224 */ /* 0x000fc600078e0098 */
[----:B------:R-:W-:Y:S02]  /*38630*/  LOP3.LUT R105, R105, R104, RZ, 0x3c, !PT ;  /* 0x0000006869697212 */ /* 0x000fe400078e3cff */
[----:B--2---:R-:W2:Y:S04]  /*38640*/  @P1 LDG.E.U16 R0, desc[UR6][R2.64] ;  /* 0x0000000602001981 */ /* 0x004ea8000c1e1500 */
[----:B---3--:R0:W-:Y:S04]  /*38650*/  @P2 STL [R1+0x132c], R158 ;  /* 0x00132c9e01002387 */ /* 0x0081e80000100800 */
[----:B0-----:R-:W3:Y:S04]  /*38660*/  LDL.LU R158, [R1+0x12f4] ;  /* 0x0012f400019e7983 */ /* 0x001ee80000300800 */
[----:B------:R-:W-:Y:S04]  /*38670*/  @P2 STL [R1+0x1328], R114 ;  /* 0x0013287201002387 */ /* 0x000fe80000100800 */
[----:B------:R-:W-:Y:S04]  /*38680*/  @P6 STL [R1+0x1320], R11 ;  /* 0x0013200b01006387 */ /* 0x000fe80000100800 */
[----:B------:R-:W-:Y:S04]  /*38690*/  @P6 STL [R1+0x1324], R115 ;  /* 0x0013247301006387 */ /* 0x000fe80000100800 */
[----:B------:R-:W-:Y:S04]  /*386a0*/  @P3 STL [R1+0x1318], R153 ;  /* 0x0013189901003387 */ /* 0x000fe80000100800 */
[----:B------:R-:W-:Y:S04]  /*386b0*/  @P3 STL [R1+0x131c], R10 ;  /* 0x00131c0a01003387 */ /* 0x000fe80000100800 */
[----:B------:R-:W-:Y:S04]  /*386c0*/  STL.64 [R1+0x5b0], R8 ;  /* 0x0005b00801007387 */ /* 0x000fe80000100a00 */
[----:B------:R-:W-:Y:S04]  /*386d0*/  STL.64 [R1+0x5a0], R104 ;  /* 0x0005a06801007387 */ /* 0x000fe80000100a00 */
[----:B------:R0:W-:Y:S04]  /*386e0*/  STL.64 [R1+0x5a8], R2 ;  /* 0x0005a80201007387 */ /* 0x0001e80000100a00 */
[----:B------:R-:W3:Y:S04]  /*386f0*/  LDL R60, [R1+0x130c] ;  /* 0x00130c00013c7983 */ /* 0x000ee80000100800 */
[----:B0-----:R-:W3:Y:S04]  /*38700*/  LDL R2, [R1+0x1308] ;  /* 0x0013080001027983 */ /* 0x001ee80000100800 */
[----:B------:R-:W3:Y:S04]  /*38710*/  LDL.LU R3, [R1+0x1dac] ;  /* 0x001dac0001037983 */ /* 0x000ee80000300800 */
[----:B----4-:R0:W-:Y:S04]  /*38720*/  @P1 STL [R1+0x186c], R12 ;  /* 0x00186c0c01001387 */ /* 0x0101e80000100800 */
[----:B0-----:R-:W4:Y:S04]  /*38730*/  LDL.LU R12, [R1+0x1dcc] ;  /* 0x001dcc00010c7983 */ /* 0x001f280000300800 */
[----:B------:R-:W4:Y:S04]  /*38740*/  LDL.LU R114, [R1+0x1db0] ;  /* 0x001db00001727983 */ /* 0x000f280000300800 */
[----:B------:R-:W4:Y:S04]  /*38750*/  LDL.LU R115, [R1+0x1dd0] ;  /* 0x001dd00001737983 */ /* 0x000f280000300800 */
[----:B------:R-:W4:Y:S04]  /*38760*/  LDL.LU R124, [R1+0x1db4] ;  /* 0x001db400017c7983 */ /* 0x000f280000300800 */
[----:B------:R-:W4:Y:S04]  /*38770*/  LDL.LU R125, [R1+0x1dd4] ;  /* 0x001dd400017d7983 */ /* 0x000f280000300800 */
[----:B------:R-:W4:Y:S04]  /*38780*/  LDL R61, [R1+0x1304] ;  /* 0x00130400013d7983 */ /* 0x000f280000100800 */
[----:B------:R-:W4:Y:S01]  /*38790*/  LDL R8, [R1+0x1300] ;  /* 0x0013000001087983 */ /* 0x000f220000100800 */
[----:B------:R-:W-:-:S02]  /*387a0*/  ISETP.GT.AND P2, PT, R165, 0xbf, PT ;  /* 0x000000bfa500780c */ /* 0x000fc40003f44270 */
[C---:B------:R-:W-:Y:S01]  /*387b0*/  ISETP.GT.AND P3, PT, R165.reuse, 0xc1, PT ;  /* 0x000000c1a500780c */ /* 0x040fe20003f64270 */
[----:B------:R-:W4:Y:S04]  /*387c0*/  LDL R9, [R1+0x12fc] ;  /* 0x0012fc0001097983 */ /* 0x000f280000100800 */
[----:B------:R-:W4:Y:S04]  /*387d0*/  LDL R10, [R1+0x12f8] ;  /* 0x0012f800010a7983 */ /* 0x000f280000100800 */
[----:B--2---:R0:W-:Y:S01]  /*387e0*/  @P1 STL [R1+0x1868], R0 ;  /* 0x0018680001001387 */ /* 0x0041e20000100800 */
[----:B------:R-:W-:-:S03]  /*387f0*/  ISETP.GT.AND P1, PT, R165, 0xc2, PT ;  /* 0x000000c2a500780c */ /* 0x000fc60003f24270 */
[----:B------:R-:W2:Y:S04]  /*38800*/  LDL R11, [R1+0x12f0] ;  /* 0x0012f000010b7983 */ /* 0x000ea80000100800 */
[----:B------:R-:W2:Y:S04]  /*38810*/  LDL R152, [R1+0x12ec] ;  /* 0x0012ec0001987983 */ /* 0x000ea80000100800 */
[----:B------:R-:W2:Y:S04]  /*38820*/  LDL R153, [R1+0x12e8] ;  /* 0x0012e80001997983 */ /* 0x000ea80000100800 */
[----:B------:R-:W2:Y:S04]  /*38830*/  @P2 LDG.E.U16 R151, desc[UR6][R104.64] ;  /* 0x0000000668972981 */ /* 0x000ea8000c1e1500 */
[----:B------:R-:W2:Y:S04]  /*38840*/  @P2 LDG.E.U16 R150, desc[UR6][R62.64] ;  /* 0x000000063e962981 */ /* 0x000ea8000c1e1500 */
[----:B------:R-:W2:Y:S04]  /*38850*/  LDL.LU R62, [R1+0x1dd8] ;  /* 0x001dd800013e7983 */ /* 0x000ea80000300800 */
[----:B------:R-:W2:Y:S04]  /*38860*/  LDL.LU R63, [R1+0x1e58] ;  /* 0x001e5800013f7983 */ /* 0x000ea80000300800 */
[----:B------:R-:W2:Y:S04]  /*38870*/  LDL.LU R118, [R1+0x1ddc] ;  /* 0x001ddc0001767983 */ /* 0x000ea80000300800 */
[----:B------:R-:W2:Y:S04]  /*38880*/  LDL.LU R119, [R1+0x1e5c] ;  /* 0x001e5c0001777983 */ /* 0x000ea80000300800 */
[----:B------:R-:W2:Y:S04]  /*38890*/  LDL.LU R104, [R1+0x1de0] ;  /* 0x001de00001687983 */ /* 0x000ea80000300800 */
[----:B------:R-:W2:Y:S04]  /*388a0*/  LDL.LU R105, [R1+0x1e60] ;  /* 0x001e600001697983 */ /* 0x000ea80000300800 */
[----:B------:R-:W2:Y:S04]  /*388b0*/  LDL R13, [R1+0x185c] ;  /* 0x00185c00010d7983 */ /* 0x000ea80000100800 */
[----:B0-----:R-:W2:Y:S04]  /*388c0*/  LDL R0, [R1+0x1858] ;  /* 0x0018580001007983 */ /* 0x001ea80000100800 */
[----:B---3--:R-:W3:Y:S04]  /*388d0*/  @P3 LDG.E.U16 R60, desc[UR6][R74.64] ;  /* 0x000000064a3c3981 */ /* 0x008ee8000c1e1500 */
[----:B------:R-:W3:Y:S01]  /*388e0*/  @P3 LDG.E.U16 R2, desc[UR6][R76.64] ;  /* 0x000000064c023981 */ /* 0x000ee2000c1e1500 */
[----:B----4-:R-:W-:-:S02]  /*388f0*/  LOP3.LUT R125, R125, R124, RZ, 0x3c, !PT ;  /* 0x0000007c7d7d7212 */ /* 0x010fc400078e3cff */
[----:B------:R-:W-:Y:S02]  /*38900*/  LOP3.LUT R115, R115, R114, RZ, 0x3c, !PT ;  /* 0x0000007273737212 */ /* 0x000fe400078e3cff */
[----:B------:R-:W-:Y:S02]  /*38910*/  LOP3.LUT R124, R125, R124, RZ, 0x3c, !PT ;  /* 0x0000007c7d7c7212 */ /* 0x000fe400078e3cff */
[----:B------:R-:W-:Y:S02]  /*38920*/  LOP3.LUT R114, R115, R114, RZ, 0x3c, !PT ;  /* 0x0000007273727212 */ /* 0x000fe400078e3cff */
[----:B------:R-:W-:Y:S02]  /*38930*/  LOP3.LUT R125, R125, R124, RZ, 0x3c, !PT ;  /* 0x0000007c7d7d7212 */ /* 0x000fe400078e3cff */
[----:B------:R-:W-:-:S03]  /*38940*/  LOP3.LUT R115, R115, R114, RZ, 0x3c, !PT ;  /* 0x0000007273737212 */ /* 0x000fc600078e3cff */
[----:B------:R-:W4:Y:S04]  /*38950*/  @P1 LDG.E.U16 R61, desc[UR6][R124.64] ;  /* 0x000000067c3d1981 */ /* 0x000f28000c1e1500 */
[----:B------:R-:W4:Y:S01]  /*38960*/  @P1 LDG.E.U16 R8, desc[UR6][R114.64] ;  /* 0x0000000672081981 */ /* 0x000f22000c1e1500 */
[----:B------:R-:W-:-:S03]  /*38970*/  ISETP.GT.AND P6, PT, R165, 0xc0, PT ;  /* 0x000000c0a500780c */ /* 0x000fc60003fc4270 */
[----:B--2---:R0:W-:Y:S04]  /*38980*/  @P2 STL [R1+0x1864], R151 ;  /* 0x0018649701002387 */ /* 0x0041e80000100800 */
[----:B0-----:R-:W2:Y:S04]  /*38990*/  LDL R151, [R1+0x1854] ;  /* 0x0018540001977983 */ /* 0x001ea80000100800 */
[----:B------:R0:W-:Y:S04]  /*389a0*/  @P2 STL [R1+0x1860], R150 ;  /* 0x0018609601002387 */ /* 0x0001e80000100800 */
[----:B------:R-:W2:Y:S04]  /*389b0*/  @P6 LDG.E.U16 R110, desc[UR6][R154.64] ;  /* 0x000000069a6e6981 */ /* 0x000ea8000c1e1500 */
[----:B------:R-:W2:Y:S01]  /*389c0*/  @P6 LDG.E.U16 R111, desc[UR6][R120.64] ;  /* 0x00000006786f6981 */ /* 0x000ea2000c1e1500 */
[----:B------:R-:W-:-:S03]  /*389d0*/  ISETP.GT.AND P2, PT, R165, 0xc3, PT ;  /* 0x000000c3a500780c */ /* 0x000fc60003f44270 */
[----:B0-----:R-:W2:Y:S04]  /*389e0*/  LDL R150, [R1+0x1850] ;  /* 0x0018500001967983 */ /* 0x001ea80000100800 */
[----:B------:R-:W2:Y:S04]  /*389f0*/  LDL.LU.64 R154, [R1+0x2bf0] ;  /* 0x002bf000019a7983 */ /* 0x000ea80000300a00 */
[----:B------:R-:W2:Y:S04]  /*38a00*/  LDL.LU.64 R120, [R1+0x2be8] ;  /* 0x002be80001787983 */ /* 0x000ea80000300a00 */
[----:B------:R-:W2:Y:S04]  /*38a10*/  LDL.LU.64 R74, [R1+0x2be0] ;  /* 0x002be000014a7983 */ /* 0x000ea80000300a00 */
[----:B---3--:R0:W-:Y:S01]  /*38a20*/  @P3 STL [R1+0x130c], R60 ;  /* 0x00130c3c01003387 */ /* 0x0081e20000100800 */
[----:B------:R-:W-:-:S03]  /*38a30*/  ISETP.GT.AND P6, PT, R165, 0xc4, PT ;  /* 0x000000c4a500780c */ /* 0x000fc60003fc4270 */
[----:B------:R-:W3:Y:S04]  /*38a40*/  @P2 LDG.E.U16 R10, desc[UR6][R6.64] ;  /* 0x00000006060a2981 */ /* 0x000ee8000c1e1500 */
[----:B0-----:R-:W2:Y:S04]  /*38a50*/  LDL.LU R60, [R1+0x2bd8] ;  /* 0x002bd800013c7983 */ /* 0x001ea80000300800 */
[----:B------:R-:W2:Y:S04]  /*38a60*/  LDL.LU.64 R76, [R1+0x2bd0] ;  /* 0x002bd000014c7983 */ /* 0x000ea80000300a00 */
[----:B------:R0:W-:Y:S01]  /*38a70*/  @P3 STL [R1+0x1308], R2 ;  /* 0x0013080201003387 */ /* 0x0001e20000100800 */
[----:B------:R-:W-:-:S02]  /*38a80*/  ISETP.GT.AND P3, PT, R165, 0xc5, PT ;  /* 0x000000c5a500780c */ /* 0x000fc40003f64270 */
[----:B------:R-:W-:Y:S01]  /*38a90*/  LOP3.LUT R105, R105, R104, RZ, 0x3c, !PT ;  /* 0x0000006869697212 */ /* 0x000fe200078e3cff */
[----:B------:R-:W2:Y:S04]  /*38aa0*/  @P6 LDG.E.U16 R158, desc[UR6][R112.64] ;  /* 0x00000006709e6981 */ /* 0x000ea8000c1e1500 */
[----:B------:R-:W2:Y:S01]  /*38ab0*/  @P6 LDG.E.U16 R11, desc[UR6][R86.64] ;  /* 0x00000006560b6981 */ /* 0x000ea2000c1e1500 */
[----:B0-----:R-:W-:-:S03]  /*38ac0*/  IMAD.MOV.U32 R2, RZ, RZ, R12 ;  /* 0x000000ffff027224 */ /* 0x001fc600078e000c */
[----:B------:R-:W2:Y:S04]  /*38ad0*/  LDL R12, [R1+0x12d8] ;  /* 0x0012d800010c7983 */ /* 0x000ea80000100800 */
[----:B------:R-:W-:Y:S04]  /*38ae0*/  STL.64 [R1+0x560], R2 ;  /* 0x0005600201007387 */ /* 0x000fe80000100a00 */
[----:B------:R0:W-:Y:S04]  /*38af0*/  STL.64 [R1+0x570], R124 ;  /* 0x0005707c01007387 */ /* 0x0001e80000100a00 */
[----:B------:R-:W2:Y:S01]  /*38b00*/  @P2 LDG.E.U16 R9, desc[UR6][R2.64] ;  /* 0x0000000602092981 */ /* 0x000ea2000c1e1500 */
[----:B------:R-:W-:-:S02]  /*38b10*/  LOP3.LUT R104, R105, R104, RZ, 0x3c, !PT ;  /* 0x0000006869687212 */ /* 0x000fc400078e3cff */
[----:B------:R-:W-:Y:S01]  /*38b20*/  LOP3.LUT R119, R119, R118, RZ, 0x3c, !PT ;  /* 0x0000007677777212 */ /* 0x000fe200078e3cff */
[----:B------:R-:W3:Y:S04]  /*38b30*/  @P3 LDG.E.U16 R152, desc[UR6][R64.64] ;  /* 0x0000000640983981 */ /* 0x000ee8000c1e1500 */
[----:B------:R-:W3:Y:S04]  /*38b40*/  @P3 LDG.E.U16 R153, desc[UR6][R82.64] ;  /* 0x0000000652993981 */ /* 0x000ee8000c1e1500 */
[----:B0-----:R-:W3:Y:S01]  /*38b50*/  LDL.LU.64 R124, [R1+0x2bc8] ;  /* 0x002bc800017c7983 */ /* 0x001ee20000300a00 */
[----:B------:R-:W-:-:S02]  /*38b60*/  LOP3.LUT R105, R105, R104, RZ, 0x3c, !PT ;  /* 0x0000006869697212 */ /* 0x000fc400078e3cff */
[----:B------:R-:W-:-:S04]  /*38b70*/  LOP3.LUT R118, R119, R118, RZ, 0x3c, !PT ;  /* 0x0000007677767212 */ /* 0x000fc800078e3cff */
[----:B------:R-:W-:Y:S01]  /*38b80*/  LOP3.LUT R119, R119, R118, RZ, 0x3c, !PT ;  /* 0x0000007677777212 */ /* 0x000fe200078e3cff */
[----:B----4-:R0:W-:Y:S04]  /*38b90*/  @P1 STL [R1+0x1304], R61 ;  /* 0x0013043d01001387 */ /* 0x0101e80000100800 */
[----:B0-----:R-:W4:Y:S04]  /*38ba0*/  LDL.LU R61, [R1+0x2bc0] ;  /* 0x002bc000013d7983 */ /* 0x001f280000300800 */
[----:B------:R0:W-:Y:S04]  /*38bb0*/  STL.64 [R1+0x568], R114 ;  /* 0x0005687201007387 */ /* 0x0001e80000100a00 */
[----:B0-----:R-:W4:Y:S04]  /*38bc0*/  LDL.LU.64 R114, [R1+0x2bb8] ;  /* 0x002bb80001727983 */ /* 0x001f280000300a00 */
[----:B------:R0:W-:Y:S01]  /*38bd0*/  @P1 STL [R1+0x1300], R8 ;  /* 0x0013000801001387 */ /* 0x0001e20000100800 */
[----:B------:R-:W-:-:S02]  /*38be0*/  ISETP.GT.AND P1, PT, R165, 0xc6, PT ;  /* 0x000000c6a500780c */ /* 0x000fc40003f24270 */
[-C--:B------:R-:W-:Y:S01]  /*38bf0*/  LOP3.LUT R63, R63, R62.reuse, RZ, 0x3c, !PT ;  /* 0x0000003e3f3f7212 */ /* 0x080fe200078e3cff */
[----:B0-----:R-:W4:Y:S04]  /*38c00*/  LDL.LU R8, [R1+0x2bb0] ;  /* 0x002bb00001087983 */ /* 0x001f280000300800 */
[----:B------:R-:W4:Y:S06]  /*38c10*/  LDL.LU.64 R2, [R1+0x2ba8] ;  /* 0x002ba80001027983 */ /* 0x000f2c0000300a00 */
[----:B------:R-:W4:Y:S04]  /*38c20*/  @P1 LDG.E.U16 R13, desc[UR6][R104.64] ;  /* 0x00000006680d1981 */ /* 0x000f28000c1e1500 */
[----:B------:R-:W4:Y:S01]  /*38c30*/  @P1 LDG.E.U16 R0, desc[UR6][R118.64] ;  /* 0x0000000676001981 */ /* 0x000f22000c1e1500 */
[----:B------:R-:W-:-:S03]  /*38c40*/  LOP3.LUT R62, R63, R62, RZ, 0x3c, !PT ;  /* 0x0000003e3f3e7212 */ /* 0x000fc600078e3cff */
[----:B--2---:R0:W-:Y:S04]  /*38c50*/  @P2 STL [R1+0x12fc], R9 ;  /* 0x0012fc0901002387 */ /* 0x0041e80000100800 */
[----:B0-----:R-:W2:Y:S04]  /*38c60*/  LDL.LU R9, [R1+0x2ba0] ;  /* 0x002ba00001097983 */ /* 0x001ea80000300800 */
[----:B------:R-:W2:Y:S04]  /*38c70*/  LDL.LU.64 R6, [R1+0x2b98] ;  /* 0x002b980001067983 */ /* 0x000ea80000300a00 */
[----:B---3--:R0:W-:Y:S01]  /*38c80*/  @P2 STL [R1+0x12f8], R10 ;  /* 0x0012f80a01002387 */ /* 0x0081e20000100800 */
[----:B------:R-:W-:-:S02]  /*38c90*/  ISETP.GT.AND P2, PT, R165, 0xc7, PT ;  /* 0x000000c7a500780c */ /* 0x000fc40003f44270 */
[----:B------:R-:W-:Y:S01]  /*38ca0*/  LOP3.LUT R63, R63, R62, RZ, 0x3c, !PT ;  /* 0x0000003e3f3f7212 */ /* 0x000fe200078e3cff */
[----:B0-----:R-:W3:Y:S04]  /*38cb0*/  LDL.LU R10, [R1+0x2b90] ;  /* 0x002b9000010a7983 */ /* 0x001ee80000300800 */
[----:B------:R-:W2:Y:S04]  /*38cc0*/  LDL.LU.64 R112, [R1+0x2b88] ;  /* 0x002b880001707983 */ /* 0x000ea80000300a00 */
[----:B------:R-:W-:Y:S04]  /*38cd0*/  STL [R1+0x24a8], R158 ;  /* 0x0024a89e01007387 */ /* 0x000fe80000100800 */
[----:B------:R-:W2:Y:S04]  /*38ce0*/  LDL.LU.64 R86, [R1+0x2b80] ;  /* 0x002b800001567983 */ /* 0x000ea80000300a00 */
[----:B------:R0:W-:Y:S04]  /*38cf0*/  @P6 STL [R1+0x12f0], R11 ;  /* 0x0012f00b01006387 */ /* 0x0001e80000100800 */
[----:B------:R-:W2:Y:S04]  /*38d00*/  @P2 LDG.E.U16 R151, desc[UR6][R62.64] ;  /* 0x000000063e972981 */ /* 0x000ea8000c1e1500 */
[----:B------:R-:W3:Y:S04]  /*38d10*/  @P2 LDG.E.U16 R150, desc[UR6][R122.64] ;  /* 0x000000067a962981 */ /* 0x000ee8000c1e1500 */
[----:B0-----:R-:W3:Y:S04]  /*38d20*/  LDL.LU R11, [R1+0x2b78] ;  /* 0x002b7800010b7983 */ /* 0x001ee80000300800 */
[----:B------:R-:W3:Y:S04]  /*38d30*/  LDL.LU.64 R64, [R1+0x2b70] ;  /* 0x002b700001407983 */ /* 0x000ee80000300a00 */
[----:B------:R0:W-:Y:S04]  /*38d40*/  @P3 STL [R1+0x12ec], R152 ;  /* 0x0012ec9801003387 */ /* 0x0001e80000100800 */
[----:B0-----:R-:W3:Y:S04]  /*38d50*/  LDL.LU R152, [R1+0x2b68] ;  /* 0x002b680001987983 */ /* 0x001ee80000300800 */
[----:B------:R-:W3:Y:S04]  /*38d60*/  LDL.LU.64 R82, [R1+0x2b60] ;  /* 0x002b600001527983 */ /* 0x000ee80000300a00 */
[----:B------:R0:W-:Y:S04]  /*38d70*/  @P3 STL [R1+0x12e8], R153 ;  /* 0x0012e89901003387 */ /* 0x0001e80000100800 */
[----:B0-----:R-:W3:Y:S04]  /*38d80*/  LDL.LU R153, [R1+0x2b58] ;  /* 0x002b580001997983 */ /* 0x001ee80000300800 */
        /* <DEDUP_REMOVED lines=8> */
[----:B0-----:R-:W4:Y:S01]  /*38e10*/  LDL.LU R0, [R1+0x2b38] ;  /* 0x002b380001007983 */ /* 0x001f220000300800 */
[----:B------:R-:W-:-:S03]  /*38e20*/  ISETP.GT.AND P3, PT, R165, 0xc9, PT ;  /* 0x000000c9a500780c */ /* 0x000fc60003f64270 */
[----:B------:R-:W4:Y:S04]  /*38e30*/  LDL.LU.64 R62, [R1+0x2b30] ;  /* 0x002b3000013e7983 */ /* 0x000f280000300a00 */
[----:B--2---:R0:W-:Y:S01]  /*38e40*/  @P2 STL [R1+0x1854], R151 ;  /* 0x0018549701002387 */ /* 0x0041e20000100800 */
[C---:B------:R-:W-:Y:S02]  /*38e50*/  ISETP.GT.AND P6, PT, R165.reuse, 0xc8, PT ;  /* 0x000000c8a500780c */ /* 0x040fe40003fc4270 */
[----:B------:R-:W-:-:S03]  /*38e60*/  ISETP.GT.AND P1, PT, R165, 0xca, PT ;  /* 0x000000caa500780c */ /* 0x000fc60003f24270 */
[----:B------:R-:W2:Y:S04]  /*38e70*/  @P3 LDG.E.U16 R12, desc[UR6][R72.64] ;  /* 0x00000006480c3981 */ /* 0x000ea8000c1e1500 */
[----:B0-----:R-:W2:Y:S04]  /*38e80*/  LDL.LU R151, [R1+0x2b28] ;  /* 0x002b280001977983 */ /* 0x001ea80000300800 */
[----:B------:R-:W2:Y:S04]  /*38e90*/  LDL.LU.64 R122, [R1+0x2b20] ;  /* 0x002b2000017a7983 */ /* 0x000ea80000300a00 */
[----:B---3--:R0:W-:Y:S04]  /*38ea0*/  @P2 STL [R1+0x1850], R150 ;  /* 0x0018509601002387 */ /* 0x0081e80000100800 */
[----:B0-----:R-:W3:Y:S04]  /*38eb0*/  LDL.LU R150, [R1+0x2b18] ;  /* 0x002b180001967983 */ /* 0x001ee80000300800 */
[----:B----4-:R-:W4:Y:S04]  /*38ec0*/  @P3 LDG.E.U16 R0, desc[UR6][R116.64] ;  /* 0x0000000674003981 */ /* 0x010f28000c1e1500 */
[----:B--2---:R-:W2:Y:S04]  /*38ed0*/  @P6 LDG.E.U16 R151, desc[UR6][R4.64] ;  /* 0x0000000604976981 */ /* 0x004ea8000c1e1500 */
[----:B---3--:R-:W3:Y:S04]  /*38ee0*/  @P6 LDG.E.U16 R150, desc[UR6][R94.64] ;  /* 0x000000065e966981 */ /* 0x008ee8000c1e1500 */
[----:B------:R-:W2:Y:S04]  /*38ef0*/  LDL.LU.64 R94, [R1+0x2b10] ;  /* 0x002b1000015e7983 */ /* 0x000ea80000300a00 */
[----:B------:R-:W2:Y:S04]  /*38f00*/  LDL.LU.64 R4, [R1+0x2b08] ;  /* 0x002b080001047983 */ /* 0x000ea80000300a00 */
[----:B------:R-:W2:Y:S04]  /*38f10*/  LDL.LU.64 R116, [R1+0x2b00] ;  /* 0x002b000001747983 */ /* 0x000ea80000300a00 */
[----:B----4-:R0:W-:Y:S04]  /*38f20*/  STL [R1+0x12dc], R0 ;  /* 0x0012dc0001007387 */ /* 0x0101e80000100800 */
[----:B0-----:R-:W4:Y:S01]  /*38f30*/  LDL.LU R0, [R1+0x2af8] ;  /* 0x002af80001007983 */ /* 0x001f220000300800 */
[----:B------:R-:W-:-:S03]  /*38f40*/  PRMT R13, RZ, 0x7610, R13 ;  /* 0x00007610ff0d7816 */ /* 0x000fc6000000000d */
[----:B------:R-:W2:Y:S04]  /*38f50*/  LDL.LU.64 R72, [R1+0x2af0] ;  /* 0x002af00001487983 */ /* 0x000ea80000300a00 */
[----:B------:R-:W2:Y:S01]  /*38f60*/  @P1 LDG.E.U16 R13, desc[UR6][R66.64] ;  /* 0x00000006420d1981 */ /* 0x000ea2000c1e1500 */
[----:B----4-:R-:W-:-:S06]  /*38f70*/  PRMT R0, RZ, 0x7610, R0 ;  /* 0x00007610ff007816 */ /* 0x010fcc0000000000 */
[----:B------:R-:W4:Y:S04]  /*38f80*/  @P1 LDG.E.U16 R0, desc[UR6][R84.64] ;  /* 0x0000000654001981 */ /* 0x000f28000c1e1500 */
[----:B------:R0:W-:Y:S04]  /*38f90*/  @P3 STL [R1+0x12d8], R12 ;  /* 0x0012d80c01003387 */ /* 0x0001e80000100800 */
[----:B0-----:R-:W3:Y:S04]  /*38fa0*/  LDL.LU R12, [R1+0x2ae8] ;  /* 0x002ae800010c7983 */ /* 0x001ee80000300800 */
[----:B------:R-:W3:Y:S04]  /*38fb0*/  LDL.LU.64 R66, [R1+0x2ae0] ;  /* 0x002ae00001427983 */ /* 0x000ee80000300a00 */
[----:B--2---:R0:W-:Y:S04]  /*38fc0*/  STL [R1+0x12d4], R13 ;  /* 0x0012d40d01007387 */ /* 0x0041e80000100800 */
[----:B0-----:R-:W3:Y:S04]  /*38fd0*/  LDL.LU R13, [R1+0x2ad8] ;  /* 0x002ad800010d7983 */ /* 0x001ee80000300800 */
[----:B------:R-:W2:Y:S04]  /*38fe0*/  LDL.LU.64 R84, [R1+0x2ad0] ;  /* 0x002ad00001547983 */ /* 0x000ea80000300a00 */
[----:B----4-:R0:W-:Y:S04]  /*38ff0*/  STL [R1+0x12d0], R0 ;  /* 0x0012d00001007387 */ /* 0x0101e80000100800 */
[----:B0-----:R-:W4:Y:S01]  /*39000*/  LDL.LU R0, [R1+0x2ac8] ;  /* 0x002ac80001007983 */ /* 0x001f220000300800 */
[----:B------:R-:W-:-:S02]  /*39010*/  ISETP.GT.AND P2, PT, R165, 0xcb, PT ;  /* 0x000000cba500780c */ /* 0x000fc40003f44270 */
[----:B------:R-:W-:Y:S02]  /*39020*/  ISETP.GT.AND P6, PT, R165, 0xcc, PT ;  /* 0x000000cca500780c */ /* 0x000fe40003fc4270 */
[----:B--2---:R-:W-:Y:S02]  /*39030*/  PRMT R84, RZ, 0x7610, R84 ;  /* 0x00007610ff547816 */ /* 0x004fe40000000054 */
[----:B------:R-:W-:-:S07]  /*39040*/  PRMT R85, RZ, 0x7610, R85 ;  /* 0x00007610ff557816 */ /* 0x000fce0000000055 */
[----:B------:R-:W2:Y:S04]  /*39050*/  @P2 LDG.E.U16 R84, desc[UR6][R154.64] ;  /* 0x000000069a542981 */ /* 0x000ea8000c1e1500 */
[----:B------:R-:W3:Y:S04]  /*39060*/  @P2 LDG.E.U16 R85, desc[UR6][R120.64] ;  /* 0x0000000678552981 */ /* 0x000ee8000c1e1500 */
[----:B------:R-:W3:Y:S01]  /*39070*/  LDL.LU.64 R154, [R1+0x2ac0] ;  /* 0x002ac000019a7983 */ /* 0x000ee20000300a00 */
[----:B----4-:R-:W-:-:S06]  /*39080*/  PRMT R0, RZ, 0x7610, R0 ;  /* 0x00007610ff007816 */ /* 0x010fcc0000000000 */
[----:B------:R-:W4:Y:S04]  /*39090*/  @P6 LDG.E.U16 R0, desc[UR6][R74.64] ;  /* 0x000000064a006981 */ /* 0x000f28000c1e1500 */
[----:B--2---:R0:W-:Y:S04]  /*390a0*/  STL [R1+0x12cc], R84 ;  /* 0x0012cc5401007387 */ /* 0x0041e80000100800 */
[----:B0-----:R-:W2:Y:S04]  /*390b0*/  LDL.LU R84, [R1+0x2ab8] ;  /* 0x002ab80001547983 */ /* 0x001ea80000300800 */
[----:B------:R-:W2:Y:S04]  /*390c0*/  LDL.LU.64 R120, [R1+0x2ab0] ;  /* 0x002ab00001787983 */ /* 0x000ea80000300a00 */
[----:B---3--:R0:W-:Y:S04]  /*390d0*/  STL [R1+0x12c8], R85 ;  /* 0x0012c85501007387 */ /* 0x0081e80000100800 */
[----:B0-----:R-:W3:Y:S04]  /*390e0*/  LDL.LU R85, [R1+0x2aa8] ;  /* 0x002aa80001557983 */ /* 0x001ee80000300800 */
[----:B------:R-:W2:Y:S04]  /*390f0*/  LDL.LU.64 R74, [R1+0x2aa0] ;  /* 0x002aa000014a7983 */ /* 0x000ea80000300a00 */
[----:B----4-:R0:W-:Y:S04]  /*39100*/  STL [R1+0x12c4], R0 ;  /* 0x0012c40001007387 */ /* 0x0101e80000100800 */
[----:B0-----:R-:W4:Y:S01]  /*39110*/  LDL.LU R0, [R1+0x2a98] ;  /* 0x002a980001007983 */ /* 0x001f220000300800 */
[----:B------:R-:W-:-:S02]  /*39120*/  ISETP.GT.AND P3, PT, R165, 0xcd, PT ;  /* 0x000000cda500780c */ /* 0x000fc40003f64270 */
[----:B--2---:R-:W-:-:S06]  /*39130*/  PRMT R75, RZ, 0x7610, R75 ;  /* 0x00007610ff4b7816 */ /* 0x004fcc000000004b */
[----:B------:R-:W2:Y:S04]  /*39140*/  @P6 LDG.E.U16 R75, desc[UR6][R76.64] ;  /* 0x000000064c4b6981 */ /* 0x000ea8000c1e1500 */
[----:B------:R-:W3:Y:S01]  /*39150*/  LDL.LU.64 R76, [R1+0x2a90] ;  /* 0x002a9000014c7983 */ /* 0x000ee20000300a00 */
[----:B----4-:R-:W-:-:S06]  /*39160*/  PRMT R0, RZ, 0x7610, R0 ;  /* 0x00007610ff007816 */ /* 0x010fcc0000000000 */
[----:B------:R-:W4:Y:S04]  /*39170*/  @P3 LDG.E.U16 R0, desc[UR6][R124.64] ;  /* 0x000000067c003981 */ /* 0x000f28000c1e1500 */
[----:B--2---:R0:W-:Y:S04]  /*39180*/  STL [R1+0x12c0], R75 ;  /* 0x0012c04b01007387 */ /* 0x0041e80000100800 */
[----:B0-----:R-:W2:Y:S04]  /*39190*/  LDL.LU R75, [R1+0x2a88] ;  /* 0x002a8800014b7983 */ /* 0x001ea80000300800 */
[----:B------:R-:W2:Y:S04]  /*391a0*/  LDL.LU.64 R124, [R1+0x2a80] ;  /* 0x002a8000017c7983 */ /* 0x000ea80000300a00 */
[----:B----4-:R0:W-:Y:S04]  /*391b0*/  STL [R1+0x12bc], R0 ;  /* 0x0012bc0001007387 */ /* 0x0101e80000100800 */
[----:B0-----:R-:W4:Y:S01]  /*391c0*/  LDL.LU R0, [R1+0x2a78] ;  /* 0x002a780001007983 */ /* 0x001f220000300800 */
[----:B------:R-:W-:-:S02]  /*391d0*/  PRMT R18, RZ, 0x7610, R18 ;  /* 0x00007610ff127816 */ /* 0x000fc40000000012 */
[----:B------:R-:W-:-:S04]  /*391e0*/  ISETP.GT.AND P1, PT, R165, 0xce, PT ;  /* 0x000000cea500780c */ /* 0x000fc80003f24270 */
[----:B------:R-:W2:Y:S04]  /*391f0*/  @P3 LDG.E.U16 R18, desc[UR6][R60.64] ;  /* 0x000000063c123981 */ /* 0x000ea8000c1e1500 */
[----:B------:R-:W3:Y:S01]  /*39200*/  LDL.LU.64 R60, [R1+0x2a70] ;  /* 0x002a7000013c7983 */ /* 0x000ee20000300a00 */
[----:B----4-:R-:W-:-:S06]  /*39210*/  PRMT R0, RZ, 0x7610, R0 ;  /* 0x00007610ff007816 */ /* 0x010fcc0000000000 */
[----:B------:R-:W4:Y:S01]  /*39220*/  @P1 LDG.E.U16 R0, desc[UR6][R114.64] ;  /* 0x0000000672001981 */ /* 0x000f22000c1e1500 */
[----:B------:R-:W-:-:S03]  /*39230*/  ISETP.GT.AND P2, PT, R165, 0xcf, PT ;  /* 0x000000cfa500780c */ /* 0x000fc60003f44270 */
[----:B--2---:R-:W-:Y:S04]  /*39240*/  STL [R1+0x2448], R18 ;  /* 0x0024481201007387 */ /* 0x004fe80000100800 */
[----:B------:R-:W2:Y:S01]  /*39250*/  LDL.LU.64 R114, [R1+0x2a68] ;  /* 0x002a680001727983 */ /* 0x000ea20000300a00 */
[----:B---3--:R-:W-:Y:S02]  /*39260*/  PRMT R61, RZ, 0x7610, R61 ;  /* 0x00007610ff3d7816 */ /* 0x008fe4000000003d */
[----:B------:R-:W-:-:S04]  /*39270*/  PRMT R60, RZ, 0x7610, R60 ;  /* 0x00007610ff3c7816 */ /* 0x000fc8000000003c */
[----:B------:R-:W3:Y:S04]  /*39280*/  @P1 LDG.E.U16 R61, desc[UR6][R2.64] ;  /* 0x00000006023d1981 */ /* 0x000ee8000c1e1500 */
[----:B------:R-:W2:Y:S04]  /*39290*/  @P2 LDG.E.U16 R60, desc[UR6][R8.64] ;  /* 0x00000006083c2981 */ /* 0x000ea8000c1e1500 */
[----:B----4-:R0:W-:Y:S04]  /*392a0*/  STL [R1+0x184c], R0 ;  /* 0x00184c0001007387 */ /* 0x0101e80000100800 */
[----:B0-----:R-:W4:Y:S04]  /*392b0*/  LDL.LU R0, [R1+0x2a60] ;  /* 0x002a600001007983 */ /* 0x001f280000300800 */
[----:B------:R-:W4:Y:S04]  /*392c0*/  LDL.LU.64 R2, [R1+0x2a58] ;  /* 0x002a580001027983 */ /* 0x000f280000300a00 */
[----:B---3--:R0:W-:Y:S04]  /*392d0*/  STL [R1+0x1848], R61 ;  /* 0x0018483d01007387 */ /* 0x0081e80000100800 */
[----:B0-----:R-:W3:Y:S04]  /*392e0*/  LDL.LU R61, [R1+0x2a50] ;  /* 0x002a5000013d7983 */ /* 0x001ee80000300800 */
[----:B------:R-:W3:Y:S04]  /*392f0*/  LDL.LU.64 R8, [R1+0x2a48] ;  /* 0x002a480001087983 */ /* 0x000ee80000300a00 */
[----:B--2---:R0:W-:Y:S04]  /*39300*/  STL [R1+0x1844], R60 ;  /* 0x0018443c01007387 */ /* 0x0041e80000100800 */
[----:B0-----:R-:W2:Y:S01]  /*39310*/  LDL.LU R60, [R1+0x2a40] ;  /* 0x002a4000013c7983 */ /* 0x001ea20000300800 */
[----:B----4-:R-:W-:-:S06]  /*39320*/  PRMT R0, RZ, 0x7610, R0 ;  /* 0x00007610ff007816 */ /* 0x010fcc0000000000 */
[----:B------:R-:W4:Y:S01]  /*39330*/  @P2 LDG.E.U16 R0, desc[UR6][R6.64] ;  /* 0x0000000606002981 */ /* 0x000f22000c1e1500 */
[----:B------:R-:W-:-:S03]  /*39340*/  ISETP.GT.AND P6, PT, R165, 0xd0, PT ;  /* 0x000000d0a500780c */ /* 0x000fc60003fc4270 */
[----:B------:R-:W4:Y:S01]  /*39350*/  LDL.LU.64 R6, [R1+0x2a38] ;  /* 0x002a380001067983 */ /* 0x000f220000300a00 */
[----:B---3--:R-:W-:-:S09]  /*39360*/  PRMT R61, RZ, 0x7610, R61 ;  /* 0x00007610ff3d7816 */ /* 0x008fd2000000003d */
[----:B------:R0:W3:Y:S01]  /*39370*/  @P6 LDG.E.U16 R61, desc[UR6][R86.64] ;  /* 0x00000006563d6981 */ /* 0x0000e2000c1e1500 */
[----:B--2---:R-:W-:-:S06]  /*39380*/  PRMT R60, RZ, 0x7610, R60 ;  /* 0x00007610ff3c7816 */ /* 0x004fcc000000003c */
[----:B------:R-:W2:Y:S04]  /*39390*/  @P6 LDG.E.U16 R60, desc[UR6][R112.64] ;  /* 0x00000006703c6981 */ /* 0x000ea8000c1e1500 */
[----:B----4-:R1:W-:Y:S04]  /*393a0*/  STL [R1+0x1840], R0 ;  /* 0x0018400001007387 */ /* 0x0103e80000100800 */
[----:B-1----:R-:W4:Y:S04]  /*393b0*/  LDL.LU R0, [R1+0x2a30] ;  /* 0x002a300001007983 */ /* 0x002f280000300800 */
[----:B------:R-:W2:Y:S04]  /*393c0*/  LDL.LU.64 R112, [R1+0x2a28] ;  /* 0x002a280001707983 */ /* 0x000ea80000300a00 */
[----:B------:R-:W0:Y:S01]  /*393d0*/  LDL.LU.64 R86, [R1+0x2a20] ;  /* 0x002a200001567983 */ /* 0x000e220000300a00 */
[----:B------:R-:W-:-:S02]  /*393e0*/  ISETP.GT.AND P3, PT, R165, 0xd1, PT ;  /* 0x000000d1a500780c */ /* 0x000fc40003f64270 */
[----:B------:R-:W-:Y:S02]  /*393f0*/  ISETP.GT.AND P1, PT, R165, 0xd2, PT ;  /* 0x000000d2a500780c */ /* 0x000fe40003f24270 */
[----:B0-----:R-:W-:Y:S02]  /*39400*/  PRMT R86, RZ, 0x7610, R86 ;  /* 0x00007610ff567816 */ /* 0x001fe40000000056 */
[----:B------:R-:W-:-:S07]  /*39410*/  PRMT R87, RZ, 0x7610, R87 ;  /* 0x00007610ff577816 */ /* 0x000fce0000000057 */
[----:B------:R-:W2:Y:S04]  /*39420*/  @P3 LDG.E.U16 R86, desc[UR6][R10.64] ;  /* 0x000000060a563981 */ /* 0x000ea8000c1e1500 */
[----:B------:R-:W3:Y:S01]  /*39430*/  @P3 LDG.E.U16 R87, desc[UR6][R64.64] ;  /* 0x0000000640573981 */ /* 0x000ee2000c1e1500 */
[----:B----4-:R-:W-:-:S06]  /*39440*/  PRMT R0, RZ, 0x7610, R0 ;  /* 0x00007610ff007816 */ /* 0x010fcc0000000000 */
[----:B------:R-:W4:Y:S04]  /*39450*/  @P1 LDG.E.U16 R0, desc[UR6][R82.64] ;  /* 0x0000000652001981 */ /* 0x000f28000c1e1500 */
[----:B------:R-:W3:Y:S04]  /*39460*/  LDL.LU.64 R10, [R1+0x2a18] ;  /* 0x002a1800010a7983 */ /* 0x000ee80000300a00 */
        /* <DEDUP_REMOVED lines=8> */
[----:B--2---:R-:W-:-:S06]  /*394f0*/  PRMT R83, RZ, 0x7610, R83 ;  /* 0x00007610ff537816 */ /* 0x004fcc0000000053 */
[----:B------:R-:W2:Y:S01]  /*39500*/  @P1 LDG.E.U16 R83, desc[UR6][R152.64] ;  /* 0x0000000698531981 */ /* 0x000ea2000c1e1500 */
[C---:B------:R-:W-:Y:S02]  /*39510*/  ISETP.GT.AND P2, PT, R165.reuse, 0xd3, PT ;  /* 0x000000d3a500780c */ /* 0x040fe40003f44270 */
[----:B----4-:R-:W-:Y:S02]  /*39520*/  PRMT R0, RZ, 0x7610, R0 ;  /* 0x00007610ff007816 */ /* 0x010fe40000000000 */
[----:B------:R-:W-:Y:S01]  /*39530*/  PRMT R158, RZ, 0x7610, R158 ;  /* 0x00007610ff9e7816 */ /* 0x000fe2000000009e */
[----:B------:R-:W4:Y:S08]  /*39540*/  LDL.LU.64 R152, [R1+0x29e8] ;  /* 0x0029e80001987983 */ /* 0x000f300000300a00 */
[----:B------:R-:W3:Y:S04]  /*39550*/  @P2 LDG.E.U16 R0, desc[UR6][R104.64] ;  /* 0x0000000668002981 */ /* 0x000ee8000c1e1500 */
[----:B------:R-:W4:Y:S04]  /*39560*/  @P2 LDG.E.U16 R158, desc[UR6][R118.64] ;  /* 0x00000006769e2981 */ /* 0x000f28000c1e1500 */
[----:B--2---:R0:W-:Y:S04]  /*39570*/  STL [R1+0x12a0], R83 ;  /* 0x0012a05301007387 */ /* 0x0041e80000100800 */
[----:B0-----:R-:W2:Y:S04]  /*39580*/  LDL.LU R83, [R1+0x29e0] ;  /* 0x0029e00001537983 */ /* 0x001ea80000300800 */
[----:B------:R-:W2:Y:S01]  /*39590*/  LDL.LU.64 R104, [R1+0x29d8] ;  /* 0x0029d80001687983 */ /* 0x000ea20000300a00 */
[----:B------:R-:W-:-:S03]  /*395a0*/  ISETP.GT.AND P6, PT, R165, 0xd4, PT ;  /* 0x000000d4a500780c */ /* 0x000fc60003fc4270 */
[----:B---3--:R0:W-:Y:S04]  /*395b0*/  STL [R1+0x129c], R0 ;  /* 0x00129c0001007387 */ /* 0x0081e80000100800 */
[----:B0-----:R-:W3:Y:S04]  /*395c0*/  LDL.LU R0, [R1+0x29d4] ;  /* 0x0029d40001007983 */ /* 0x001ee80000300800 */
[----:B------:R-:W3:Y:S04]  /*395d0*/  LDL.LU R118, [R1+0x29d0] ;  /* 0x0029d00001767983 */ /* 0x000ee80000300800 */
[----:B----4-:R-:W-:Y:S01]  /*395e0*/  STL [R1+0x24b4], R158 ;  /* 0x0024b49e01007387 */ /* 0x010fe20000100800 */
[----:B--2---:R-:W-:-:S06]  /*395f0*/  PRMT R105, RZ, 0x7610, R105 ;  /* 0x00007610ff697816 */ /* 0x004fcc0000000069 */
[----:B------:R0:W2:Y:S04]  /*39600*/  @P6 LDG.E.U16 R105, desc[UR6][R62.64] ;  /* 0x000000063e696981 */ /* 0x0000a8000c1e1500 */
[----:B------:R-:W0:Y:S01]  /*39610*/  LDL.LU.64 R62, [R1+0x29c8] ;  /* 0x0029c800013e7983 */ /* 0x000e220000300a00 */
[C---:B------:R-:W-:Y:S02]  /*39620*/  ISETP.GT.AND P3, PT, R165.reuse, 0xd5, PT ;  /* 0x000000d5a500780c */ /* 0x040fe40003f64270 */
[----:B------:R-:W-:Y:S02]  /*39630*/  ISETP.GT.AND P1, PT, R165, 0xd6, PT ;  /* 0x000000d6a500780c */ /* 0x000fe40003f24270 */
[----:B------:R-:W-:Y:S02]  /*39640*/  PRMT R104, RZ, 0x7610, R104 ;  /* 0x00007610ff687816 */ /* 0x000fe40000000068 */
[----:B------:R-:W-:-:S02]  /*39650*/  PRMT R19, RZ, 0x7610, R19 ;  /* 0x00007610ff137816 */ /* 0x000fc40000000013 */
[----:B------:R-:W-:Y:S02]  /*39660*/  PRMT R20, RZ, 0x7610, R20 ;  /* 0x00007610ff147816 */ /* 0x000fe40000000014 */
[----:B---3--:R-:W-:Y:S01]  /*39670*/  PRMT R118, RZ, 0x7610, R118 ;  /* 0x00007610ff767816 */ /* 0x008fe20000000076 */
[----:B------:R-:W3:Y:S04]  /*39680*/  @P6 LDG.E.U16 R104, desc[UR6][R122.64] ;  /* 0x000000067a686981 */ /* 0x000ee8000c1e1500 */
[----:B------:R-:W4:Y:S04]  /*39690*/  @P3 LDG.E.U16 R19, desc[UR6][R94.64] ;  /* 0x000000065e133981 */ /* 0x000f28000c1e1500 */
[----:B------:R-:W4:Y:S04]  /*396a0*/  @P3 LDG.E.U16 R20, desc[UR6][R4.64] ;  /* 0x0000000604143981 */ /* 0x000f28000c1e1500 */
[----:B------:R-:W4:Y:S04]  /*396b0*/  @P1 LDG.E.U16 R118, desc[UR6][R116.64] ;  /* 0x0000000674761981 */ /* 0x000f28000c1e1500 */
[----:B------:R-:W4:Y:S01]  /*396c0*/  LDL.64 R94, [R1+0x290] ;  /* 0x00029000015e7983 */ /* 0x000f220000100a00 */
[----:B0-----:R-:W-:-:S06]  /*396d0*/  PRMT R62, RZ, 0x7610, R62 ;  /* 0x00007610ff3e7816 */ /* 0x001fcc000000003e */
[----:B------:R-:W4:Y:S04]  /*396e0*/  @P1 LDG.E.U16 R62, desc[UR6][R72.64] ;  /* 0x00000006483e1981 */ /* 0x000f28000c1e1500 */
[----:B---3--:R-:W-:Y:S04]  /*396f0*/  STL [R1+0x1290], R104 ;  /* 0x0012906801007387 */ /* 0x008fe80000100800 */
[----:B--2---:R0:W-:Y:S04]  /*39700*/  STL [R1+0x1294], R105 ;  /* 0x0012946901007387 */ /* 0x0041e80000100800 */
[----:B------:R-:W2:Y:S04]  /*39710*/  LDL.64 R122, [R1+0x210] ;  /* 0x00021000017a7983 */ /* 0x000ea80000100a00 */
[----:B0-----:R-:W3:Y:S04]  /*39720*/  LDL.64 R104, [R1+0x288] ;  /* 0x0002880001687983 */ /* 0x001ee80000100a00 */
[----:B----4-:R-:W-:Y:S04]  /*39730*/  STL [R1+0x244c], R19 ;  /* 0x00244c1301007387 */ /* 0x010fe80000100800 */
[----:B------:R-:W4:Y:S04]  /*39740*/  LDL.64 R4, [R1+0x208] ;  /* 0x0002080001047983 */ /* 0x000f280000100a00 */
[----:B------:R-:W-:Y:S04]  /*39750*/  STL [R1+0x2450], R20 ;  /* 0x0024501401007387 */ /* 0x000fe80000100800 */
[----:B------:R-:W2:Y:S04]  /*39760*/  LDL.LU.64 R116, [R1+0x29c0] ;  /* 0x0029c00001747983 */ /* 0x000ea80000300a00 */
[----:B------:R0:W-:Y:S04]  /*39770*/  STL [R1+0x183c], R118 ;  /* 0x00183c7601007387 */ /* 0x0001e80000100800 */
[----:B0-----:R-:W2:Y:S04]  /*39780*/  LDL.LU R118, [R1+0x1f88] ;  /* 0x001f880001767983 */ /* 0x001ea80000300800 */
[----:B------:R-:W2:Y:S04]  /*39790*/  LDL.LU R119, [R1+0x1f8c] ;  /* 0x001f8c0001777983 */ /* 0x000ea80000300800 */
[----:B------:R-:W2:Y:S04]  /*397a0*/  LDL.LU.64 R72, [R1+0x29b8] ;  /* 0x0029b80001487983 */ /* 0x000ea80000300a00 */
[----:B------:R0:W-:Y:S04]  /*397b0*/  STL [R1+0x1838], R62 ;  /* 0x0018383e01007387 */ /* 0x0001e80000100800 */
[----:B0-----:R-:W3:Y:S01]  /*397c0*/  LDL.LU R62, [R1+0x29b0] ;  /* 0x0029b000013e7983 */ /* 0x001ee20000300800 */
[----:B------:R-:W-:-:S02]  /*397d0*/  ISETP.GT.AND P2, PT, R165, 0xd8, PT ;  /* 0x000000d8a500780c */ /* 0x000fc40003f44270 */
[----:B------:R-:W-:Y:S02]  /*397e0*/  ISETP.GT.AND P6, PT, R165, 0xe0, PT ;  /* 0x000000e0a500780c */ /* 0x000fe40003fc4270 */
[----:B------:R-:W-:-:S09]  /*397f0*/  PRMT R63, RZ, 0x7610, R63 ;  /* 0x00007610ff3f7816 */ /* 0x000fd2000000003f */
[----:B------:R-:W4:Y:S01]  /*39800*/  @P2 LDG.E.U16 R63, desc[UR6][R154.64] ;  /* 0x000000069a3f2981 */ /* 0x000f22000c1e1500 */
[----:B--2---:R-:W-:Y:S02]  /*39810*/  PRMT R72, RZ, 0x7610, R72 ;  /* 0x00007610ff487816 */ /* 0x004fe40000000048 */
[----:B------:R-:W-:-:S04]  /*39820*/  PRMT R73, RZ, 0x7610, R73 ;  /* 0x00007610ff497816 */ /* 0x000fc80000000049 */
[----:B------:R0:W2:Y:S04]  /*39830*/  @P6 LDG.E.U16 R72, desc[UR6][R152.64] ;  /* 0x0000000698486981 */ /* 0x0000a8000c1e1500 */
[----:B------:R-:W2:Y:S01]  /*39840*/  @P6 LDG.E.U16 R73, desc[UR6][R82.64] ;  /* 0x0000000652496981 */ /* 0x000ea2000c1e1500 */
[----:B---3--:R-:W-:-:S06]  /*39850*/  PRMT R62, RZ, 0x7610, R62 ;  /* 0x00007610ff3e7816 */ /* 0x008fcc000000003e */
[----:B------:R-:W3:Y:S04]  /*39860*/  @P2 LDG.E.U16 R62, desc[UR6][R12.64] ;  /* 0x000000060c3e2981 */ /* 0x000ee8000c1e1500 */
[----:B------:R-:W2:Y:S04]  /*39870*/  LDL.LU.64 R12, [R1+0x29a8] ;  /* 0x0029a800010c7983 */ /* 0x000ea80000300a00 */
[----:B------:R-:W2:Y:S04]  /*39880*/  LDL.LU.64 R154, [R1+0x29a0] ;  /* 0x0029a000019a7983 */ /* 0x000ea80000300a00 */
[----:B------:R-:W0:Y:S04]  /*39890*/  LDL.LU.64 R152, [R1+0x2998] ;  /* 0x0029980001987983 */ /* 0x000e280000300a00 */
[----:B------:R-:W2:Y:S01]  /*398a0*/  LDL.LU.64 R82, [R1+0x2990] ;  /* 0x0029900001527983 */ /* 0x000ea20000300a00 */
[----:B------:R-:W-:-:S02]  /*398b0*/  ISETP.GT.AND P3, PT, R165, 0xe8, PT ;  /* 0x000000e8a500780c */ /* 0x000fc40003f64270 */
[----:B0-----:R-:W-:Y:S02]  /*398c0*/  PRMT R152, RZ, 0x7610, R152 ;  /* 0x00007610ff987816 */ /* 0x001fe40000000098 */
[----:B------:R-:W-:-:S09]  /*398d0*/  PRMT R153, RZ, 0x7610, R153 ;  /* 0x00007610ff997816 */ /* 0x000fd20000000099 */
[----:B--2---:R-:W2:Y:S04]  /*398e0*/  @P3 LDG.E.U16 R152, desc[UR6][R154.64] ;  /* 0x000000069a983981 */ /* 0x004ea8000c1e1500 */
[----:B------:R0:W2:Y:S04]  /*398f0*/  @P3 LDG.E.U16 R153, desc[UR6][R82.64] ;  /* 0x0000000652993981 */ /* 0x0000a8000c1e1500 */
[----:B------:R-:W2:Y:S04]  /*39900*/  LDL.LU.64 R154, [R1+0x2988] ;  /* 0x00298800019a7983 */ /* 0x000ea80000300a00 */
[----:B------:R-:W0:Y:S01]  /*39910*/  LDL.LU.64 R82, [R1+0x2980] ;  /* 0x0029800001527983 */ /* 0x000e220000300a00 */
[----:B------:R-:W-:-:S02]  /*39920*/  ISETP.GT.AND P1, PT, R165, 0xf0, PT ;  /* 0x000000f0a500780c */ /* 0x000fc40003f24270 */
[----:B------:R-:W-:Y:S02]  /*39930*/  ISETP.GT.AND P2, PT, R165, 0xf8, PT ;  /* 0x000000f8a500780c */ /* 0x000fe40003f44270 */
[----:B0-----:R-:W-:Y:S02]  /*39940*/  PRMT R82, RZ, 0x7610, R82 ;  /* 0x00007610ff527816 */ /* 0x001fe40000000052 */
[----:B------:R-:W-:Y:S02]  /*39950*/  PRMT R83, RZ, 0x7610, R83 ;  /* 0x00007610ff537816 */ /* 0x000fe40000000053 */
[----:B--2---:R-:W-:Y:S02]  /*39960*/  PRMT R154, RZ, 0x7610, R154 ;  /* 0x00007610ff9a7816 */ /* 0x004fe4000000009a */
[----:B------:R-:W-:-:S03]  /*39970*/  PRMT R155, RZ, 0x7610, R155 ;  /* 0x00007610ff9b7816 */ /* 0x000fc6000000009b */
[----:B------:R-:W2:Y:S04]  /*39980*/  @P1 LDG.E.U16 R82, desc[UR6][R94.64] ;  /* 0x000000065e521981 */ /* 0x000ea8000c1e1500 */
[----:B------:R-:W2:Y:S04]  /*39990*/  @P1 LDG.E.U16 R83, desc[UR6][R104.64] ;  /* 0x0000000668531981 */ /* 0x000ea8000c1e1500 */
[----:B------:R-:W2:Y:S04]  /*399a0*/  @P2 LDG.E.U16 R154, desc[UR6][R122.64] ;  /* 0x000000067a9a2981 */ /* 0x000ea8000c1e1500 */
[----:B----4-:R0:W4:Y:S04]  /*399b0*/  @P2 LDG.E.U16 R155, desc[UR6][R4.64] ;  /* 0x00000006049b2981 */ /* 0x010128000c1e1500 */
[----:B------:R-:W2:Y:S04]  /*399c0*/  LDL.LU.64 R94, [R1+0x2978] ;  /* 0x00297800015e7983 */ /* 0x000ea80000300a00 */
[----:B------:R-:W2:Y:S04]  /*399d0*/  LDL.LU.64 R104, [R1+0x2970] ;  /* 0x0029700001687983 */ /* 0x000ea80000300a00 */
[----:B------:R-:W2:Y:S04]  /*399e0*/  LDL.LU R122, [R1+0x1f90] ;  /* 0x001f9000017a7983 */ /* 0x000ea80000300800 */
[----:B------:R-:W2:Y:S04]  /*399f0*/  LDL.LU R123, [R1+0x1f94] ;  /* 0x001f9400017b7983 */ /* 0x000ea80000300800 */
[----:B------:R-:W0:Y:S01]  /*39a00*/  LDL.LU.64 R4, [R1+0x2968] ;  /* 0x0029680001047983 */ /* 0x000e220000300a00 */
[----:B------:R-:W-:-:S02]  /*39a10*/  ISETP.GT.AND P6, PT, R165, 0xd7, PT ;  /* 0x000000d7a500780c */ /* 0x000fc40003fc4270 */
[----:B------:R-:W-:-:S04]  /*39a20*/  LOP3.LUT R119, R119, R118, RZ, 0x3c, !PT ;  /* 0x0000007677777212 */ /* 0x000fc800078e3cff */
[----:B------:R-:W-:-:S04]  /*39a30*/  LOP3.LUT R118, R119, R118, RZ, 0x3c, !PT ;  /* 0x0000007677767212 */ /* 0x000fc800078e3cff */
[----:B------:R-:W-:Y:S02]  /*39a40*/  LOP3.LUT R119, R119, R118, RZ, 0x3c, !PT ;  /* 0x0000007677777212 */ /* 0x000fe400078e3cff */
[----:B------:R-:W-:-:S06]  /*39a50*/  PRMT R0, RZ, 0x7610, R0 ;  /* 0x00007610ff007816 */ /* 0x000fcc0000000000 */
[----:B------:R-:W2:Y:S01]  /*39a60*/  @P6 LDG.E.U16 R0, desc[UR6][R66.64] ;  /* 0x0000000642006981 */ /* 0x000ea2000c1e1500 */
[----:B0-----:R-:W-:-:S06]  /*39a70*/  PRMT R5, RZ, 0x7610, R5 ;  /* 0x00007610ff057816 */ /* 0x001fcc0000000005 */
[----:B------:R-:W2:Y:S04]  /*39a80*/  @P6 LDG.E.U16 R5, desc[UR6][R118.64] ;  /* 0x0000000676056981 */ /* 0x000ea8000c1e1500 */
[----:B------:R0:W-:Y:S04]  /*39a90*/  STL.64 [R1+0x420], R118 ;  /* 0x0004207601007387 */ /* 0x0001e80000100a00 */
[----:B0-----:R-:W3:Y:S04]  /*39aa0*/  LDL.LU.64 R118, [R1+0x2960] ;  /* 0x0029600001767983 */ /* 0x001ee80000300a00 */
[----:B--2---:R0:W-:Y:S04]  /*39ab0*/  STL [R1+0x1834], R5 ;  /* 0x0018340501007387 */ /* 0x0041e80000100800 */
[----:B0-----:R-:W2:Y:S04]  /*39ac0*/  LDL.LU R5, [R1+0x2958] ;  /* 0x0029580001057983 */ /* 0x001ea80000300800 */
[----:B------:R-:W2:Y:S04]  /*39ad0*/  LDL.LU.64 R66, [R1+0x2950] ;  /* 0x0029500001427983 */ /* 0x000ea80000300a00 */
[----:B------:R0:W-:Y:S04]  /*39ae0*/  STL [R1+0x1830], R0 ;  /* 0x0018300001007387 */ /* 0x0001e80000100800 */
[----:B0-----:R-:W3:Y:S01]  /*39af0*/  LDL.LU R0, [R1+0x2948] ;  /* 0x0029480001007983 */ /* 0x001ee20000300800 */
[----:B------:R-:W-:-:S02]  /*39b00*/  ISETP.GT.AND P3, PT, R165, 0xd9, PT ;  /* 0x000000d9a500780c */ /* 0x000fc40003f64270 */
[----:B------:R-:W-:Y:S02]  /*39b10*/  ISETP.GT.AND P1, PT, R165, 0xda, PT ;  /* 0x000000daa500780c */ /* 0x000fe40003f24270 */
[----:B--2---:R-:W-:Y:S02]  /*39b20*/  PRMT R66, RZ, 0x7610, R66 ;  /* 0x00007610ff427816 */ /* 0x004fe40000000042 */
[----:B------:R-:W-:-:S07]  /*39b30*/  PRMT R67, RZ, 0x7610, R67 ;  /* 0x00007610ff437816 */ /* 0x000fce0000000043 */
[----:B------:R-:W2:Y:S04]  /*39b40*/  @P3 LDG.E.U16 R66, desc[UR6][R120.64] ;  /* 0x0000000678423981 */ /* 0x000ea8000c1e1500 */
[----:B------:R-:W4:Y:S01]  /*39b50*/  @P3 LDG.E.U16 R67, desc[UR6][R84.64] ;  /* 0x0000000654433981 */ /* 0x000f22000c1e1500 */
[----:B---3--:R-:W-:-:S03]  /*39b60*/  PRMT R0, RZ, 0x7610, R0 ;  /* 0x00007610ff007816 */ /* 0x008fc60000000000 */
[----:B------:R-:W3:Y:S04]  /*39b70*/  LDL.LU.64 R120, [R1+0x2940] ;  /* 0x0029400001787983 */ /* 0x000ee80000300a00 */
[----:B------:R-:W3:Y:S04]  /*39b80*/  @P1 LDG.E.U16 R0, desc[UR6][R76.64] ;  /* 0x000000064c001981 */ /* 0x000ee8000c1e1500 */
[----:B--2---:R0:W-:Y:S04]  /*39b90*/  STL [R1+0x127c], R66 ;  /* 0x00127c4201007387 */ /* 0x0041e80000100800 */
[----:B0-----:R-:W2:Y:S04]  /*39ba0*/  LDL.LU R66, [R1+0x2938] ;  /* 0x0029380001427983 */ /* 0x001ea80000300800 */
[----:B------:R-:W2:Y:S04]  /*39bb0*/  LDL.LU.64 R84, [R1+0x2930] ;  /* 0x0029300001547983 */ /* 0x000ea80000300a00 */
[----:B----4-:R0:W-:Y:S04]  /*39bc0*/  STL [R1+0x1278], R67 ;  /* 0x0012784301007387 */ /* 0x0101e80000100800 */
[----:B0-----:R-:W4:Y:S04]  /*39bd0*/  LDL.LU R67, [R1+0x2928] ;  /* 0x0029280001437983 */ /* 0x001f280000300800 */
[----:B------:R-:W2:Y:S04]  /*39be0*/  LDL.LU.64 R76, [R1+0x2920] ;  /* 0x00292000014c7983 */ /* 0x000ea80000300a00 */
[----:B---3--:R0:W-:Y:S04]  /*39bf0*/  STL [R1+0x1274], R0 ;  /* 0x0012740001007387 */ /* 0x0081e80000100800 */
[----:B0-----:R-:W3:Y:S01]  /*39c00*/  LDL.LU R0, [R1+0x2918] ;  /* 0x0029180001007983 */ /* 0x001ee20000300800 */
[----:B------:R-:W-:-:S02]  /*39c10*/  ISETP.GT.AND P2, PT, R165, 0xdb, PT ;  /* 0x000000dba500780c */ /* 0x000fc40003f44270 */
[----:B------:R-:W-:Y:S02]  /*39c20*/  PRMT R158, RZ, 0x7610, R158 ;  /* 0x00007610ff9e7816 */ /* 0x000fe4000000009e */
[----:B------:R-:W-:Y:S02]  /*39c30*/  ISETP.GT.AND P3, PT, R165, 0xdc, PT ;  /* 0x000000dca500780c */ /* 0x000fe40003f64270 */
[-C--:B------:R-:W-:Y:S02]  /*39c40*/  LOP3.LUT R123, R123, R122.reuse, RZ, 0x3c, !PT ;  /* 0x0000007a7b7b7212 */ /* 0x080fe400078e3cff */
[----:B------:R-:W-:Y:S02]  /*39c50*/  PRMT R20, RZ, 0x7610, R20 ;  /* 0x00007610ff147816 */ /* 0x000fe40000000014 */
[----:B------:R-:W-:Y:S02]  /*39c60*/  PRMT R19, RZ, 0x7610, R19 ;  /* 0x00007610ff137816 */ /* 0x000fe40000000013 */
[C---:B------:R-:W-:Y:S01]  /*39c70*/  LOP3.LUT R122, R123.reuse, R122, RZ, 0x3c, !PT ;  /* 0x0000007a7b7a7212 */ /* 0x040fe200078e3cff */
[----:B------:R-:W2:Y:S03]  /*39c80*/  @P1 LDG.E.U16 R158, desc[UR6][R74.64] ;  /* 0x000000064a9e1981 */ /* 0x000ea6000c1e1500 */
[----:B------:R-:W-:Y:S01]  /*39c90*/  LOP3.LUT R123, R123, R122, RZ, 0x3c, !PT ;  /* 0x0000007a7b7b7212 */ /* 0x000fe200078e3cff */
[----:B------:R-:W4:Y:S04]  /*39ca0*/  @P2 LDG.E.U16 R20, desc[UR6][R124.64] ;  /* 0x000000067c142981 */ /* 0x000f28000c1e1500 */
[----:B------:R-:W4:Y:S04]  /*39cb0*/  @P2 LDG.E.U16 R19, desc[UR6][R114.64] ;  /* 0x0000000672132981 */ /* 0x000f28000c1e1500 */
[----:B------:R-:W4:Y:S01]  /*39cc0*/  LDL.LU.64 R74, [R1+0x2910] ;  /* 0x00291000014a7983 */ /* 0x000f220000300a00 */
[----:B---3--:R-:W-:-:S06]  /*39cd0*/  PRMT R0, RZ, 0x7610, R0 ;  /* 0x00007610ff007816 */ /* 0x008fcc0000000000 */
[----:B------:R-:W3:Y:S04]  /*39ce0*/  @P3 LDG.E.U16 R0, desc[UR6][R122.64] ;  /* 0x000000067a003981 */ /* 0x000ee8000c1e1500 */
[----:B--2---:R-:W-:Y:S04]  /*39cf0*/  STL [R1+0x24d8], R158 ;  /* 0x0024d89e01007387 */ /* 0x004fe80000100800 */
[----:B------:R-:W2:Y:S04]  /*39d00*/  LDL.LU.64 R124, [R1+0x2908] ;  /* 0x00290800017c7983 */ /* 0x000ea80000300a00 */
[----:B----4-:R-:W-:Y:S04]  /*39d10*/  STL [R1+0x24b8], R20 ;  /* 0x0024b81401007387 */ /* 0x010fe80000100800 */
[----:B------:R-:W4:Y:S04]  /*39d20*/  LDL.LU R114, [R1+0x1f98] ;  /* 0x001f980001727983 */ /* 0x000f280000300800 */
[----:B------:R-:W4:Y:S04]  /*39d30*/  LDL.LU R115, [R1+0x1f9c] ;  /* 0x001f9c0001737983 */ /* 0x000f280000300800 */
[----:B------:R-:W-:Y:S04]  /*39d40*/  STL [R1+0x24bc], R19 ;  /* 0x0024bc1301007387 */ /* 0x000fe80000100800 */
[----:B------:R0:W-:Y:S04]  /*39d50*/  STL.64 [R1+0x3d0], R122 ;  /* 0x0003d07a01007387 */ /* 0x0001e80000100a00 */
[----:B0-----:R-:W2:Y:S04]  /*39d60*/  LDL.LU.64 R122, [R1+0x2900] ;  /* 0x00290000017a7983 */ /* 0x001ea80000300a00 */
[----:B---3--:R0:W-:Y:S04]  /*39d70*/  STL [R1+0x1264], R0 ;  /* 0x0012640001007387 */ /* 0x0081e80000100800 */
[----:B0-----:R-:W3:Y:S01]  /*39d80*/  LDL.LU R0, [R1+0x28f8] ;  /* 0x0028f80001007983 */ /* 0x001ee20000300800 */
[----:B------:R-:W-:-:S02]  /*39d90*/  ISETP.GT.AND P1, PT, R165, 0xdd, PT ;  /* 0x000000dda500780c */ /* 0x000fc40003f24270 */
[----:B------:R-:W-:Y:S02]  /*39da0*/  PRMT R18, RZ, 0x7610, R18 ;  /* 0x00007610ff127816 */ /* 0x000fe40000000012 */
[----:B------:R-:W-:Y:S02]  /*39db0*/  PRMT R21, RZ, 0x7610, R21 ;  /* 0x00007610ff157816 */ /* 0x000fe40000000015 */
[----:B------:R-:W-:Y:S02]  /*39dc0*/  ISETP.GT.AND P2, PT, R165, 0xde, PT ;  /* 0x000000dea500780c */ /* 0x000fe40003f44270 */
[----:B------:R-:W-:Y:S01]  /*39dd0*/  PRMT R17, RZ, 0x7610, R17 ;  /* 0x00007610ff117816 */ /* 0x000fe20000000011 */
[----:B------:R-:W2:Y:S04]  /*39de0*/  @P3 LDG.E.U16 R18, desc[UR6][R2.64] ;  /* 0x0000000602123981 */ /* 0x000ea8000c1e1500 */
        /* <DEDUP_REMOVED lines=8> */
[----:B------:R-:W4:Y:S04]  /*39e70*/  LDL.LU.64 R6, [R1+0x28e0] ;  /* 0x0028e00001067983 */ /* 0x000f280000300a00 */
[----:B------:R-:W-:Y:S04]  /*39e80*/  STL [R1+0x2458], R17 ;  /* 0x0024581101007387 */ /* 0x000fe80000100800 */
[----:B------:R-:W2:Y:S04]  /*39e90*/  LDL.LU.64 R112, [R1+0x28d8] ;  /* 0x0028d80001707983 */ /* 0x000ea80000300a00 */
[----:B---3--:R0:W-:Y:S04]  /*39ea0*/  STL [R1+0x182c], R0 ;  /* 0x00182c0001007387 */ /* 0x0081e80000100800 */
[----:B0-----:R-:W3:Y:S01]  /*39eb0*/  LDL.LU R0, [R1+0x28d0] ;  /* 0x0028d00001007983 */ /* 0x001ee20000300800 */
[----:B------:R-:W-:-:S02]  /*39ec0*/  ISETP.GT.AND P3, PT, R165, 0xdf, PT ;  /* 0x000000dfa500780c */ /* 0x000fc40003f64270 */
[----:B--2---:R-:W-:Y:S02]  /*39ed0*/  PRMT R112, RZ, 0x7610, R112 ;  /* 0x00007610ff707816 */ /* 0x004fe40000000070 */
[----:B------:R-:W-:-:S04]  /*39ee0*/  PRMT R113, RZ, 0x7610, R113 ;  /* 0x00007610ff717816 */ /* 0x000fc80000000071 */
[----:B------:R-:W2:Y:S05]  /*39ef0*/  @P2 LDG.E.U16 R112, desc[UR6][R10.64] ;  /* 0x000000060a702981 */ /* 0x000eaa000c1e1500 */
[----:B------:R-:W4:Y:S01]  /*39f00*/  @P3 LDG.E.U16 R113, desc[UR6][R64.64] ;  /* 0x0000000640713981 */ /* 0x000f22000c1e1500 */
[----:B------:R-:W-:Y:S02]  /*39f10*/  ISETP.GT.AND P1, PT, R165, 0xe1, PT ;  /* 0x000000e1a500780c */ /* 0x000fe40003f24270 */
[----:B------:R-:W-:Y:S01]  /*39f20*/  LOP3.LUT R115, R115, R114, RZ, 0x3c, !PT ;  /* 0x0000007273737212 */ /* 0x000fe200078e3cff */
[----:B------:R-:W4:Y:S01]  /*39f30*/  LDL.LU.64 R10, [R1+0x28c8] ;  /* 0x0028c800010a7983 */ /* 0x000f220000300a00 */
[----:B---3--:R-:W-:-:S06]  /*39f40*/  PRMT R0, RZ, 0x7610, R0 ;  /* 0x00007610ff007816 */ /* 0x008fcc0000000000 */
[----:B------:R-:W3:Y:S04]  /*39f50*/  @P3 LDG.E.U16 R0, desc[UR6][R86.64] ;  /* 0x0000000656003981 */ /* 0x000ee8000c1e1500 */
[----:B--2---:R0:W-:Y:S01]  /*39f60*/  STL [R1+0x1828], R112 ;  /* 0x0018287001007387 */ /* 0x0041e20000100800 */
[C---:B------:R-:W-:Y:S02]  /*39f70*/  LOP3.LUT R114, R115.reuse, R114, RZ, 0x3c, !PT ;  /* 0x0000007273727212 */ /* 0x040fe400078e3cff */
[----:B------:R-:W-:Y:S02]  /*39f80*/  PRMT R20, RZ, 0x7610, R20 ;  /* 0x00007610ff147816 */ /* 0x000fe40000000014 */
[----:B------:R-:W-:Y:S02]  /*39f90*/  PRMT R19, RZ, 0x7610, R19 ;  /* 0x00007610ff137816 */ /* 0x000fe40000000013 */
[----:B------:R-:W-:-:S04]  /*39fa0*/  LOP3.LUT R115, R115, R114, RZ, 0x3c, !PT ;  /* 0x0000007273737212 */ /* 0x000fc800078e3cff */
[----:B------:R1:W2:Y:S04]  /*39fb0*/  @P1 LDG.E.U16 R19, desc[UR6][R116.64] ;  /* 0x0000000674131981 */ /* 0x0002a8000c1e1500 */
[----:B0-----:R-:W2:Y:S04]  /*39fc0*/  LDL.LU R112, [R1+0x28c0] ;  /* 0x0028c00001707983 */ /* 0x001ea80000300800 */
[----:B------:R-:W2:Y:S04]  /*39fd0*/  LDL.LU.64 R64, [R1+0x28b8] ;  /* 0x0028b80001407983 */ /* 0x000ea80000300a00 */
[----:B----4-:R0:W-:Y:S04]  /*39fe0*/  STL [R1+0x1824], R113 ;  /* 0x0018247101007387 */ /* 0x0101e80000100800 */
[----:B------:R-:W4:Y:S04]  /*39ff0*/  @P1 LDG.E.U16 R20, desc[UR6][R114.64] ;  /* 0x0000000672141981 */ /* 0x000f28000c1e1500 */
[----:B0-----:R-:W2:Y:S04]  /*3a000*/  LDL.LU R113, [R1+0x28b0] ;  /* 0x0028b00001717983 */ /* 0x001ea80000300800 */
[----:B------:R-:W2:Y:S04]  /*3a010*/  LDL.LU R86, [R1+0x1fa0] ;  /* 0x001fa00001567983 */ /* 0x000ea80000300800 */
[----:B------:R-:W2:Y:S04]  /*3a020*/  LDL.LU R87, [R1+0x1fa4] ;  /* 0x001fa40001577983 */ /* 0x000ea80000300800 */
[----:B---3--:R-:W-:Y:S04]  /*3a030*/  STL [R1+0x2218], R0 ;  /* 0x0022180001007387 */ /* 0x008fe80000100800 */
[----:B------:R-:W-:Y:S04]  /*3a040*/  STL [R1+0x245c], R0 ;  /* 0x00245c0001007387 */ /* 0x000fe80000100800 */
[----:B------:R0:W-:Y:S04]  /*3a050*/  STL.64 [R1+0x380], R114 ;  /* 0x0003807201007387 */ /* 0x0001e80000100a00 */
[----:B0-----:R-:W3:Y:S04]  /*3a060*/  LDL.LU.64 R114, [R1+0x28a8] ;  /* 0x0028a80001727983 */ /* 0x001ee80000300a00 */
[----:B------:R-:W1:Y:S01]  /*3a070*/  LDL.LU.64 R116, [R1+0x28a0] ;  /* 0x0028a00001747983 */ /* 0x000e620000300a00 */
[----:B------:R-:W-:-:S02]  /*3a080*/  ISETP.GT.AND P2, PT, R165, 0xe2, PT ;  /* 0x000000e2a500780c */ /* 0x000fc40003f44270 */
[----:B------:R-:W-:Y:S02]  /*3a090*/  ISETP.GT.AND P3, PT, R165, 0xe3, PT ;  /* 0x000000e3a500780c */ /* 0x000fe40003f64270 */
[----:B-1----:R-:W-:Y:S02]  /*3a0a0*/  PRMT R116, RZ, 0x7610, R116 ;  /* 0x00007610ff747816 */ /* 0x002fe40000000074 */
[----:B------:R-:W-:-:S07]  /*3a0b0*/  PRMT R117, RZ, 0x7610, R117 ;  /* 0x00007610ff757816 */ /* 0x000fce0000000075 */
[----:B------:R-:W2:Y:S04]  /*3a0c0*/  @P2 LDG.E.U16 R116, desc[UR6][R12.64] ;  /* 0x000000060c742981 */ /* 0x000ea8000c1e1500 */
[----:B------:R-:W3:Y:S01]  /*3a0d0*/  @P2 LDG.E.U16 R117, desc[UR6][R94.64] ;  /* 0x000000065e752981 */ /* 0x000ee2000c1e1500 */
[----:B------:R-:W-:-:S06]  /*3a0e0*/  PRMT R18, RZ, 0x7610, R18 ;  /* 0x00007610ff127816 */ /* 0x000fcc0000000012 */
[----:B------:R0:W3:Y:S04]  /*3a0f0*/  @P3 LDG.E.U16 R18, desc[UR6][R104.64] ;  /* 0x0000000668123981 */ /* 0x0000e8000c1e1500 */
[----:B------:R-:W3:Y:S04]  /*3a100*/  LDL.LU.64 R12, [R1+0x2898] ;  /* 0x00289800010c7983 */ /* 0x000ee80000300a00 */
[----:B--2---:R1:W-:Y:S04]  /*3a110*/  STL [R1+0x1244], R116 ;  /* 0x0012447401007387 */ /* 0x0043e80000100800 */
[----:B-1----:R-:W2:Y:S04]  /*3a120*/  LDL.LU R116, [R1+0x2890] ;  /* 0x0028900001747983 */ /* 0x002ea80000300800 */
[----:B------:R-:W2:Y:S04]  /*3a130*/  LDL.LU.64 R94, [R1+0x2888] ;  /* 0x00288800015e7983 */ /* 0x000ea80000300a00 */
[----:B---3--:R1:W-:Y:S04]  /*3a140*/  STL [R1+0x1240], R117 ;  /* 0x0012407501007387 */ /* 0x0083e80000100800 */
[----:B-1----:R-:W3:Y:S04]  /*3a150*/  LDL.LU R117, [R1+0x2880] ;  /* 0x0028800001757983 */ /* 0x002ee80000300800 */
[----:B------:R-:W0:Y:S01]  /*3a160*/  LDL.LU.64 R104, [R1+0x2878] ;  /* 0x0028780001687983 */ /* 0x000e220000300a00 */
[----:B------:R-:W-:-:S02]  /*3a170*/  ISETP.GT.AND P1, PT, R165, 0xe4, PT ;  /* 0x000000e4a500780c */ /* 0x000fc40003f24270 */
[----:B------:R-:W-:Y:S02]  /*3a180*/  PRMT R17, RZ, 0x7610, R17 ;  /* 0x00007610ff117816 */ /* 0x000fe40000000011 */
[----:B------:R-:W-:-:S04]  /*3a190*/  PRMT R0, RZ, 0x7610, R0 ;  /* 0x00007610ff007816 */ /* 0x000fc80000000000 */
[----:B------:R-:W2:Y:S05]  /*3a1a0*/  @P3 LDG.E.U16 R17, desc[UR6][R118.64] ;  /* 0x0000000676113981 */ /* 0x000eaa000c1e1500 */
[----:B------:R-:W2:Y:S01]  /*3a1b0*/  @P1 LDG.E.U16 R0, desc[UR6][R4.64] ;  /* 0x0000000604001981 */ /* 0x000ea2000c1e1500 */
[----:B0-----:R-:W-:-:S06]  /*3a1c0*/  PRMT R105, RZ, 0x7610, R105 ;  /* 0x00007610ff697816 */ /* 0x001fcc0000000069 */
[----:B------:R-:W3:Y:S01]  /*3a1d0*/  @P1 LDG.E.U16 R105, desc[UR6][R120.64] ;  /* 0x0000000678691981 */ /* 0x000ee2000c1e1500 */
[----:B------:R-:W-:Y:S02]  /*3a1e0*/  ISETP.GT.AND P2, PT, R165, 0xe5, PT ;  /* 0x000000e5a500780c */ /* 0x000fe40003f44270 */
[-C--:B------:R-:W-:Y:S01]  /*3a1f0*/  LOP3.LUT R87, R87, R86.reuse, RZ, 0x3c, !PT ;  /* 0x0000005657577212 */ /* 0x080fe200078e3cff */
[----:B------:R-:W-:Y:S04]  /*3a200*/  STL [R1+0x24c0], R18 ;  /* 0x0024c01201007387 */ /* 0x000fe80000100800 */
[----:B------:R-:W4:Y:S01]  /*3a210*/  LDL.LU.64 R118, [R1+0x2870] ;  /* 0x0028700001767983 */ /* 0x000f220000300a00 */
[----:B------:R-:W-:-:S03]  /*3a220*/  LOP3.LUT R86, R87, R86, RZ, 0x3c, !PT ;  /* 0x0000005657567212 */ /* 0x000fc600078e3cff */
[----:B--2---:R-:W-:Y:S04]  /*3a230*/  STL [R1+0x24c4], R17 ;  /* 0x0024c41101007387 */ /* 0x004fe80000100800 */
[----:B------:R-:W2:Y:S01]  /*3a240*/  LDL.LU R4, [R1+0x1fa8] ;  /* 0x001fa80001047983 */ /* 0x000ea20000300800 */
[----:B------:R-:W-:-:S03]  /*3a250*/  PRMT R16, RZ, 0x7610, R16 ;  /* 0x00007610ff107816 */ /* 0x000fc60000000010 */
[----:B------:R-:W2:Y:S01]  /*3a260*/  LDL.LU R5, [R1+0x1fac] ;  /* 0x001fac0001057983 */ /* 0x000ea20000300800 */
[----:B------:R-:W-:-:S03]  /*3a270*/  LOP3.LUT R87, R87, R86, RZ, 0x3c, !PT ;  /* 0x0000005657577212 */ /* 0x000fc600078e3cff */
[----:B------:R-:W-:Y:S04]  /*3a280*/  STL [R1+0x24b0], R0 ;  /* 0x0024b00001007387 */ /* 0x000fe80000100800 */
[----:B------:R-:W2:Y:S04]  /*3a290*/  LDL.LU.64 R120, [R1+0x2868] ;  /* 0x0028680001787983 */ /* 0x000ea80000300a00 */
[----:B------:R-:W2:Y:S04]  /*3a2a0*/  @P2 LDG.E.U16 R16, desc[UR6][R86.64] ;  /* 0x0000000656102981 */ /* 0x000ea8000c1e1500 */
[----:B---3--:R0:W-:Y:S04]  /*3a2b0*/  STL [R1+0x1230], R105 ;  /* 0x0012306901007387 */ /* 0x0081e80000100800 */
[----:B0-----:R-:W3:Y:S04]  /*3a2c0*/  LDL.LU R105, [R1+0x2860] ;  /* 0x0028600001697983 */ /* 0x001ee80000300800 */
[----:B------:R0:W-:Y:S04]  /*3a2d0*/  STL.64 [R1+0x340], R86 ;  /* 0x0003405601007387 */ /* 0x0001e80000100a00 */
[----:B0-----:R-:W3:Y:S01]  /*3a2e0*/  LDL.LU.64 R86, [R1+0x2858] ;  /* 0x0028580001567983 */ /* 0x001ee20000300a00 */
[----:B------:R-:W-:-:S02]  /*3a2f0*/  ISETP.GT.AND P3, PT, R165, 0xe6, PT ;  /* 0x000000e6a500780c */ /* 0x000fc40003f64270 */
[----:B------:R-:W-:Y:S01]  /*3a300*/  PRMT R15, RZ, 0x7610, R15 ;  /* 0x00007610ff0f7816 */ /* 0x000fe2000000000f */
[----:B--2---:R-:W-:Y:S05]  /*3a310*/  STL [R1+0x2460], R16 ;  /* 0x0024601001007387 */ /* 0x004fea0000100800 */
[----:B------:R-:W2:Y:S04]  /*3a320*/  @P2 LDG.E.U16 R15, desc[UR6][R84.64] ;  /* 0x00000006540f2981 */ /* 0x000ea8000c1e1500 */
[----:B------:R-:W4:Y:S01]  /*3a330*/  LDL.LU.64 R84, [R1+0x2850] ;  /* 0x0028500001547983 */ /* 0x000f220000300a00 */
[----:B---3--:R-:W-:-:S06]  /*3a340*/  PRMT R87, RZ, 0x7610, R87 ;  /* 0x00007610ff577816 */ /* 0x008fcc0000000057 */
[----:B------:R-:W3:Y:S01]  /*3a350*/  @P3 LDG.E.U16 R87, desc[UR6][R66.64] ;  /* 0x0000000642573981 */ /* 0x000ee2000c1e1500 */
[----:B------:R-:W-:-:S03]  /*3a360*/  ISETP.GT.AND P1, PT, R165, 0xe7, PT ;  /* 0x000000e7a500780c */ /* 0x000fc60003f24270 */
[----:B--2---:R-:W-:Y:S04]  /*3a370*/  STL [R1+0x2464], R15 ;  /* 0x0024640f01007387 */ /* 0x004fe80000100800 */
[----:B------:R-:W2:Y:S01]  /*3a380*/  LDL.LU.64 R66, [R1+0x2848] ;  /* 0x0028480001427983 */ /* 0x000ea20000300a00 */
[----:B----4-:R-:W-:Y:S02]  /*3a390*/  PRMT R85, RZ, 0x7610, R85 ;  /* 0x00007610ff557816 */ /* 0x010fe40000000055 */
[----:B------:R-:W-:-:S04]  /*3a3a0*/  PRMT R84, RZ, 0x7610, R84 ;  /* 0x00007610ff547816 */ /* 0x000fc80000000054 */
[----:B------:R0:W4:Y:S04]  /*3a3b0*/  @P3 LDG.E.U16 R85, desc[UR6][R76.64] ;  /* 0x000000064c553981 */ /* 0x000128000c1e1500 */
[----:B------:R1:W2:Y:S04]  /*3a3c0*/  @P1 LDG.E.U16 R84, desc[UR6][R74.64] ;  /* 0x000000064a541981 */ /* 0x0002a8000c1e1500 */
[----:B---3--:R3:W-:Y:S04]  /*3a3d0*/  STL [R1+0x181c], R87 ;  /* 0x00181c5701007387 */ /* 0x0087e80000100800 */
[----:B---3--:R-:W3:Y:S04]  /*3a3e0*/  LDL.LU R87, [R1+0x2840] ;  /* 0x0028400001577983 */ /* 0x008ee80000300800 */
[----:B------:R-:W0:Y:S04]  /*3a3f0*/  LDL.LU.64 R76, [R1+0x2838] ;  /* 0x00283800014c7983 */ /* 0x000e280000300a00 */
[----:B------:R-:W1:Y:S01]  /*3a400*/  LDL.LU.64 R74, [R1+0x2830] ;  /* 0x00283000014a7983 */ /* 0x000e620000300a00 */
[----:B------:R-:W-:-:S02]  /*3a410*/  ISETP.GT.AND P2, PT, R165, 0xe9, PT ;  /* 0x000000e9a500780c */ /* 0x000fc40003f44270 */
[----:B0-----:R-:W-:Y:S02]  /*3a420*/  PRMT R77, RZ, 0x7610, R77 ;  /* 0x00007610ff4d7816 */ /* 0x001fe4000000004d */
[----:B-1----:R-:W-:-:S04]  /*3a430*/  PRMT R75, RZ, 0x7610, R75 ;  /* 0x00007610ff4b7816 */ /* 0x002fc8000000004b */
[----:B------:R-:W3:Y:S05]  /*3a440*/  @P1 LDG.E.U16 R77, desc[UR6][R124.64] ;  /* 0x000000067c4d1981 */ /* 0x000eea000c1e1500 */
[----:B------:R-:W3:Y:S04]  /*3a450*/  @P2 LDG.E.U16 R75, desc[UR6][R122.64] ;  /* 0x000000067a4b2981 */ /* 0x000ee8000c1e1500 */
[----:B--2---:R0:W-:Y:S01]  /*3a460*/  STL [R1+0x1814], R84 ;  /* 0x0018145401007387 */ /* 0x0041e20000100800 */
[----:B------:R-:W-:-:S06]  /*3a470*/  PRMT R74, RZ, 0x7610, R74 ;  /* 0x00007610ff4a7816 */ /* 0x000fcc000000004a */
[----:B------:R-:W2:Y:S04]  /*3a480*/  @P2 LDG.E.U16 R74, desc[UR6][R2.64] ;  /* 0x00000006024a2981 */ /* 0x000ea8000c1e1500 */
[----:B0-----:R-:W2:Y:S04]  /*3a490*/  LDL.LU R84, [R1+0x1fcc] ;  /* 0x001fcc0001547983 */ /* 0x001ea80000300800 */
[----:B----4-:R0:W-:Y:S04]  /*3a4a0*/  STL [R1+0x1818], R85 ;  /* 0x0018185501007387 */ /* 0x0101e80000100800 */
[----:B0-----:R-:W4:Y:S04]  /*3a4b0*/  LDL.LU R85, [R1+0x1fd0] ;  /* 0x001fd00001557983 */ /* 0x001f280000300800 */
[----:B------:R-:W4:Y:S04]  /*3a4c0*/  LDL.LU.64 R124, [R1+0x2828] ;  /* 0x00282800017c7983 */ /* 0x000f280000300a00 */
[----:B---3--:R0:W-:Y:S04]  /*3a4d0*/  STL [R1+0x1810], R77 ;  /* 0x0018104d01007387 */ /* 0x0081e80000100800 */
[----:B0-----:R-:W3:Y:S04]  /*3a4e0*/  LDL.LU R77, [R1+0x2820] ;  /* 0x00282000014d7983 */ /* 0x001ee80000300800 */
[----:B------:R-:W3:Y:S04]  /*3a4f0*/  LDL.LU.64 R122, [R1+0x2818] ;  /* 0x00281800017a7983 */ /* 0x000ee80000300a00 */
[----:B------:R0:W-:Y:S04]  /*3a500*/  STL [R1+0x121c], R75 ;  /* 0x00121c4b01007387 */ /* 0x0001e80000100800 */
[----:B0-----:R-:W3:Y:S01]  /*3a510*/  LDL.LU R75, [R1+0x2810] ;  /* 0x00281000014b7983 */ /* 0x001ee20000300800 */
[----:B------:R-:W-:-:S02]  /*3a520*/  ISETP.GT.AND P3, PT, R165, 0xea, PT ;  /* 0x000000eaa500780c */ /* 0x000fc40003f64270 */
[-C--:B------:R-:W-:Y:S01]  /*3a530*/  LOP3.LUT R5, R5, R4.reuse, RZ, 0x3c, !PT ;  /* 0x0000000405057212 */ /* 0x080fe200078e3cff */
[----:B------:R-:W4:Y:S03]  /*3a540*/  LDL.LU.64 R2, [R1+0x2808] ;  /* 0x0028080001027983 */ /* 0x000f260000300a00 */
[C---:B------:R-:W-:Y:S01]  /*3a550*/  LOP3.LUT R4, R5.reuse, R4, RZ, 0x3c, !PT ;  /* 0x0000000405047212 */ /* 0x040fe200078e3cff */
[----:B--2---:R0:W-:Y:S03]  /*3a560*/  STL [R1+0x1218], R74 ;  /* 0x0012184a01007387 */ /* 0x0041e60000100800 */
[----:B------:R-:W-:Y:S01]  /*3a570*/  LOP3.LUT R5, R5, R4, RZ, 0x3c, !PT ;  /* 0x0000000405057212 */ /* 0x000fe200078e3cff */
[----:B0-----:R-:W2:Y:S01]  /*3a580*/  LDL.LU R74, [R1+0x2800] ;  /* 0x00280000014a7983 */ /* 0x001ea20000300800 */
[----:B---3--:R-:W-:-:S06]  /*3a590*/  PRMT R75, RZ, 0x7610, R75 ;  /* 0x00007610ff4b7816 */ /* 0x008fcc000000004b */
[----:B------:R-:W3:Y:S04]  /*3a5a0*/  @P3 LDG.E.U16 R75, desc[UR6][R4.64] ;  /* 0x00000006044b3981 */ /* 0x000ee8000c1e1500 */
[----:B------:R0:W-:Y:S01]  /*3a5b0*/  STL.64 [R1+0x2f0], R4 ;  /* 0x0002f00401007387 */ /* 0x0001e20000100a00 */
[----:B--2---:R-:W-:-:S03]  /*3a5c0*/  PRMT R74, RZ, 0x7610, R74 ;  /* 0x00007610ff4a7816 */ /* 0x004fc6000000004a */
[----:B0-----:R-:W2:Y:S04]  /*3a5d0*/  LDL.LU.64 R4, [R1+0x27f8] ;  /* 0x0027f80001047983 */ /* 0x001ea80000300a00 */
[----:B------:R0:W2:Y:S04]  /*3a5e0*/  @P3 LDG.E.U16 R74, desc[UR6][R8.64] ;  /* 0x00000006084a3981 */ /* 0x0000a8000c1e1500 */
[----:B---3--:R1:W-:Y:S04]  /*3a5f0*/  STL [R1+0x1214], R75 ;  /* 0x0012144b01007387 */ /* 0x0083e80000100800 */
[----:B-1----:R-:W3:Y:S04]  /*3a600*/  LDL.LU R75, [R1+0x27f0] ;  /* 0x0027f000014b7983 */ /* 0x002ee80000300800 */
[----:B------:R-:W0:Y:S01]  /*3a610*/  LDL.LU.64 R8, [R1+0x27e8] ;  /* 0x0027e80001087983 */ /* 0x000e220000300a00 */
[----:B------:R-:W-:-:S02]  /*3a620*/  ISETP.GT.AND P1, PT, R165, 0xeb, PT ;  /* 0x000000eba500780c */ /* 0x000fc40003f24270 */
[----:B0-----:R-:W-:Y:S02]  /*3a630*/  PRMT R9, RZ, 0x7610, R9 ;  /* 0x00007610ff097816 */ /* 0x001fe40000000009 */
[----:B---3--:R-:W-:-:S09]  /*3a640*/  PRMT R75, RZ, 0x7610, R75 ;  /* 0x00007610ff4b7816 */ /* 0x008fd2000000004b */
[----:B------:R-:W3:Y:S04]  /*3a650*/  @P1 LDG.E.U16 R9, desc[UR6][R6.64] ;  /* 0x0000000606091981 */ /* 0x000ee8000c1e1500 */
[----:B------:R-:W4:Y:S04]  /*3a660*/  @P1 LDG.E.U16 R75, desc[UR6][R10.64] ;  /* 0x000000060a4b1981 */ /* 0x000f28000c1e1500 */
[----:B--2---:R0:W-:Y:S04]  /*3a670*/  STL [R1+0x1210], R74 ;  /* 0x0012104a01007387 */ /* 0x0041e80000100800 */
[----:B0-----:R-:W2:Y:S04]  /*3a680*/  LDL.LU R74, [R1+0x27e0] ;  /* 0x0027e000014a7983 */ /* 0x001ea80000300800 */
[----:B------:R-:W2:Y:S04]  /*3a690*/  LDL.LU.64 R6, [R1+0x27d8] ;  /* 0x0027d80001067983 */ /* 0x000ea80000300a00 */
[----:B---3--:R0:W-:Y:S04]  /*3a6a0*/  STL [R1+0x120c], R9 ;  /* 0x00120c0901007387 */ /* 0x0081e80000100800 */
[----:B0-----:R-:W3:Y:S04]  /*3a6b0*/  LDL.LU R9, [R1+0x27d0] ;  /* 0x0027d00001097983 */ /* 0x001ee80000300800 */
[----:B------:R-:W3:Y:S04]  /*3a6c0*/  LDL.LU.64 R10, [R1+0x27c8] ;  /* 0x0027c800010a7983 */ /* 0x000ee80000300a00 */
[----:B----4-:R0:W-:Y:S04]  /*3a6d0*/  STL [R1+0x1208], R75 ;  /* 0x0012084b01007387 */ /* 0x0101e80000100800 */
[----:B0-----:R-:W4:Y:S01]  /*3a6e0*/  LDL.LU R75, [R1+0x27c0] ;  /* 0x0027c000014b7983 */ /* 0x001f220000300800 */
[----:B------:R-:W-:-:S02]  /*3a6f0*/  ISETP.GT.AND P2, PT, R165, 0xec, PT ;  /* 0x000000eca500780c */ /* 0x000fc40003f44270 */
[----:B------:R-:W-:Y:S02]  /*3a700*/  ISETP.GT.AND P3, PT, R165, 0xed, PT ;  /* 0x000000eda500780c */ /* 0x000fe40003f64270 */
[----:B--2---:R-:W-:Y:S02]  /*3a710*/  PRMT R74, RZ, 0x7610, R74 ;  /* 0x00007610ff4a7816 */ /* 0x004fe4000000004a */
[----:B------:R-:W-:-:S07]  /*3a720*/  PRMT R14, RZ, 0x7610, R14 ;  /* 0x00007610ff0e7816 */ /* 0x000fce000000000e */
[----:B------:R-:W2:Y:S04]  /*3a730*/  @P2 LDG.E.U16 R74, desc[UR6][R64.64] ;  /* 0x00000006404a2981 */ /* 0x000ea8000c1e1500 */
[----:B------:R-:W3:Y:S01]  /*3a740*/  @P3 LDG.E.U16 R14, desc[UR6][R114.64] ;  /* 0x00000006720e3981 */ /* 0x000ee2000c1e1500 */
[----:B------:R-:W-:-:S06]  /*3a750*/  PRMT R164, RZ, 0x7610, R164 ;  /* 0x00007610ffa47816 */ /* 0x000fcc00000000a4 */
[----:B------:R0:W3:Y:S04]  /*3a760*/  @P3 LDG.E.U16 R164, desc[UR6][R12.64] ;  /* 0x000000060ca43981 */ /* 0x0000e8000c1e1500 */
[----:B------:R-:W3:Y:S01]  /*3a770*/  LDL.LU.64 R64, [R1+0x27b8] ;  /* 0x0027b80001407983 */ /* 0x000ee20000300a00 */
[----:B----4-:R-:W-:-:S06]  /*3a780*/  PRMT R75, RZ, 0x7610, R75 ;  /* 0x00007610ff4b7816 */ /* 0x010fcc000000004b */
[----:B------:R-:W4:Y:S04]  /*3a790*/  @P2 LDG.E.U16 R75, desc[UR6][R112.64] ;  /* 0x00000006704b2981 */ /* 0x000f28000c1e1500 */
[----:B--2---:R1:W-:Y:S04]  /*3a7a0*/  STL [R1+0x1204], R74 ;  /* 0x0012044a01007387 */ /* 0x0043e80000100800 */
[----:B-1----:R-:W2:Y:S04]  /*3a7b0*/  LDL.LU R74, [R1+0x27b0] ;  /* 0x0027b000014a7983 */ /* 0x002ea80000300800 */
[----:B------:R-:W2:Y:S04]  /*3a7c0*/  LDL.LU.64 R112, [R1+0x27a8] ;  /* 0x0027a80001707983 */ /* 0x000ea80000300a00 */
[----:B----4-:R1:W-:Y:S04]  /*3a7d0*/  STL [R1+0x1200], R75 ;  /* 0x0012004b01007387 */ /* 0x0103e80000100800 */
[----:B-1----:R-:W4:Y:S04]  /*3a7e0*/  LDL.LU R75, [R1+0x27a0] ;  /* 0x0027a000014b7983 */ /* 0x002f280000300800 */
[----:B------:R-:W2:Y:S04]  /*3a7f0*/  LDL.LU.64 R114, [R1+0x2798] ;  /* 0x0027980001727983 */ /* 0x000ea80000300a00 */
[----:B---3--:R-:W-:Y:S04]  /*3a800*/  STL [R1+0x2468], R14 ;  /* 0x0024680e01007387 */ /* 0x008fe80000100800 */
[----:B------:R-:W0:Y:S01]  /*3a810*/  LDL.LU.64 R12, [R1+0x2790] ;  /* 0x00279000010c7983 */ /* 0x000e220000300a00 */
[----:B------:R-:W-:-:S02]  /*3a820*/  ISETP.GT.AND P1, PT, R165, 0xee, PT ;  /* 0x000000eea500780c */ /* 0x000fc40003f24270 */
[----:B------:R-:W-:-:S04]  /*3a830*/  LOP3.LUT R85, R85, R84, RZ, 0x3c, !PT ;  /* 0x0000005455557212 */ /* 0x000fc800078e3cff */
[----:B------:R-:W-:-:S04]  /*3a840*/  LOP3.LUT R84, R85, R84, RZ, 0x3c, !PT ;  /* 0x0000005455547212 */ /* 0x000fc800078e3cff */
[----:B------:R-:W-:Y:S02]  /*3a850*/  LOP3.LUT R85, R85, R84, RZ, 0x3c, !PT ;  /* 0x0000005455557212 */ /* 0x000fe400078e3cff */
[----:B0-----:R-:W-:Y:S02]  /*3a860*/  PRMT R13, RZ, 0x7610, R13 ;  /* 0x00007610ff0d7816 */ /* 0x001fe4000000000d */
[----:B------:R-:W-:-:S04]  /*3a870*/  PRMT R12, RZ, 0x7610, R12 ;  /* 0x00007610ff0c7816 */ /* 0x000fc8000000000c */
[----:B------:R-:W3:Y:S04]  /*3a880*/  @P1 LDG.E.U16 R13, desc[UR6][R84.64] ;  /* 0x00000006540d1981 */ /* 0x000ee8000c1e1500 */
[----:B------:R-:W2:Y:S04]  /*3a890*/  @P1 LDG.E.U16 R12, desc[UR6][R94.64] ;  /* 0x000000065e0c1981 */ /* 0x000ea8000c1e1500 */
[----:B------:R-:W-:Y:S04]  /*3a8a0*/  STL [R1+0x246c], R164 ;  /* 0x00246ca401007387 */ /* 0x000fe80000100800 */
[----:B------:R0:W-:Y:S04]  /*3a8b0*/  STL.64 [R1+0x2b0], R84 ;  /* 0x0002b05401007387 */ /* 0x0001e80000100a00 */
[----:B0-----:R-:W4:Y:S04]  /*3a8c0*/  LDL.LU.64 R84, [R1+0x2788] ;  /* 0x0027880001547983 */ /* 0x001f280000300a00 */
[----:B---3--:R0:W-:Y:S04]  /*3a8d0*/  STL [R1+0x180c], R13 ;  /* 0x00180c0d01007387 */ /* 0x0081e80000100800 */
[----:B0-----:R-:W3:Y:S04]  /*3a8e0*/  LDL.LU R13, [R1+0x2780] ;  /* 0x00278000010d7983 */ /* 0x001ee80000300800 */
[----:B------:R-:W3:Y:S04]  /*3a8f0*/  LDL.LU.64 R94, [R1+0x2778] ;  /* 0x00277800015e7983 */ /* 0x000ee80000300a00 */
[----:B--2---:R0:W-:Y:S04]  /*3a900*/  STL [R1+0x1808], R12 ;  /* 0x0018080c01007387 */ /* 0x0041e80000100800 */
[----:B0-----:R-:W2:Y:S01]  /*3a910*/  LDL.LU R12, [R1+0x2770] ;  /* 0x00277000010c7983 */ /* 0x001ea20000300800 */
[----:B------:R-:W-:-:S02]  /*3a920*/  ISETP.GT.AND P2, PT, R165, 0xef, PT ;  /* 0x000000efa500780c */ /* 0x000fc40003f44270 */
[----:B------:R-:W-:Y:S02]  /*3a930*/  ISETP.GT.AND P3, PT, R165, 0xf1, PT ;  /* 0x000000f1a500780c */ /* 0x000fe40003f64270 */
[----:B---3--:R-:W-:Y:S02]  /*3a940*/  PRMT R95, RZ, 0x7610, R95 ;  /* 0x00007610ff5f7816 */ /* 0x008fe4000000005f */
[----:B------:R-:W-:-:S07]  /*3a950*/  PRMT R13, RZ, 0x7610, R13 ;  /* 0x00007610ff0d7816 */ /* 0x000fce000000000d */
[----:B------:R-:W3:Y:S04]  /*3a960*/  @P2 LDG.E.U16 R95, desc[UR6][R116.64] ;  /* 0x00000006745f2981 */ /* 0x000ee8000c1e1500 */
[----:B------:R-:W4:Y:S01]  /*3a970*/  @P2 LDG.E.U16 R13, desc[UR6][R118.64] ;  /* 0x00000006760d2981 */ /* 0x000f22000c1e1500 */
[----:B--2---:R-:W-:-:S03]  /*3a980*/  PRMT R12, RZ, 0x7610, R12 ;  /* 0x00007610ff0c7816 */ /* 0x004fc6000000000c */
[----:B------:R-:W2:Y:S04]  /*3a990*/  LDL.LU.64 R116, [R1+0x2768] ;  /* 0x0027680001747983 */ /* 0x000ea80000300a00 */
[----:B------:R-:W2:Y:S04]  /*3a9a0*/  @P3 LDG.E.U16 R12, desc[UR6][R120.64] ;  /* 0x00000006780c3981 */ /* 0x000ea8000c1e1500 */
[----:B---3--:R0:W-:Y:S04]  /*3a9b0*/  STL [R1+0x1804], R95 ;  /* 0x0018045f01007387 */ /* 0x0081e80000100800 */
[----:B0-----:R-:W3:Y:S04]  /*3a9c0*/  LDL.LU R95, [R1+0x2760] ;  /* 0x00276000015f7983 */ /* 0x001ee80000300800 */
[----:B------:R-:W3:Y:S04]  /*3a9d0*/  LDL.LU.64 R118, [R1+0x2758] ;  /* 0x0027580001767983 */ /* 0x000ee80000300a00 */
[----:B----4-:R0:W-:Y:S04]  /*3a9e0*/  STL [R1+0x1800], R13 ;  /* 0x0018000d01007387 */ /* 0x0101e80000100800 */
[----:B0-----:R-:W4:Y:S04]  /*3a9f0*/  LDL.LU R13, [R1+0x2750] ;  /* 0x00275000010d7983 */ /* 0x001f280000300800 */
[----:B------:R-:W3:Y:S04]  /*3aa00*/  LDL.LU.64 R120, [R1+0x2748] ;  /* 0x0027480001787983 */ /* 0x000ee80000300a00 */
[----:B--2---:R0:W-:Y:S04]  /*3aa10*/  STL [R1+0x11ec], R12 ;  /* 0x0011ec0c01007387 */ /* 0x0041e80000100800 */
[----:B0-----:R-:W2:Y:S01]  /*3aa20*/  LDL.LU R12, [R1+0x2740] ;  /* 0x00274000010c7983 */ /* 0x001ea20000300800 */
[----:B------:R-:W-:-:S02]  /*3aa30*/  ISETP.GT.AND P1, PT, R165, 0xf2, PT ;  /* 0x000000f2a500780c */ /* 0x000fc40003f24270 */
[----:B---3--:R-:W-:Y:S02]  /*3aa40*/  PRMT R121, RZ, 0x7610, R121 ;  /* 0x00007610ff797816 */ /* 0x008fe40000000079 */
[----:B----4-:R-:W-:-:S04]  /*3aa50*/  PRMT R13, RZ, 0x7610, R13 ;  /* 0x00007610ff0d7816 */ /* 0x010fc8000000000d */
[----:B------:R-:W3:Y:S05]  /*3aa60*/  @P3 LDG.E.U16 R121, desc[UR6][R104.64] ;  /* 0x0000000668793981 */ /* 0x000eea000c1e1500 */
        /* <DEDUP_REMOVED lines=13> */
[----:B----4-:R-:W-:-:S11]  /*3ab40*/  PRMT R13, RZ, 0x7610, R13 ;  /* 0x00007610ff0d7816 */ /* 0x010fd6000000000d */
[----:B---3--:R-:W3:Y:S01]  /*3ab50*/  @P2 LDG.E.U16 R13, desc[UR6][R86.64] ;  /* 0x00000006560d2981 */ /* 0x008ee2000c1e1500 */
[----:B--2---:R-:W-:-:S06]  /*3ab60*/  PRMT R12, RZ, 0x7610, R12 ;  /* 0x00007610ff0c7816 */ /* 0x004fcc000000000c */
[----:B------:R-:W2:Y:S04]  /*3ab70*/  @P2 LDG.E.U16 R12, desc[UR6][R124.64] ;  /* 0x000000067c0c2981 */ /* 0x000ea8000c1e1500 */
[----:B------:R0:W-:Y:S04]  /*3ab80*/  STL.64 [R1+0x260], R86 ;  /* 0x0002605601007387 */ /* 0x0001e80000100a00 */
[----:B0-----:R-:W4:Y:S04]  /*3ab90*/  LDL.LU.64 R86, [R1+0x2708] ;  /* 0x0027080001567983 */ /* 0x001f280000300a00 */
[----:B---3--:R0:W-:Y:S04]  /*3aba0*/  STL [R1+0x11dc], R13 ;  /* 0x0011dc0d01007387 */ /* 0x0081e80000100800 */
[----:B0-----:R-:W3:Y:S04]  /*3abb0*/  LDL.LU R13, [R1+0x2700] ;  /* 0x00270000010d7983 */ /* 0x001ee80000300800 */
[----:B------:R-:W4:Y:S04]  /*3abc0*/  LDL.LU.64 R124, [R1+0x26f8] ;  /* 0x0026f800017c7983 */ /* 0x000f280000300a00 */
[----:B--2---:R0:W-:Y:S04]  /*3abd0*/  STL [R1+0x11d8], R12 ;  /* 0x0011d80c01007387 */ /* 0x0041e80000100800 */
[----:B0-----:R-:W2:Y:S01]  /*3abe0*/  LDL.LU R12, [R1+0x26f0] ;  /* 0x0026f000010c7983 */ /* 0x001ea20000300800 */
[----:B------:R-:W-:-:S02]  /*3abf0*/  ISETP.GT.AND P3, PT, R165, 0xf4, PT ;  /* 0x000000f4a500780c */ /* 0x000fc40003f64270 */
[----:B---3--:R-:W-:-:S11]  /*3ac00*/  PRMT R13, RZ, 0x7610, R13 ;  /* 0x00007610ff0d7816 */ /* 0x008fd6000000000d */
[----:B------:R-:W3:Y:S01]  /*3ac10*/  @P3 LDG.E.U16 R13, desc[UR6][R76.64] ;  /* 0x000000064c0d3981 */ /* 0x000ee2000c1e1500 */
[----:B--2---:R-:W-:Y:S02]  /*3ac20*/  PRMT R12, RZ, 0x7610, R12 ;  /* 0x00007610ff0c7816 */ /* 0x004fe4000000000c */
[C---:B------:R-:W-:Y:S02]  /*3ac30*/  ISETP.GT.AND P1, PT, R165.reuse, 0xf5, PT ;  /* 0x000000f5a500780c */ /* 0x040fe40003f24270 */
[----:B------:R-:W-:Y:S01]  /*3ac40*/  PRMT R162, RZ, 0x7610, R162 ;  /* 0x00007610ffa27816 */ /* 0x000fe200000000a2 */
[----:B------:R-:W2:Y:S04]  /*3ac50*/  LDL.LU.64 R76, [R1+0x26e8] ;  /* 0x0026e800014c7983 */ /* 0x000ea80000300a00 */
[----:B------:R-:W2:Y:S06]  /*3ac60*/  @P3 LDG.E.U16 R12, desc[UR6][R122.64] ;  /* 0x000000067a0c3981 */ /* 0x000eac000c1e1500 */
[----:B------:R0:W4:Y:S04]  /*3ac70*/  @P1 LDG.E.U16 R162, desc[UR6][R2.64] ;  /* 0x0000000602a21981 */ /* 0x000128000c1e1500 */
[----:B---3--:R1:W-:Y:S04]  /*3ac80*/  STL [R1+0x11d4], R13 ;  /* 0x0011d40d01007387 */ /* 0x0083e80000100800 */
[----:B-1----:R-:W3:Y:S04]  /*3ac90*/  LDL.LU R13, [R1+0x26e0] ;  /* 0x0026e000010d7983 */ /* 0x002ee80000300800 */
[----:B------:R-:W4:Y:S04]  /*3aca0*/  LDL.LU.64 R122, [R1+0x26d8] ;  /* 0x0026d800017a7983 */ /* 0x000f280000300a00 */
[----:B--2---:R1:W-:Y:S04]  /*3acb0*/  STL [R1+0x11d0], R12 ;  /* 0x0011d00c01007387 */ /* 0x0043e80000100800 */
[----:B-1----:R-:W2:Y:S04]  /*3acc0*/  LDL.LU R12, [R1+0x26d0] ;  /* 0x0026d000010c7983 */ /* 0x002ea80000300800 */
[----:B------:R-:W0:Y:S01]  /*3acd0*/  LDL.LU.64 R2, [R1+0x26c8] ;  /* 0x0026c80001027983 */ /* 0x000e220000300a00 */
[----:B------:R-:W-:-:S02]  /*3ace0*/  ISETP.GT.AND P2, PT, R165, 0xf6, PT ;  /* 0x000000f6a500780c */ /* 0x000fc40003f44270 */
[----:B------:R-:W-:Y:S02]  /*3acf0*/  PRMT R160, RZ, 0x7610, R160 ;  /* 0x00007610ffa07816 */ /* 0x000fe400000000a0 */
[----:B------:R-:W-:-:S04]  /*3ad00*/  ISETP.GT.AND P3, PT, R165, 0xf7, PT ;  /* 0x000000f7a500780c */ /* 0x000fc80003f64270 */
[----:B------:R-:W4:Y:S01]  /*3ad10*/  @P1 LDG.E.U16 R160, desc[UR6][R4.64] ;  /* 0x0000000604a01981 */ /* 0x000f22000c1e1500 */
[----:B------:R-:W-:-:S08]  /*3ad20*/  PRMT R21, RZ, 0x7610, R21 ;  /* 0x00007610ff157816 */ /* 0x000fd00000000015 */
[----:B------:R-:W4:Y:S01]  /*3ad30*/  @P3 LDG.E.U16 R21, desc[UR6][R64.64] ;  /* 0x0000000640153981 */ /* 0x000f22000c1e1500 */
[C---:B------:R-:W-:Y:S02]  /*3ad40*/  ISETP.GT.AND P1, PT, R165.reuse, 0xf9, PT ;  /* 0x000000f9a500780c */ /* 0x040fe40003f24270 */
[----:B------:R-:W-:Y:S02]  /*3ad50*/  ISETP.GT.AND P6, PT, R165, 0xfc, PT ;  /* 0x000000fca500780c */ /* 0x000fe40003fc4270 */
[----:B------:R-:W-:Y:S02]  /*3ad60*/  PRMT R0, RZ, 0x7610, R0 ;  /* 0x00007610ff007816 */ /* 0x000fe40000000000 */
[----:B------:R-:W-:-:S09]  /*3ad70*/  PRMT R14, RZ, 0x7610, R14 ;  /* 0x00007610ff0e7816 */ /* 0x000fd2000000000e */
[----:B------:R-:W4:Y:S01]  /*3ad80*/  @P6 LDG.E.U16 R14, desc[UR6][R118.64] ;  /* 0x00000006760e6981 */ /* 0x000f22000c1e1500 */
[----:B---3--:R-:W-:-:S06]  /*3ad90*/  PRMT R13, RZ, 0x7610, R13 ;  /* 0x00007610ff0d7816 */ /* 0x008fcc000000000d */
[----:B------:R-:W3:Y:S01]  /*3ada0*/  @P3 LDG.E.U16 R13, desc[UR6][R10.64] ;  /* 0x000000060a0d3981 */ /* 0x000ee2000c1e1500 */
[----:B0-----:R-:W-:Y:S02]  /*3adb0*/  PRMT R3, RZ, 0x7610, R3 ;  /* 0x00007610ff037816 */ /* 0x001fe40000000003 */
[----:B--2---:R-:W-:-:S04]  /*3adc0*/  PRMT R12, RZ, 0x7610, R12 ;  /* 0x00007610ff0c7816 */ /* 0x004fc8000000000c */
[----:B------:R-:W2:Y:S04]  /*3add0*/  @P2 LDG.E.U16 R3, desc[UR6][R6.64] ;  /* 0x0000000606032981 */ /* 0x000ea8000c1e1500 */
[----:B------:R-:W3:Y:S01]  /*3ade0*/  @P2 LDG.E.U16 R12, desc[UR6][R8.64] ;  /* 0x00000006080c2981 */ /* 0x000ee2000c1e1500 */
[----:B----4-:R-:W-:Y:S02]  /*3adf0*/  PRMT R122, RZ, 0x7610, R122 ;  /* 0x00007610ff7a7816 */ /* 0x010fe4000000007a */
[----:B------:R-:W-:-:S04]  /*3ae00*/  ISETP.GT.AND P3, PT, R165, 0xfb, PT ;  /* 0x000000fba500780c */ /* 0x000fc80003f64270 */
[----:B------:R-:W4:Y:S09]  /*3ae10*/  @P1 LDG.E.U16 R122, desc[UR6][R112.64] ;  /* 0x00000006707a1981 */ /* 0x000f32000c1e1500 */
[----:B------:R-:W4:Y:S01]  /*3ae20*/  @P3 LDG.E.U16 R0, desc[UR6][R94.64] ;  /* 0x000000065e003981 */ /* 0x000f22000c1e1500 */
[----:B------:R-:W-:-:S02]  /*3ae30*/  PRMT R158, RZ, 0x7610, R158 ;  /* 0x00007610ff9e7816 */ /* 0x000fc4000000009e */
[----:B------:R-:W-:-:S04]  /*3ae40*/  ISETP.GT.AND P2, PT, R165, 0xfa, PT ;  /* 0x000000faa500780c */ /* 0x000fc80003f44270 */
[----:B------:R0:W4:Y:S01]  /*3ae50*/  @P1 LDG.E.U16 R158, desc[UR6][R74.64] ;  /* 0x000000064a9e1981 */ /* 0x000122000c1e1500 */
[----:B------:R-:W-:Y:S02]  /*3ae60*/  ISETP.GT.AND P1, PT, R165, 0xfd, PT ;  /* 0x000000fda500780c */ /* 0x000fe40003f24270 */
[----:B------:R-:W-:Y:S02]  /*3ae70*/  PRMT R161, RZ, 0x7610, R161 ;  /* 0x00007610ffa17816 */ /* 0x000fe400000000a1 */
[----:B------:R-:W-:Y:S01]  /*3ae80*/  PRMT R159, RZ, 0x7610, R159 ;  /* 0x00007610ff9f7816 */ /* 0x000fe2000000009f */
[----:B------:R1:W-:Y:S01]  /*3ae90*/  STL [R1+0x2470], R162 ;  /* 0x002470a201007387 */ /* 0x0003e20000100800 */
[----:B------:R-:W-:-:S03]  /*3aea0*/  PRMT R164, RZ, 0x7610, R164 ;  /* 0x00007610ffa47816 */ /* 0x000fc600000000a4 */
[----:B------:R-:W4:Y:S04]  /*3aeb0*/  LDL.LU.64 R4, [R1+0x26c0] ;  /* 0x0026c00001047983 */ /* 0x000f280000300a00 */
[----:B------:R0:W-:Y:S01]  /*3aec0*/  STL [R1+0x2474], R160 ;  /* 0x002474a001007387 */ /* 0x0001e20000100800 */
[----:B------:R-:W-:-:S03]  /*3aed0*/  PRMT R15, RZ, 0x7610, R15 ;  /* 0x00007610ff0f7816 */ /* 0x000fc6000000000f */
[----:B------:R-:W4:Y:S04]  /*3aee0*/  LDL.LU.64 R6, [R1+0x26b8] ;  /* 0x0026b80001067983 */ /* 0x000f280000300a00 */
[----:B------:R-:W4:Y:S01]  /*3aef0*/  @P2 LDG.E.U16 R164, desc[UR6][R114.64] ;  /* 0x0000000672a42981 */ /* 0x000f22000c1e1500 */
[----:B-1----:R-:W-:-:S03]  /*3af00*/  PRMT R162, RZ, 0x7610, R162 ;  /* 0x00007610ffa27816 */ /* 0x002fc600000000a2 */
[----:B------:R-:W4:Y:S04]  /*3af10*/  @P1 LDG.E.U16 R161, desc[UR6][R120.64] ;  /* 0x0000000678a11981 */ /* 0x000f28000c1e1500 */
[----:B------:R-:W4:Y:S01]  /*3af20*/  @P1 LDG.E.U16 R159, desc[UR6][R66.64] ;  /* 0x00000006429f1981 */ /* 0x000f22000c1e1500 */
[----:B0-----:R-:W-:-:S03]  /*3af30*/  PRMT R160, RZ, 0x7610, R160 ;  /* 0x00007610ffa07816 */ /* 0x001fc600000000a0 */
[----:B------:R-:W4:Y:S04]  /*3af40*/  @P6 LDG.E.U16 R15, desc[UR6][R104.64] ;  /* 0x00000006680f6981 */ /* 0x000f28000c1e1500 */
[----:B------:R-:W4:Y:S04]  /*3af50*/  @P2 LDG.E.U16 R162, desc[UR6][R84.64] ;  /* 0x0000000654a22981 */ /* 0x000f28000c1e1500 */
[----:B------:R-:W4:Y:S04]  /*3af60*/  @P3 LDG.E.U16 R160, desc[UR6][R116.64] ;  /* 0x0000000674a03981 */ /* 0x000f28000c1e1500 */
[----:B--2---:R0:W-:Y:S04]  /*3af70*/  STL [R1+0x17fc], R3 ;  /* 0x0017fc0301007387 */ /* 0x0041e80000100800 */
[----:B0-----:R-:W2:Y:S04]  /*3af80*/  LDL.LU R3, [R1+0x26b0] ;  /* 0x0026b00001037983 */ /* 0x001ea80000300800 */
[----:B------:R-:W2:Y:S04]  /*3af90*/  LDL.LU.64 R8, [R1+0x26a8] ;  /* 0x0026a80001087983 */ /* 0x000ea80000300a00 */
[----:B---3--:R0:W-:Y:S04]  /*3afa0*/  STL [R1+0x17f8], R12 ;  /* 0x0017f80c01007387 */ /* 0x0081e80000100800 */
[----:B0-----:R-:W3:Y:S04]  /*3afb0*/  LDL.LU R12, [R1+0x26a0] ;  /* 0x0026a000010c7983 */ /* 0x001ee80000300800 */
[----:B------:R-:W2:Y:S04]  /*3afc0*/  LDL.LU.64 R10, [R1+0x2698] ;  /* 0x00269800010a7983 */ /* 0x000ea80000300a00 */
[----:B------:R0:W-:Y:S04]  /*3afd0*/  STL [R1+0x17f4], R13 ;  /* 0x0017f40d01007387 */ /* 0x0001e80000100800 */
[----:B0-----:R-:W2:Y:S04]  /*3afe0*/  LDL.LU R13, [R1+0x2690] ;  /* 0x00269000010d7983 */ /* 0x001ea80000300800 */
[----:B------:R-:W2:Y:S04]  /*3aff0*/  LDL.LU.64 R64, [R1+0x2688] ;  /* 0x0026880001407983 */ /* 0x000ea80000300a00 */
[----:B------:R0:W-:Y:S04]  /*3b000*/  STL [R1+0x17f0], R21 ;  /* 0x0017f01501007387 */ /* 0x0001e80000100800 */
[----:B0-----:R-:W2:Y:S04]  /*3b010*/  LDL.LU R21, [R1+0x1fec] ;  /* 0x001fec0001157983 */ /* 0x001ea80000300800 */
[----:B------:R-:W3:Y:S04]  /*3b020*/  LDL.LU.64 R112, [R1+0x2680] ;  /* 0x0026800001707983 */ /* 0x000ee80000300a00 */
[----:B----4-:R0:W-:Y:S04]  /*3b030*/  STL [R1+0x11bc], R122 ;  /* 0x0011bc7a01007387 */ /* 0x0101e80000100800 */
[----:B0-----:R-:W4:Y:S04]  /*3b040*/  LDL.LU R122, [R1+0x2678] ;  /* 0x00267800017a7983 */ /* 0x001f280000300800 */
[----:B------:R-:W3:Y:S04]  /*3b050*/  LDL.LU.64 R74, [R1+0x2670] ;  /* 0x00267000014a7983 */ /* 0x000ee80000300a00 */
[----:B------:R-:W3:Y:S04]  /*3b060*/  LDL.LU.64 R114, [R1+0x2668] ;  /* 0x0026680001727983 */ /* 0x000ee80000300a00 */
[----:B------:R-:W3:Y:S04]  /*3b070*/  LDL.LU.64 R84, [R1+0x2660] ;  /* 0x0026600001547983 */ /* 0x000ee80000300a00 */
[----:B------:R-:W3:Y:S04]  /*3b080*/  LDL.LU.64 R116, [R1+0x2658] ;  /* 0x0026580001747983 */ /* 0x000ee80000300a00 */
[----:B------:R-:W3:Y:S04]  /*3b090*/  LDL.LU.64 R94, [R1+0x2650] ;  /* 0x00265000015e7983 */ /* 0x000ee80000300a00 */
[----:B------:R-:W-:Y:S04]  /*3b0a0*/  STL [R1+0x24c8], R0 ;  /* 0x0024c80001007387 */ /* 0x000fe80000100800 */
[----:B------:R-:W3:Y:S04]  /*3b0b0*/  LDL.LU.64 R118, [R1+0x2648] ;  /* 0x0026480001767983 */ /* 0x000ee80000300a00 */
[----:B------:R0:W-:Y:S01]  /*3b0c0*/  STL [R1+0x11a4], R14 ;  /* 0x0011a40e01007387 */ /* 0x0001e20000100800 */
[----:B------:R-:W-:-:S03]  /*3b0d0*/  ISETP.GT.AND P2, PT, R165, 0xfe, PT ;  /* 0x000000fea500780c */ /* 0x000fc60003f44270 */
[----:B------:R-:W3:Y:S01]  /*3b0e0*/  LDL.LU.64 R104, [R1+0x2640] ;  /* 0x0026400001687983 */ /* 0x000ee20000300a00 */
[----:B------:R-:W-:-:S03]  /*3b0f0*/  LOP3.LUT R87, R87, R86, RZ, 0x3c, !PT ;  /* 0x0000005657577212 */ /* 0x000fc600078e3cff */
[----:B------:R-:W3:Y:S01]  /*3b100*/  LDL.LU.64 R120, [R1+0x2638] ;  /* 0x0026380001787983 */ /* 0x000ee20000300a00 */
[----:B0-----:R-:W0:Y:S03]  /*3b110*/  S2R R14, SR_TID.X ;  /* 0x00000000000e7919 */ /* 0x001e260000002100 */
[----:B------:R1:W-:Y:S01]  /*3b120*/  STL [R1+0x2478], R161 ;  /* 0x002478a101007387 */ /* 0x0003e20000100800 */
[----:B------:R-:W-:-:S03]  /*3b130*/  ISETP.GT.AND P3, PT, R165, 0xff, PT ;  /* 0x000000ffa500780c */ /* 0x000fc60003f64270 */
[----:B------:R-:W3:Y:S04]  /*3b140*/  LDL.LU.64 R66, [R1+0x2630] ;  /* 0x0026300001427983 */ /* 0x000ee80000300a00 */
[----:B------:R-:W-:Y:S01]  /*3b150*/  STL [R1+0x247c], R159 ;  /* 0x00247c9f01007387 */ /* 0x000fe20000100800 */
[----:B------:R-:W-:-:S03]  /*3b160*/  LOP3.LUT R86, R87, R86, RZ, 0x3c, !PT ;  /* 0x0000005657567212 */ /* 0x000fc600078e3cff */
[----:B------:R0:W-:Y:S04]  /*3b170*/  STL [R1+0x11b4], R164 ;  /* 0x0011b4a401007387 */ /* 0x0001e80000100800 */
[----:B------:R-:W-:Y:S04]  /*3b180*/  STL [R1+0x2480], R165 ;  /* 0x002480a501007387 */ /* 0x000fe80000100800 */
[----:B------:R0:W-:Y:S01]  /*3b190*/  STL [R1+0x11a0], R15 ;  /* 0x0011a00f01007387 */ /* 0x0001e20000100800 */
[----:B------:R-:W-:-:S03]  /*3b1a0*/  PRMT R18, RZ, 0x7610, R18 ;  /* 0x00007610ff127816 */ /* 0x000fc60000000012 */
[----:B------:R-:W-:Y:S01]  /*3b1b0*/  STL [R1+0x11b0], R162 ;  /* 0x0011b0a201007387 */ /* 0x000fe20000100800 */
[----:B------:R-:W-:Y:S02]  /*3b1c0*/  LOP3.LUT R87, R87, R86, RZ, 0x3c, !PT ;  /* 0x0000005657577212 */ /* 0x000fe400078e3cff */
[----:B------:R-:W-:Y:S02]  /*3b1d0*/  PRMT R17, RZ, 0x7610, R17 ;  /* 0x00007610ff117816 */ /* 0x000fe40000000011 */
[----:B------:R-:W-:Y:S01]  /*3b1e0*/  PRMT R16, RZ, 0x7610, R16 ;  /* 0x00007610ff107816 */ /* 0x000fe20000000010 */
[----:B-1----:R-:W-:Y:S02]  /*3b1f0*/  IMAD.MOV.U32 R161, RZ, RZ, R76 ;  /* 0x000000ffffa17224 */ /* 0x002fe400078e004c */
[----:B0-----:R-:W-:Y:S01]  /*3b200*/  IMAD.MOV.U32 R164, RZ, RZ, R125 ;  /* 0x000000ffffa47224 */ /* 0x001fe200078e007d */
[----:B------:R-:W-:Y:S01]  /*3b210*/  PRMT R0, RZ, 0x7610, R0 ;  /* 0x00007610ff007816 */ /* 0x000fe20000000000 */
[----:B------:R-:W-:Y:S01]  /*3b220*/  IMAD.MOV.U32 R15, RZ, RZ, R123 ;  /* 0x000000ffff0f7224 */ /* 0x000fe200078e007b */
[----:B------:R-:W3:Y:S04]  /*3b230*/  @P2 LDG.E.U16 R18, desc[UR6][R86.64] ;  /* 0x0000000656122981 */ /* 0x000ee8000c1e1500 */
[----:B------:R-:W3:Y:S04]  /*3b240*/  LDL.LU R123, [R1+0x2628] ;  /* 0x00262800017b7983 */ /* 0x000ee80000300800 */
[----:B------:R0:W-:Y:S04]  /*3b250*/  STL [R1+0x11ac], R160 ;  /* 0x0011aca001007387 */ /* 0x0001e80000100800 */
[----:B------:R-:W3:Y:S01]  /*3b260*/  LDL.LU R76, [R1+0x2624] ;  /* 0x00262400014c7983 */ /* 0x000ee20000300800 */
[----:B------:R-:W-:-:S04]  /*3b270*/  LOP3.LUT R14, R14, 0x7f, RZ, 0xc0, !PT ;  /* 0x0000007f0e0e7812 */ /* 0x000fc800078ec0ff */
[CC--:B------:R-:W-:Y:S02]  /*3b280*/  ISETP.GE.AND P6, PT, R14.reuse, R165.reuse, PT ;  /* 0x000000a50e00720c */ /* 0x0c0fe40003fc6270 */
[----:B------:R-:W-:Y:S01]  /*3b290*/  LOP3.LUT R14, R14, 0x80, RZ, 0xfc, !PT ;  /* 0x000000800e0e7812 */ /* 0x000fe200078efcff */
[----:B0-----:R-:W-:Y:S02]  /*3b2a0*/  IMAD.MOV.U32 R160, RZ, RZ, R77 ;  /* 0x000000ffffa07224 */ /* 0x001fe400078e004d */
[----:B------:R-:W3:Y:S01]  /*3b2b0*/  LDL.LU R77, [R1+0x2620] ;  /* 0x00262000014d7983 */ /* 0x000ee20000300800 */
[----:B------:R-:W-:Y:S01]  /*3b2c0*/  ISETP.GE.AND P1, PT, R14, R165, PT ;  /* 0x000000a50e00720c */ /* 0x000fe20003f26270 */
[----:B------:R-:W-:Y:S02]  /*3b2d0*/  IMAD.MOV.U32 R165, RZ, RZ, R124 ;  /* 0x000000ffffa57224 */ /* 0x000fe400078e007c */
[----:B------:R-:W3:Y:S04]  /*3b2e0*/  @P3 LDG.E.U16 R16, desc[UR6][R160.64] ;  /* 0x00000006a0103981 */ /* 0x000ee8000c1e1500 */
[----:B------:R-:W3:Y:S04]  /*3b2f0*/  LDL.LU R124, [R1+0x261c] ;  /* 0x00261c00017c7983 */ /* 0x000ee80000300800 */
[----:B------:R-:W3:Y:S04]  /*3b300*/  @P2 LDG.E.U16 R17, desc[UR6][R164.64] ;  /* 0x00000006a4112981 */ /* 0x000ee8000c1e1500 */
[----:B------:R-:W3:Y:S01]  /*3b310*/  LDL.LU R125, [R1+0x2618] ;  /* 0x00261800017d7983 */ /* 0x000ee20000300800 */
[----:B--2---:R-:W-:-:S05]  /*3b320*/  IMAD.MOV.U32 R14, RZ, RZ, R21 ;  /* 0x000000ffff0e7224 */ /* 0x004fca00078e0015 */
[----:B------:R-:W2:Y:S01]  /*3b330*/  @P3 LDG.E.U16 R0, desc[UR6][R14.64] ;  /* 0x000000060e003981 */ /* 0x000ea2000c1e1500 */
[----:B------:R-:W-:Y:S06]  /*3b340*/  BAR.SYNC.DEFER_BLOCKING 0x0 ;  /* 0x0000000000007b1d */ /* 0x000fec0000010000 */
[----:B------:R-:W-:Y:S04]  /*3b350*/  STL.64 [R1], R14 ;  /* 0x0000000e01007387 */ /* 0x000fe80000100a00 */
[----:B------:R-:W-:Y:S04]  /*3b360*/  STL.64 [R1+0x8], R160 ;  /* 0x000008a001007387 */ /* 0x000fe80000100a00 */
[----:B------:R-:W-:Y:S04]  /*3b370*/  STL.64 [R1+0x10], R164 ;  /* 0x000010a401007387 */ /* 0x000fe80000100a00 */
[----:B------:R0:W-:Y:S04]  /*3b380*/  STL.64 [R1+0x18], R86 ;  /* 0x0000185601007387 */ /* 0x0001e80000100a00 */
[----:B0-----:R-:W4:Y:S04]  /*3b390*/  LDL.LU.64 R86, [R1+0x2610] ;  /* 0x0026100001567983 */ /* 0x001f280000300a00 */
[----:B------:R0:W-:Y:S04]  /*3b3a0*/  STS.U16 [R2+UR76+0x20000], R126 ;  /* 0x0200007e02007988 */ /* 0x0001e8000800044c */
[----:B------:R1:W-:Y:S04]  /*3b3b0*/  STS.U16 [R2+UR76+0x30000], R127 ;  /* 0x0300007f02007988 */ /* 0x0003e8000800044c */
[----:B------:R0:W-:Y:S04]  /*3b3c0*/  STS.U16 [R2+UR76+0x20400], R96 ;  /* 0x0204006002007988 */ /* 0x0001e8000800044c */
[----:B------:R0:W-:Y:S04]  /*3b3d0*/  STS.U16 [R2+UR76+0x30400], R97 ;  /* 0x0304006102007988 */ /* 0x0001e8000800044c */
[----:B------:R1:W-:Y:S04]  /*3b3e0*/  STS.U16 [R2+UR76+0x20800], R128 ;  /* 0x0208008002007988 */ /* 0x0003e8000800044c */
[----:B------:R1:W-:Y:S04]  /*3b3f0*/  STS.U16 [R2+UR76+0x30800], R129 ;  /* 0x0308008102007988 */ /* 0x0003e8000800044c */
[----:B0-----:R-:W4:Y:S04]  /*3b400*/  LDL.LU R126, [R1+0x260c] ;  /* 0x00260c00017e7983 */ /* 0x001f280000300800 */
[----:B-1----:R-:W4:Y:S04]  /*3b410*/  LDL.LU R127, [R1+0x2608] ;  /* 0x00260800017f7983 */ /* 0x002f280000300800 */
[----:B------:R-:W4:Y:S04]  /*3b420*/  LDL.LU R96, [R1+0x2604] ;  /* 0x0026040001607983 */ /* 0x000f280000300800 */
[----:B------:R-:W4:Y:S04]  /*3b430*/  LDL.LU R97, [R1+0x2600] ;  /* 0x0026000001617983 */ /* 0x000f280000300800 */
[----:B------:R-:W4:Y:S04]  /*3b440*/  LDL.LU R128, [R1+0x25fc] ;  /* 0x0025fc0001807983 */ /* 0x000f280000300800 */
[----:B------:R-:W4:Y:S04]  /*3b450*/  LDL.LU R129, [R1+0x25f8] ;  /* 0x0025f80001817983 */ /* 0x000f280000300800 */
        /* <DEDUP_REMOVED lines=16> */
[----:B0-----:R-:W4:Y:S04]  /*3b560*/  LDL.LU R132, [R1+0x25dc] ;  /* 0x0025dc0001847983 */ /* 0x001f280000300800 */
[----:B---3--:R-:W-:Y:S04]  /*3b570*/  STL [R1+0x17ec], R18 ;  /* 0x0017ec1201007387 */ /* 0x008fe80000100800 */
[----:B-1----:R-:W3:Y:S04]  /*3b580*/  LDL.LU R133, [R1+0x25d8] ;  /* 0x0025d80001857983 */ /* 0x002ee80000300800 */
[----:B------:R-:W-:Y:S04]  /*3b590*/  STL [R1+0x17e8], R17 ;  /* 0x0017e81101007387 */ /* 0x000fe80000100800 */
[----:B------:R-:W-:Y:S04]  /*3b5a0*/  STL [R1+0x17e4], R16 ;  /* 0x0017e41001007387 */ /* 0x000fe80000100800 */
[----:B------:R-:W3:Y:S04]  /*3b5b0*/  LDL.LU R78, [R1+0x25d4] ;  /* 0x0025d400014e7983 */ /* 0x000ee80000300800 */
[----:B------:R0:W-:Y:S04]  /*3b5c0*/  STS.U16 [R2+UR76+0x22000], R134 ;  /* 0x0220008602007988 */ /* 0x0001e8000800044c */
        /* <DEDUP_REMOVED lines=35> */
[----:B--2---:R2:W-:Y:S04]  /*3b800*/  STL [R1+0x17e0], R0 ;  /* 0x0017e00001007387 */ /* 0x0045e80000100800 */
[----:B------:R-:W3:Y:S04]  /*3b810*/  LDL.LU R79, [R1+0x25d0] ;  /* 0x0025d000014f7983 */ /* 0x000ee80000300800 */
[----:B0-----:R-:W3:Y:S04]  /*3b820*/  LDL.LU R134, [R1+0x25cc] ;  /* 0x0025cc0001867983 */ /* 0x001ee80000300800 */
[----:B-1----:R-:W3:Y:S04]  /*3b830*/  LDL.LU R135, [R1+0x25c8] ;  /* 0x0025c80001877983 */ /* 0x002ee80000300800 */
[----:B------:R-:W3:Y:S04]  /*3b840*/  LDL.LU R88, [R1+0x25c4] ;  /* 0x0025c40001587983 */ /* 0x000ee80000300800 */
        /* <DEDUP_REMOVED lines=33> */
[----:B--2---:R-:W2:Y:S04]  /*3ba60*/  LDL R0, [R1+0x1fc8] ;  /* 0x001fc80001007983 */ /* 0x004ea80000100800 */
        /* <DEDUP_REMOVED lines=23> */
[----:B----4-:R-:W4:Y:S04]  /*3bbe0*/  LDL.LU R155, [R1+0x2510] ;  /* 0x00251000019b7983 */ /* 0x010f280000300800 */
[----:B------:R-:W-:Y:S04]  /*3bbf0*/  STL [R1+0x2040], R2 ;  /* 0x0020400201007387 */ /* 0x000fe80000100800 */
[----:B------:R-:W-:Y:S04]  /*3bc00*/  STL [R1+0x2188], R2 ;  /* 0x0021880201007387 */ /* 0x000fe80000100800 */
[----:B------:R-:W-:Y:S04]  /*3bc10*/  STL [R1+0x2484], R2 ;  /* 0x0024840201007387 */ /* 0x000fe80000100800 */
[----:B--2---:R0:W-:Y:S04]  /*3bc20*/  STS.U16 [R0+UR76+0x20080], R92 ;  /* 0x0200805c00007988 */ /* 0x0041e8000800044c */
[----:B------:R-:W-:Y:S04]  /*3bc30*/  STS.U16 [R0+UR76+0x30080], R93 ;  /* 0x0300805d00007988 */ /* 0x000fe8000800044c */
[----:B------:R-:W-:Y:S04]  /*3bc40*/  STS.U16 [R0+UR76+0x20480], R156 ;  /* 0x0204809c00007988 */ /* 0x000fe8000800044c */
[----:B------:R-:W-:Y:S04]  /*3bc50*/  STS.U16 [R0+UR76+0x30480], R157 ;  /* 0x0304809d00007988 */ /* 0x000fe8000800044c */
[----:B------:R-:W-:Y:S04]  /*3bc60*/  STS.U16 [R0+UR76+0x20880], R102 ;  /* 0x0208806600007988 */ /* 0x000fe8000800044c */
[----:B------:R-:W-:Y:S04]  /*3bc70*/  STS.U16 [R0+UR76+0x30880], R103 ;  /* 0x0308806700007988 */ /* 0x000fe8000800044c */
[----:B------:R1:W-:Y:S04]  /*3bc80*/  STS.U16 [R0+UR76+0x20c80], R163 ;  /* 0x020c80a300007988 */ /* 0x0003e8000800044c */
[----:B------:R-:W-:Y:S04]  /*3bc90*/  STS.U16 [R0+UR76+0x30c80], R57 ;  /* 0x030c803900007988 */ /* 0x000fe8000800044c */
[----:B------:R-:W-:Y:S04]  /*3bca0*/  STS.U16 [R0+UR76+0x21080], R56 ;  /* 0x0210803800007988 */ /* 0x000fe8000800044c */
[----:B------:R-:W-:Y:S04]  /*3bcb0*/  STS.U16 [R0+UR76+0x31080], R55 ;  /* 0x0310803700007988 */ /* 0x000fe8000800044c */
[----:B------:R-:W-:Y:S04]  /*3bcc0*/  STS.U16 [R0+UR76+0x21480], R54 ;  /* 0x0214803600007988 */ /* 0x000fe8000800044c */
[----:B0-----:R-:W2:Y:S01]  /*3bcd0*/  LDL.LU R92, [R1+0x250c] ;  /* 0x00250c00015c7983 */ /* 0x001ea20000300800 */
        /* <DEDUP_REMOVED lines=22> */
[----:B------:R-:W2:Y:S01]  /*3be40*/  LDL.LU R93, [R1+0x2508] ;  /* 0x00250800015d7983 */ /* 0x000ea20000300800 */
[----:B0-----:R-:W-:-:S03]  /*3be50*/  IMAD.SHL.U32 R163, R163, 0x100, RZ ;  /* 0x00000100a3a37824 */ /* 0x001fc600078e00ff */
[----:B------:R-:W-:Y:S01]  /*3be60*/  STS.U16 [R0+UR76+0x24080], R32 ;  /* 0x0240802000007988 */ /* 0x000fe2000800044c */
[----:B------:R-:W-:-:S03]  /*3be70*/  IMAD.SHL.U32 R163, R163, 0x2, RZ ;  /* 0x00000002a3a37824 */ /* 0x000fc600078e00ff */
[----:B------:R-:W-:Y:S04]  /*3be80*/  STS.U16 [R0+UR76+0x34080], R31 ;  /* 0x0340801f00007988 */ /* 0x000fe8000800044c */
[----:B------:R-:W-:Y:S04]  /*3be90*/  STS.U16 [R0+UR76+0x24480], R30 ;  /* 0x0244801e00007988 */ /* 0x000fe8000800044c */
[----:B------:R-:W-:Y:S04]  /*3bea0*/  STS.U16 [R0+UR76+0x34480], R29 ;  /* 0x0344801d00007988 */ /* 0x000fe8000800044c */
[----:B------:R-:W-:Y:S04]  /*3beb0*/  STS.U16 [R0+UR76+0x24880], R28 ;  /* 0x0248801c00007988 */ /* 0x000fe8000800044c */
[----:B------:R-:W-:Y:S04]  /*3bec0*/  STS.U16 [R0+UR76+0x34880], R27 ;  /* 0x0348801b00007988 */ /* 0x000fe8000800044c */
[----:B------:R-:W-:Y:S01]  /*3bed0*/  STS.U16 [R0+UR76+0x24c80], R26 ;  /* 0x024c801a00007988 */ /* 0x000fe2000800044c */
[----:B------:R-:W-:-:S03]  /*3bee0*/  IADD3 R14, P2, PT, R4, R163, RZ ;  /* 0x000000a3040e7210 */ /* 0x000fc60007f5e0ff */
[----:B------:R-:W-:Y:S04]  /*3bef0*/  STS.U16 [R0+UR76+0x34c80], R25 ;  /* 0x034c801900007988 */ /* 0x000fe8000800044c */
[----:B------:R-:W2:Y:S04]  /*3bf00*/  LDL.LU R156, [R1+0x2504] ;  /* 0x00250400019c7983 */ /* 0x000ea80000300800 */
[----:B------:R-:W-:Y:S04]  /*3bf10*/  STS.U16 [R0+UR76+0x25080], R24 ;  /* 0x0250801800007988 */ /* 0x000fe8000800044c */
[----:B------:R-:W2:Y:S04]  /*3bf20*/  LDL.LU R157, [R1+0x2500] ;  /* 0x00250000019d7983 */ /* 0x000ea80000300800 */
[----:B------:R-:W-:Y:S01]  /*3bf30*/  STS.U16 [R0+UR76+0x35080], R23 ;  /* 0x0350801700007988 */ /* 0x000fe2000800044c */
[----:B------:R-:W-:-:S03]  /*3bf40*/  IADD3 R2, P3, PT, R6, R163, RZ ;  /* 0x000000a306027210 */ /* 0x000fc60007f7e0ff */
[----:B------:R-:W2:Y:S04]  /*3bf50*/  LDL.LU R102, [R1+0x24fc] ;  /* 0x0024fc0001667983 */ /* 0x000ea80000300800 */
[----:B------:R0:W-:Y:S04]  /*3bf60*/  STS.U16 [R0+UR76+0x25480], R22 ;  /* 0x0254801600007988 */ /* 0x0001e8000800044c */
[----:B------:R-:W2:Y:S04]  /*3bf70*/  LDL.LU R103, [R1+0x24f8] ;  /* 0x0024f80001677983 */ /* 0x000ea80000300800 */
[----:B------:R-:W-:Y:S04]  /*3bf80*/  STL [R1+0x17d8], R14 ;  /* 0x0017d80e01007387 */ /* 0x000fe80000100800 */
[----:B------:R1:W-:Y:S04]  /*3bf90*/  STL [R1+0x248c], R4 ;  /* 0x00248c0401007387 */ /* 0x0003e80000100800 */
[----:B------:R-:W-:Y:S04]  /*3bfa0*/  STL [R1+0x19a0], R2 ;  /* 0x0019a00201007387 */ /* 0x000fe80000100800 */
[----:B------:R-:W-:Y:S01]  /*3bfb0*/  STL [R1+0x2488], R5 ;  /* 0x0024880501007387 */ /* 0x000fe20000100800 */
[----:B0-----:R-:W-:Y:S01]  /*3bfc0*/  IMAD.X R0, R5, 0x1, R3, P2 ;  /* 0x0000000105007824 */ /* 0x001fe200010e0603 */
[----:B-1----:R-:W-:-:S04]  /*3bfd0*/  IADD3 R4, P2, PT, R8, R163, RZ ;  /* 0x000000a308047210 */ /* 0x002fc80007f5e0ff */
[----:B------:R0:W-:Y:S04]  /*3bfe0*/  STL [R1+0x179c], R0 ;  /* 0x00179c0001007387 */ /* 0x0001e80000100800 */
[----:B------:R-:W-:Y:S04]  /*3bff0*/  STL [R1+0x2494], R6 ;  /* 0x0024940601007387 */ /* 0x000fe80000100800 */
[----:B------:R-:W-:Y:S01]  /*3c000*/  STL [R1+0x2490], R7 ;  /* 0x0024900701007387 */ /* 0x000fe20000100800 */
[----:B0-----:R-:W-:Y:S01]  /*3c010*/  IMAD.X R0, R7, 0x1, R3, P3 ;  /* 0x0000000107007824 */ /* 0x001fe200018e0603 */
[----:B------:R-:W-:-:S04]  /*3c020*/  IADD3 R2, P3, PT, R10, R163, RZ ;  /* 0x000000a30a027210 */ /* 0x000fc80007f7e0ff */
[----:B------:R0:W-:Y:S04]  /*3c030*/  STL [R1+0x17a0], R0 ;  /* 0x0017a00001007387 */ /* 0x0001e80000100800 */
[----:B------:R1:W-:Y:S04]  /*3c040*/  STL [R1+0x19a4], R4 ;  /* 0x0019a40401007387 */ /* 0x0003e80000100800 */
[----:B------:R-:W-:Y:S04]  /*3c050*/  STL [R1+0x249c], R8 ;  /* 0x00249c0801007387 */ /* 0x000fe80000100800 */
        /* <DEDUP_REMOVED lines=10> */
[----:B------:R-:W-:Y:S04]  /*3c100*/  STL [R1+0x19ac], R4 ;  /* 0x0019ac0401007387 */ /* 0x000fe80000100800 */
[----:B------:R-:W-:Y:S04]  /*3c110*/  STL [R1+0x24d0], R12 ;  /* 0x0024d00c01007387 */ /* 0x000fe80000100800 */
[----:B------:R1:W-:Y:S01]  /*3c120*/  STL [R1+0x1798], R2 ;  /* 0x0017980201007387 */ /* 0x0003e20000100800 */
[----:B------:R-:W-:-:S03]  /*3c130*/  IMAD.X R64, R65, 0x1, R3, P3 ;  /* 0x0000000141407824 */ /* 0x000fc600018e0603 */
[----:B------:R-:W-:Y:S01]  /*3c140*/  STL [R1+0x24cc], R13 ;  /* 0x0024cc0d01007387 */ /* 0x000fe20000100800 */
[----:B0-----:R-:W-:Y:S01]  /*3c150*/  IMAD.X R0, R13, 0x1, R3, P2 ;  /* 0x000000010d007824 */ /* 0x001fe200010e0603 */
[----:B-1----:R-:W-:-:S04]  /*3c160*/  IADD3 R2, P2, PT, R112, R163, RZ ;  /* 0x000000a370027210 */ /* 0x002fc80007f5e0ff */
[----:B------:R0:W-:Y:S04]  /*3c170*/  STL [R1+0x17d4], R0 ;  /* 0x0017d40001007387 */ /* 0x0001e80000100800 */
[----:B------:R-:W-:Y:S04]  /*3c180*/  STL [R1+0x24d4], R65 ;  /* 0x0024d44101007387 */ /* 0x000fe80000100800 */
[----:B------:R-:W-:Y:S01]  /*3c190*/  STL [R1+0x24dc], R64 ;  /* 0x0024dc4001007387 */ /* 0x000fe20000100800 */
[----:B------:R-:W-:-:S03]  /*3c1a0*/  IMAD.X R112, R113, 0x1, R3, P2 ;  /* 0x0000000171707824 */ /* 0x000fc600010e0603 */
[----:B------:R1:W-:Y:S01]  /*3c1b0*/  STL [R1+0x12e0], R2 ;  /* 0x0012e00201007387 */ /* 0x0003e20000100800 */
[-C--:B0-----:R-:W-:Y:S02]  /*3c1c0*/  IADD3 R0, P3, PT, R74, R163.reuse, RZ ;  /* 0x000000a34a007210 */ /* 0x081fe40007f7e0ff */
[----:B-1----:R-:W-:-:S03]  /*3c1d0*/  IADD3 R2, P2, PT, R114, R163, RZ ;  /* 0x000000a372027210 */ /* 0x002fc60007f5e0ff */
[--C-:B------:R-:W-:Y:S01]  /*3c1e0*/  IMAD.X R74, R75, 0x1, R3.reuse, P3 ;  /* 0x000000014b4a7824 */ /* 0x100fe200018e0603 */
[----:B------:R-:W-:Y:S04]  /*3c1f0*/  STL.64 [R1+0x24e0], R112 ;  /* 0x0024e07001007387 */ /* 0x000fe80000100a00 */
[----:B------:R0:W-:Y:S01]  /*3c200*/  STL [R1+0x12e4], R0 ;  /* 0x0012e40001007387 */ /* 0x0001e20000100800 */
[----:B------:R-:W-:-:S03]  /*3c210*/  IMAD.X R114, R115, 0x1, R3, P2 ;  /* 0x0000000173727824 */ /* 0x000fc600010e0603 */
[----:B------:R-:W-:Y:S04]  /*3c220*/  STL.64 [R1+0x24e8], R74 ;  /* 0x0024e84a01007387 */ /* 0x000fe80000100a00 */
[----:B------:R1:W-:Y:S04]  /*3c230*/  STL [R1+0x1310], R2 ;  /* 0x0013100201007387 */ /* 0x0003e80000100800 */
[----:B------:R-:W-:Y:S01]  /*3c240*/  STL.64 [R1+0x24f0], R114 ;  /* 0x0024f07201007387 */ /* 0x000fe20000100a00 */
[-C--:B0-----:R-:W-:Y:S02]  /*3c250*/  IADD3 R0, P3, PT, R84, R163.reuse, RZ ;  /* 0x000000a354007210 */ /* 0x081fe40007f7e0ff */
[----:B-1----:R-:W-:-:S03]  /*3c260*/  IADD3 R2, P2, PT, R116, R163, RZ ;  /* 0x000000a374027210 */ /* 0x002fc60007f5e0ff */
[----:B------:R0:W-:Y:S01]  /*3c270*/  STL [R1+0x1314], R0 ;  /* 0x0013140001007387 */ /* 0x0001e20000100800 */
[--C-:B------:R-:W-:Y:S02]  /*3c280*/  IMAD.X R84, R85, 0x1, R3.reuse, P3 ;  /* 0x0000000155547824 */ /* 0x100fe400018e0603 */
[----:B------:R-:W-:Y:S01]  /*3c290*/  IMAD.X R116, R117, 0x1, R3, P2 ;  /* 0x0000000175747824 */ /* 0x000fe200010e0603 */
[----:B------:R1:W-:Y:S01]  /*3c2a0*/  STL [R1+0x1340], R2 ;  /* 0x0013400201007387 */ /* 0x0003e20000100800 */
[----:B0-----:R-:W-:-:S05]  /*3c2b0*/  IADD3 R0, P3, PT, R94, R163, RZ ;  /* 0x000000a35e007210 */ /* 0x001fca0007f7e0ff */
[----:B------:R-:W-:Y:S01]  /*3c2c0*/  IMAD.X R94, R95, 0x1, R3, P3 ;  /* 0x000000015f5e7824 */ /* 0x000fe200018e0603 */
[----:B------:R0:W-:Y:S01]  /*3c2d0*/  STL [R1+0x1344], R0 ;  /* 0x0013440001007387 */ /* 0x0001e20000100800 */
[----:B-1----:R-:W-:-:S05]  /*3c2e0*/  IADD3 R2, P2, PT, R118, R163, RZ ;  /* 0x000000a376027210 */ /* 0x002fca0007f5e0ff */
[--C-:B------:R-:W-:Y:S01]  /*3c2f0*/  IMAD.X R118, R119, 0x1, R3.reuse, P2 ;  /* 0x0000000177767824 */ /* 0x100fe200010e0603 */
[-C--:B0-----:R-:W-:Y:S01]  /*3c300*/  IADD3 R0, P3, PT, R104, R163.reuse, RZ ;  /* 0x000000a368007210 */ /* 0x081fe20007f7e0ff */
[----:B------:R0:W-:Y:S04]  /*3c310*/  STL [R1+0x1370], R2 ;  /* 0x0013700201007387 */ /* 0x0001e80000100800 */
[----:B------:R-:W-:Y:S01]  /*3c320*/  IMAD.X R104, R105, 0x1, R3, P3 ;  /* 0x0000000169687824 */ /* 0x000fe200018e0603 */
[----:B------:R1:W-:Y:S01]  /*3c330*/  STL [R1+0x1374], R0 ;  /* 0x0013740001007387 */ /* 0x0003e20000100800 */
[-C--:B0-----:R-:W-:Y:S02]  /*3c340*/  IADD3 R2, P2, PT, R120, R163.reuse, RZ ;  /* 0x000000a378027210 */ /* 0x081fe40007f5e0ff */
[----:B-1----:R-:W-:-:S03]  /*3c350*/  IADD3 R0, P3, PT, R66, R163, RZ ;  /* 0x000000a342007210 */ /* 0x002fc60007f7e0ff */
[--C-:B------:R-:W-:Y:S01]  /*3c360*/  IMAD.X R120, R121, 0x1, R3.reuse, P2 ;  /* 0x0000000179787824 */ /* 0x100fe200010e0603 */
[----:B------:R0:W-:Y:S04]  /*3c370*/  STL [R1+0x139c], R2 ;  /* 0x00139c0201007387 */ /* 0x0001e80000100800 */
[----:B------:R1:W-:Y:S01]  /*3c380*/  STL [R1+0x13a0], R0 ;  /* 0x0013a00001007387 */ /* 0x0003e20000100800 */
[----:B------:R-:W-:Y:S01]  /*3c390*/  IMAD.X R66, R67, 0x1, R3, P3 ;  /* 0x0000000143427824 */ /* 0x000fe200018e0603 */
[-C--:B0-----:R-:W-:Y:S02]  /*3c3a0*/  IADD3 R2, P2, PT, R122, R163.reuse, RZ ;  /* 0x000000a37a027210 */ /* 0x081fe40007f5e0ff */
[----:B-1----:R-:W-:-:S03]  /*3c3b0*/  IADD3 R0, P3, PT, R76, R163, RZ ;  /* 0x000000a34c007210 */ /* 0x002fc60007f7e0ff */
[--C-:B------:R-:W-:Y:S01]  /*3c3c0*/  IMAD.X R122, R123, 0x1, R3.reuse, P2 ;  /* 0x000000017b7a7824 */ /* 0x100fe200010e0603 */
[----:B------:R0:W-:Y:S01]  /*3c3d0*/  STL [R1+0x13a4], R2 ;  /* 0x0013a40201007387 */ /* 0x0001e20000100800 */
[----:B------:R-:W-:-:S03]  /*3c3e0*/  IMAD.X R76, R77, 0x1, R3, P3 ;  /* 0x000000014d4c7824 */ /* 0x000fc600018e0603 */
[----:B------:R1:W-:Y:S01]  /*3c3f0*/  STL [R1+0x13c8], R0 ;  /* 0x0013c80001007387 */ /* 0x0003e20000100800 */
        /* <DEDUP_REMOVED lines=25> */
[----:B---3--:R-:W-:-:S03]  /*3c590*/  IADD3 R0, P3, PT, R78, R163, RZ ;  /* 0x000000a34e007210 */ /* 0x008fc60007f7e0ff */
        /* <DEDUP_REMOVED lines=42> */
[----:B------:R0:W-:Y:S04]  /*3c840*/  STL [R1+0x14c4], R2 ;  /* 0x0014c40201007387 */ /* 0x0001e80000100800 */
[----:B------:R1:W-:Y:S04]  /*3c850*/  STL [R1+0x14e8], R0 ;  /* 0x0014e80001007387 */ /* 0x0003e80000100800 */
[----:B------:R-:W3:Y:S01]  /*3c860*/  LDL.LU.64 R8, [R1+0x20] ;  /* 0x0000200001087983 */ /* 0x000ee20000300a00 */
[--C-:B------:R-:W-:Y:S02]  /*3c870*/  IMAD.X R90, R91, 0x1, R3.reuse, P2 ;  /* 0x000000015b5a7824 */ /* 0x100fe400010e0603 */
[----:B------:R-:W-:Y:S01]  /*3c880*/  IMAD.X R146, R147, 0x1, R3, P3 ;  /* 0x0000000193927824 */ /* 0x000fe200018e0603 */
[----:B0-----:R-:W-:-:S02]  /*3c890*/  IADD3 R2, P2, PT, R100, R163, RZ ;  /* 0x000000a364027210 */ /* 0x001fc40007f5e0ff */
[----:B-1----:R-:W-:-:S03]  /*3c8a0*/  IADD3 R0, P3, PT, R148, R163, RZ ;  /* 0x000000a394007210 */ /* 0x002fc60007f7e0ff */
[----:B------:R0:W-:Y:S01]  /*3c8b0*/  STL [R1+0x14ec], R2 ;  /* 0x0014ec0201007387 */ /* 0x0001e20000100800 */
[----:B------:R-:W-:-:S03]  /*3c8c0*/  IMAD.X R100, R101, 0x1, R3, P2 ;  /* 0x0000000165647824 */ /* 0x000fc600010e0603 */
[----:B------:R1:W-:Y:S04]  /*3c8d0*/  STL [R1+0x14f0], R0 ;  /* 0x0014f00001007387 */ /* 0x0003e80000100800 */
[----:B------:R-:W3:Y:S01]  /*3c8e0*/  LDL.LU.64 R6, [R1+0x28] ;  /* 0x0000280001067983 */ /* 0x000ee20000300a00 */
[----:B0-----:R-:W-:-:S05]  /*3c8f0*/  IADD3 R2, P2, PT, R110, R163, RZ ;  /* 0x000000a36e027210 */ /* 0x001fca0007f5e0ff */
[----:B------:R0:W-:Y:S04]  /*3c900*/  STL [R1+0x14f4], R2 ;  /* 0x0014f40201007387 */ /* 0x0001e80000100800 */
[----:B------:R-:W3:Y:S01]  /*3c910*/  LDL.LU.64 R4, [R1+0x30] ;  /* 0x0000300001047983 */ /* 0x000ee20000300a00 */
[--C-:B------:R-:W-:Y:S01]  /*3c920*/  IMAD.X R148, R149, 0x1, R3.reuse, P3 ;  /* 0x0000000195947824 */ /* 0x100fe200018e0603 */
[----:B-1----:R-:W-:Y:S01]  /*3c930*/  IADD3 R0, P3, PT, R150, R163, RZ ;  /* 0x000000a396007210 */ /* 0x002fe20007f7e0ff */
[----:B------:R-:W-:-:S04]  /*3c940*/  IMAD.X R110, R111, 0x1, R3, P2 ;  /* 0x000000016f6e7824 */ /* 0x000fc800010e0603 */
[----:B------:R1:W-:Y:S01]  /*3c950*/  STL [R1+0x1518], R0 ;  /* 0x0015180001007387 */ /* 0x0003e20000100800 */
[----:B------:R-:W-:Y:S01]  /*3c960*/  IMAD.X R150, R151, 0x1, R3, P3 ;  /* 0x0000000197967824 */ /* 0x000fe200018e0603 */
[----:B0-----:R-:W-:-:S05]  /*3c970*/  IADD3 R2, P2, PT, R60, R163, RZ ;  /* 0x000000a33c027210 */ /* 0x001fca0007f5e0ff */
[--C-:B------:R-:W-:Y:S01]  /*3c980*/  IMAD.X R60, R61, 0x1, R3.reuse, P2 ;  /* 0x000000013d3c7824 */ /* 0x100fe200010e0603 */
[-C--:B-1----:R-:W-:Y:S01]  /*3c990*/  IADD3 R0, P3, PT, R62, R163.reuse, RZ ;  /* 0x000000a33e007210 */ /* 0x082fe20007f7e0ff */
[----:B------:R0:W-:Y:S04]  /*3c9a0*/  STL [R1+0x151c], R2 ;  /* 0x00151c0201007387 */ /* 0x0001e80000100800 */
[----:B------:R-:W-:Y:S01]  /*3c9b0*/  IMAD.X R62, R63, 0x1, R3, P3 ;  /* 0x000000013f3e7824 */ /* 0x000fe200018e0603 */
[----:B------:R1:W-:Y:S04]  /*3c9c0*/  STL [R1+0x1520], R0 ;  /* 0x0015200001007387 */ /* 0x0003e80000100800 */
[----:B------:R-:W3:Y:S01]  /*3c9d0*/  LDL.LU.64 R30, [R1+0x58] ;  /* 0x00005800011e7983 */ /* 0x000ee20000300a00 */
[----:B0-----:R-:W-:-:S02]  /*3c9e0*/  IADD3 R2, P2, PT, R72, R163, RZ ;  /* 0x000000a348027210 */ /* 0x001fc40007f5e0ff */
[----:B-1----:R-:W-:-:S03]  /*3c9f0*/  IADD3 R0, P3, PT, R152, R163, RZ ;  /* 0x000000a398007210 */ /* 0x002fc60007f7e0ff */
[----:B------:R0:W-:Y:S01]  /*3ca00*/  STL [R1+0x1524], R2 ;  /* 0x0015240201007387 */ /* 0x0001e20000100800 */
[----:B------:R-:W-:-:S03]  /*3ca10*/  IMAD.X R72, R73, 0x1, R3, P2 ;  /* 0x0000000149487824 */ /* 0x000fc600010e0603 */
[----:B------:R-:W3:Y:S01]  /*3ca20*/  LDL.LU.64 R28, [R1+0x60] ;  /* 0x00006000011c7983 */ /* 0x000ee20000300a00 */
[----:B------:R-:W-:-:S03]  /*3ca30*/  IMAD.X R152, R153, 0x1, R3, P3 ;  /* 0x0000000199987824 */ /* 0x000fc600018e0603 */
[----:B------:R1:W-:Y:S04]  /*3ca40*/  STL [R1+0x1548], R0 ;  /* 0x0015480001007387 */ /* 0x0003e80000100800 */
[----:B------:R-:W3:Y:S04]  /*3ca50*/  LDL.LU.64 R26, [R1+0x68] ;  /* 0x00006800011a7983 */ /* 0x000ee80000300a00 */
[----:B------:R-:W3:Y:S04]  /*3ca60*/  LDL.LU.64 R24, [R1+0x70] ;  /* 0x0000700001187983 */ /* 0x000ee80000300a00 */
[----:B------:R-:W3:Y:S01]  /*3ca70*/  LDL.LU.64 R22, [R1+0x78] ;  /* 0x0000780001167983 */ /* 0x000ee20000300a00 */
[----:B0-----:R-:W-:-:S02]  /*3ca80*/  IADD3 R2, P2, PT, R82, R163, RZ ;  /* 0x000000a352027210 */ /* 0x001fc40007f5e0ff */
[----:B-1----:R-:W-:-:S03]  /*3ca90*/  IADD3 R0, P3, PT, R154, R163, RZ ;  /* 0x000000a39a007210 */ /* 0x002fc60007f7e0ff */
[----:B------:R2:W-:Y:S04]  /*3caa0*/  STL [R1+0x154c], R2 ;  /* 0x00154c0201007387 */ /* 0x0005e80000100800 */
[----:B------:R-:W3:Y:S01]  /*3cab0*/  LDL.LU.64 R16, [R1+0x80] ;  /* 0x0000800001107983 */ /* 0x000ee20000300a00 */
[----:B------:R-:W-:-:S03]  /*3cac0*/  IMAD.X R82, R83, 0x1, R3, P2 ;  /* 0x0000000153527824 */ /* 0x000fc600010e0603 */
[----:B------:R0:W-:Y:S01]  /*3cad0*/  STL [R1+0x1550], R0 ;  /* 0x0015500001007387 */ /* 0x0001e20000100800 */
[----:B----4-:R-:W-:Y:S01]  /*3cae0*/  IMAD.X R154, R155, 0x1, R3, P3 ;  /* 0x000000019b9a7824 */ /* 0x010fe200018e0603 */
[-C--:B--2---:R-:W-:Y:S02]  /*3caf0*/  IADD3 R2, P2, PT, R92, R163.reuse, RZ ;  /* 0x000000a35c027210 */ /* 0x084fe40007f5e0ff */
[----:B0-----:R-:W-:-:S03]  /*3cb00*/  IADD3 R0, P3, PT, R156, R163, RZ ;  /* 0x000000a39c007210 */ /* 0x001fc60007f7e0ff */
[----:B------:R-:W-:Y:S01]  /*3cb10*/  STL [R1+0x1554], R2 ;  /* 0x0015540201007387 */ /* 0x000fe20000100800 */
[----:B------:R-:W-:-:S03]  /*3cb20*/  IMAD.X R92, R93, 0x1, R3, P2 ;  /* 0x000000015d5c7824 */ /* 0x000fc600010e0603 */
[----:B------:R0:W-:Y:S01]  /*3cb30*/  STL [R1+0x1578], R0 ;  /* 0x0015780001007387 */ /* 0x0001e20000100800 */
[----:B------:R-:W-:Y:S01]  /*3cb40*/  IMAD.X R156, R157, 0x1, R3, P3 ;  /* 0x000000019d9c7824 */ /* 0x000fe200018e0603 */
[----:B0-----:R-:W-:-:S05]  /*3cb50*/  IADD3 R0, P2, PT, R102, R163, RZ ;  /* 0x000000a366007210 */ /* 0x001fca0007f5e0ff */
[----:B------:R0:W-:Y:S01]  /*3cb60*/  STL [R1+0x157c], R0 ;  /* 0x00157c0001007387 */ /* 0x0001e20000100800 */
[----:B------:R-:W-:Y:S01]  /*3cb70*/  IMAD.X R102, R103, 0x1, R3, P2 ;  /* 0x0000000167667824 */ /* 0x000fe200010e0603 */
[----:B---3--:R-:W-:-:S05]  /*3cb80*/  IADD3 R2, P3, PT, R8, R163, RZ ;  /* 0x000000a308027210 */ /* 0x008fca0007f7e0ff */
[----:B0-----:R-:W-:Y:S01]  /*3cb90*/  IMAD.X R0, R9, 0x1, R3, P3 ;  /* 0x0000000109007824 */ /* 0x001fe200018e0603 */
[----:B------:R-:W-:Y:S04]  /*3cba0*/  STL [R1+0x1580], R2 ;  /* 0x0015800201007387 */ /* 0x000fe80000100800 */
[----:B------:R-:W2:Y:S04]  /*3cbb0*/  LDL.LU.64 R14, [R1+0x88] ;  /* 0x00008800010e7983 */ /* 0x000ea80000300a00 */
[----:B------:R-:W3:Y:S04]  /*3cbc0*/  LDL.LU.64 R12, [R1+0x90] ;  /* 0x00009000010c7983 */ /* 0x000ee80000300a00 */
[----:B------:R0:W-:Y:S02]  /*3cbd0*/  STL [R1+0x20], R0 ;  /* 0x0000200001007387 */ /* 0x0001e40000100800 */
[----:B0-----:R-:W-:-:S05]  /*3cbe0*/  IADD3 R0, P2, PT, R6, R163, RZ ;  /* 0x000000a306007210 */ /* 0x001fca0007f5e0ff */
[--C-:B------:R-:W-:Y:S01]  /*3cbf0*/  IMAD.X R2, R7, 0x1, R3.reuse, P2 ;  /* 0x0000000107027824 */ /* 0x100fe200010e0603 */
[----:B------:R-:W-:Y:S01]  /*3cc00*/  IADD3 R8, P3, PT, R4, R163, RZ ;  /* 0x000000a304087210 */ /* 0x000fe20007f7e0ff */
[----:B------:R-:W-:Y:S04]  /*3cc10*/  STL [R1+0x1584], R0 ;  /* 0x0015840001007387 */ /* 0x000fe80000100800 */
[----:B------:R0:W-:Y:S04]  /*3cc20*/  STL [R1+0x15a8], R8 ;  /* 0x0015a80801007387 */ /* 0x0001e80000100800 */
[----:B------:R-:W4:Y:S04]  /*3cc30*/  LDL.LU.64 R10, [R1+0x98] ;  /* 0x00009800010a7983 */ /* 0x000f280000300a00 */
[----:B------:R-:W-:Y:S04]  /*3cc40*/  STL [R1+0x28], R2 ;  /* 0x0000280201007387 */ /* 0x000fe80000100800 */
[----:B0-----:R-:W4:Y:S01]  /*3cc50*/  LDL.LU.64 R8, [R1+0xa0] ;  /* 0x0000a00001087983 */ /* 0x001f220000300a00 */
[----:B------:R-:W-:-:S05]  /*3cc60*/  IMAD.X R0, R5, 0x1, R3, P3 ;  /* 0x0000000105007824 */ /* 0x000fca00018e0603 */
[----:B------:R2:W-:Y:S04]  /*3cc70*/  STL [R1+0x30], R0 ;  /* 0x0000300001007387 */ /* 0x0005e80000100800 */
[----:B------:R-:W4:Y:S04]  /*3cc80*/  LDL.LU.64 R6, [R1+0xa8] ;  /* 0x0000a80001067983 */ /* 0x000f280000300a00 */
[----:B------:R-:W4:Y:S01]  /*3cc90*/  LDL.LU.64 R4, [R1+0xb0] ;  /* 0x0000b00001047983 */ /* 0x000f220000300a00 */
[----:B------:R-:W-:-:S05]  /*3cca0*/  IADD3 R54, P2, PT, R30, R163, RZ ;  /* 0x000000a31e367210 */ /* 0x000fca0007f5e0ff */
[----:B------:R-:W-:Y:S01]  /*3ccb0*/  IMAD.X R55, R31, 0x1, R3, P2 ;  /* 0x000000011f377824 */ /* 0x000fe200010e0603 */
[-C--:B------:R-:W-:Y:S02]  /*3ccc0*/  IADD3 R52, P3, PT, R28, R163.reuse, RZ ;  /* 0x000000a31c347210 */ /* 0x080fe40007f7e0ff */
[----:B------:R-:W-:-:S03]  /*3ccd0*/  IADD3 R44, P2, PT, R26, R163, RZ ;  /* 0x000000a31a2c7210 */ /* 0x000fc60007f5e0ff */
[--C-:B------:R-:W-:Y:S01]  /*3cce0*/  IMAD.X R53, R29, 0x1, R3.reuse, P3 ;  /* 0x000000011d357824 */ /* 0x100fe200018e0603 */
[-C--:B------:R-:W-:Y:S01]  /*3ccf0*/  IADD3 R42, P3, PT, R24, R163.reuse, RZ ;  /* 0x000000a3182a7210 */ /* 0x080fe20007f7e0ff */
[----:B------:R-:W-:Y:S01]  /*3cd00*/  IMAD.X R45, R27, 0x1, R3, P2 ;  /* 0x000000011b2d7824 */ /* 0x000fe200010e0603 */
[----:B------:R-:W-:-:S03]  /*3cd10*/  IADD3 R32, P2, PT, R22, R163, RZ ;  /* 0x000000a316207210 */ /* 0x000fc60007f5e0ff */
[--C-:B------:R-:W-:Y:S01]  /*3cd20*/  IMAD.X R43, R25, 0x1, R3.reuse, P3 ;  /* 0x00000001192b7824 */ /* 0x100fe200018e0603 */
[----:B------:R-:W-:Y:S01]  /*3cd30*/  IADD3 R30, P3, PT, R16, R163, RZ ;  /* 0x000000a3101e7210 */ /* 0x000fe20007f7e0ff */
[----:B------:R-:W-:-:S04]  /*3cd40*/  IMAD.X R33, R23, 0x1, R3, P2 ;  /* 0x0000000117217824 */ /* 0x000fc800010e0603 */
[----:B------:R-:W-:Y:S01]  /*3cd50*/  IMAD.X R31, R17, 0x1, R3, P3 ;  /* 0x00000001111f7824 */ /* 0x000fe200018e0603 */
[-C--:B--2---:R-:W-:Y:S02]  /*3cd60*/  IADD3 R0, P2, PT, R14, R163.reuse, RZ ;  /* 0x000000a30e007210 */ /* 0x084fe40007f5e0ff */
[----:B---3--:R-:W-:-:S03]  /*3cd70*/  IADD3 R16, P3, PT, R12, R163, RZ ;  /* 0x000000a30c107210 */ /* 0x008fc60007f7e0ff */
[--C-:B------:R-:W-:Y:S01]  /*3cd80*/  IMAD.X R2, R15, 0x1, R3.reuse, P2 ;  /* 0x000000010f027824 */ /* 0x100fe200010e0603 */
[----:B------:R0:W-:Y:S04]  /*3cd90*/  STL [R1+0x15e4], R0 ;  /* 0x0015e40001007387 */ /* 0x0001e80000100800 */
[----:B------:R-:W-:Y:S04]  /*3cda0*/  STL [R1+0x160c], R16 ;  /* 0x00160c1001007387 */ /* 0x000fe80000100800 */
[----:B------:R-:W2:Y:S04]  /*3cdb0*/  LDL.LU.64 R38, [R1+0xd8] ;  /* 0x0000d80001267983 */ /* 0x000ea80000300a00 */
[----:B------:R-:W-:Y:S04]  /*3cdc0*/  STL [R1+0x88], R2 ;  /* 0x0000880201007387 */ /* 0x000fe80000100800 */
[----:B------:R-:W3:Y:S01]  /*3cdd0*/  LDL.LU.64 R36, [R1+0xe0] ;  /* 0x0000e00001247983 */ /* 0x000ee20000300a00 */
[----:B0-----:R-:W-:-:S05]  /*3cde0*/  IMAD.X R0, R13, 0x1, R3, P3 ;  /* 0x000000010d007824 */ /* 0x001fca00018e0603 */
[----:B------:R4:W-:Y:S02]  /*3cdf0*/  STL [R1+0x90], R0 ;  /* 0x0000900001007387 */ /* 0x0009e40000100800 */
[-C--:B----4-:R-:W-:Y:S02]  /*3ce00*/  IADD3 R0, P2, PT, R10, R163.reuse, RZ ;  /* 0x000000a30a007210 */ /* 0x090fe40007f5e0ff */
[----:B------:R-:W-:-:S03]  /*3ce10*/  IADD3 R12, P3, PT, R8, R163, RZ ;  /* 0x000000a3080c7210 */ /* 0x000fc60007f7e0ff */
[--C-:B------:R-:W-:Y:S01]  /*3ce20*/  IMAD.X R2, R11, 0x1, R3.reuse, P2 ;  /* 0x000000010b027824 */ /* 0x100fe200010e0603 */
[----:B------:R0:W-:Y:S04]  /*3ce30*/  STL [R1+0x1610], R0 ;  /* 0x0016100001007387 */ /* 0x0001e80000100800 */
[----:B------:R-:W-:Y:S04]  /*3ce40*/  STL [R1+0x1614], R12 ;  /* 0x0016140c01007387 */ /* 0x000fe80000100800 */
[----:B------:R-:W4:Y:S04]  /*3ce50*/  LDL.LU.64 R28, [R1+0xe8] ;  /* 0x0000e800011c7983 */ /* 0x000f280000300a00 */
[----:B------:R-:W-:Y:S04]  /*3ce60*/  STL [R1+0x98], R2 ;  /* 0x0000980201007387 */ /* 0x000fe80000100800 */
[----:B------:R-:W4:Y:S01]  /*3ce70*/  LDL.LU.64 R26, [R1+0xf0] ;  /* 0x0000f000011a7983 */ /* 0x000f220000300a00 */
[----:B0-----:R-:W-:Y:S01]  /*3ce80*/  IMAD.X R0, R9, 0x1, R3, P3 ;  /* 0x0000000109007824 */ /* 0x001fe200018e0603 */
[----:B------:R-:W-:-:S04]  /*3ce90*/  IADD3 R8, P3, PT, R4, R163, RZ ;  /* 0x000000a304087210 */ /* 0x000fc80007f7e0ff */
[----:B------:R0:W-:Y:S02]  /*3cea0*/  STL [R1+0xa0], R0 ;  /* 0x0000a00001007387 */ /* 0x0001e40000100800 */
[----:B0-----:R-:W-:-:S05]  /*3ceb0*/  IADD3 R0, P2, PT, R6, R163, RZ ;  /* 0x000000a306007210 */ /* 0x001fca0007f5e0ff */
[--C-:B------:R-:W-:Y:S01]  /*3cec0*/  IMAD.X R2, R7, 0x1, R3.reuse, P2 ;  /* 0x0000000107027824 */ /* 0x100fe200010e0603 */
[----:B------:R0:W-:Y:S04]  /*3ced0*/  STL [R1+0x1618], R0 ;  /* 0x0016180001007387 */ /* 0x0001e80000100800 */
[----:B------:R1:W-:Y:S04]  /*3cee0*/  STL [R1+0x1644], R8 ;  /* 0x0016440801007387 */ /* 0x0003e80000100800 */
[----:B------:R-:W4:Y:S04]  /*3cef0*/  LDL.LU.64 R34, [R1+0xf8] ;  /* 0x0000f80001227983 */ /* 0x000f280000300a00 */
[----:B------:R1:W-:Y:S04]  /*3cf00*/  STL [R1+0xa8], R2 ;  /* 0x0000a80201007387 */ /* 0x0003e80000100800 */
[----:B------:R-:W4:Y:S01]  /*3cf10*/  LDL.LU.64 R6, [R1+0x100] ;  /* 0x0001000001067983 */ /* 0x000f220000300a00 */
[----:B0-----:R-:W-:-:S05]  /*3cf20*/  IMAD.X R0, R5, 0x1, R3, P3 ;  /* 0x0000000105007824 */ /* 0x001fca00018e0603 */
[----:B------:R0:W-:Y:S04]  /*3cf30*/  STL [R1+0xb0], R0 ;  /* 0x0000b00001007387 */ /* 0x0001e80000100800 */
[----:B------:R-:W4:Y:S04]  /*3cf40*/  LDL.LU.64 R4, [R1+0x128] ;  /* 0x0001280001047983 */ /* 0x000f280000300a00 */
[----:B------:R-:W4:Y:S04]  /*3cf50*/  LDL.LU.64 R24, [R1+0x130] ;  /* 0x0001300001187983 */ /* 0x000f280000300a00 */
[----:B------:R-:W4:Y:S04]  /*3cf60*/  LDL.LU.64 R12, [R1+0x138] ;  /* 0x00013800010c7983 */ /* 0x000f280000300a00 */
[----:B------:R-:W4:Y:S04]  /*3cf70*/  LDL.LU.64 R22, [R1+0x140] ;  /* 0x0001400001167983 */ /* 0x000f280000300a00 */
[----:B------:R-:W4:Y:S04]  /*3cf80*/  LDL.LU.64 R16, [R1+0x148] ;  /* 0x0001480001107983 */ /* 0x000f280000300a00 */
[----:B------:R-:W4:Y:S04]  /*3cf90*/  LDL.LU.64 R14, [R1+0x150] ;  /* 0x00015000010e7983 */ /* 0x000f280000300a00 */
[----:B------:R-:W4:Y:S04]  /*3cfa0*/  LDL.LU.64 R10, [R1+0x158] ;  /* 0x00015800010a7983 */ /* 0x000f280000300a00 */
[----:B-1----:R-:W4:Y:S01]  /*3cfb0*/  LDL.LU.64 R8, [R1+0x160] ;  /* 0x0001600001087983 */ /* 0x002f220000300a00 */
[----:B--2---:R-:W-:-:S02]  /*3cfc0*/  IADD3 R50, P2, PT, R38, R163, RZ ;  /* 0x000000a326327210 */ /* 0x004fc40007f5e0ff */
[----:B---3--:R-:W-:-:S03]  /*3cfd0*/  IADD3 R48, P3, PT, R36, R163, RZ ;  /* 0x000000a324307210 */ /* 0x008fc60007f7e0ff */
[--C-:B------:R-:W-:Y:S02]  /*3cfe0*/  IMAD.X R51, R39, 0x1, R3.reuse, P2 ;  /* 0x0000000127337824 */ /* 0x100fe400010e0603 */
[----:B------:R-:W-:Y:S01]  /*3cff0*/  IMAD.X R49, R37, 0x1, R3, P3 ;  /* 0x0000000125317824 */ /* 0x000fe200018e0603 */
[-C--:B----4-:R-:W-:Y:S02]  /*3d000*/  IADD3 R40, P2, PT, R28, R163.reuse, RZ ;  /* 0x000000a31c287210 */ /* 0x090fe40007f5e0ff */
[----:B------:R-:W-:-:S03]  /*3d010*/  IADD3 R38, P3, PT, R26, R163, RZ ;  /* 0x000000a31a267210 */ /* 0x000fc60007f7e0ff */
[--C-:B------:R-:W-:Y:S02]  /*3d020*/  IMAD.X R41, R29, 0x1, R3.reuse, P2 ;  /* 0x000000011d297824 */ /* 0x100fe400010e0603 */
[----:B------:R-:W-:Y:S01]  /*3d030*/  IMAD.X R39, R27, 0x1, R3, P3 ;  /* 0x000000011b277824 */ /* 0x000fe200018e0603 */
[-C--:B------:R-:W-:Y:S02]  /*3d040*/  IADD3 R28, P2, PT, R34, R163.reuse, RZ ;  /* 0x000000a3221c7210 */ /* 0x080fe40007f5e0ff */
[----:B------:R-:W-:-:S03]  /*3d050*/  IADD3 R26, P3, PT, R6, R163, RZ ;  /* 0x000000a3061a7210 */ /* 0x000fc60007f7e0ff */
[--C-:B------:R-:W-:Y:S02]  /*3d060*/  IMAD.X R29, R35, 0x1, R3.reuse, P2 ;  /* 0x00000001231d7824 */ /* 0x100fe400010e0603 */
[----:B------:R-:W-:Y:S01]  /*3d070*/  IMAD.X R27, R7, 0x1, R3, P3 ;  /* 0x00000001071b7824 */ /* 0x000fe200018e0603 */
[-C--:B------:R-:W-:Y:S02]  /*3d080*/  IADD3 R6, P2, PT, R4, R163.reuse, RZ ;  /* 0x000000a304067210 */ /* 0x080fe40007f5e0ff */
[----:B------:R-:W-:-:S03]  /*3d090*/  IADD3 R2, P3, PT, R24, R163, RZ ;  /* 0x000000a318027210 */ /* 0x000fc60007f7e0ff */
[----:B------:R1:W-:Y:S01]  /*3d0a0*/  STL [R1+0x1688], R6 ;  /* 0x0016880601007387 */ /* 0x0003e20000100800 */
[----:B0-----:R-:W-:-:S03]  /*3d0b0*/  IMAD.X R0, R5, 0x1, R3, P2 ;  /* 0x0000000105007824 */ /* 0x001fc600010e0603 */
[----:B-1----:R-:W2:Y:S04]  /*3d0c0*/  LDL.LU.64 R6, [R1+0x168] ;  /* 0x0001680001067983 */ /* 0x002ea80000300a00 */
[----:B------:R-:W-:Y:S04]  /*3d0d0*/  STL [R1+0x16b4], R2 ;  /* 0x0016b40201007387 */ /* 0x000fe80000100800 */
[----:B------:R-:W3:Y:S04]  /*3d0e0*/  LDL.LU.64 R4, [R1+0x170] ;  /* 0x0001700001047983 */ /* 0x000ee80000300a00 */
[----:B------:R0:W-:Y:S01]  /*3d0f0*/  STL [R1+0x128], R0 ;  /* 0x0001280001007387 */ /* 0x0001e20000100800 */
[-C--:B------:R-:W-:Y:S01]  /*3d100*/  IADD3 R18, P2, PT, R12, R163.reuse, RZ ;  /* 0x000000a30c127210 */ /* 0x080fe20007f5e0ff */
[----:B0-----:R-:W-:Y:S01]  /*3d110*/  IMAD.X R0, R25, 0x1, R3, P3 ;  /* 0x0000000119007824 */ /* 0x001fe200018e0603 */
[----:B------:R-:W-:-:S04]  /*3d120*/  IADD3 R2, P3, PT, R22, R163, RZ ;  /* 0x000000a316027210 */ /* 0x000fc80007f7e0ff */
[----:B------:R0:W-:Y:S04]  /*3d130*/  STL [R1+0x130], R0 ;  /* 0x0001300001007387 */ /* 0x0001e80000100800 */
[----:B------:R-:W-:Y:S01]  /*3d140*/  STL [R1+0x16b8], R18 ;  /* 0x0016b81201007387 */ /* 0x000fe20000100800 */
[----:B0-----:R-:W-:-:S03]  /*3d150*/  IMAD.X R0, R13, 0x1, R3, P2 ;  /* 0x000000010d007824 */ /* 0x001fc600010e0603 */
[----:B------:R-:W4:Y:S04]  /*3d160*/  LDL R13, [R1+0x1fc8] ;  /* 0x001fc800010d7983 */ /* 0x000f280000100800 */
[----:B------:R0:W-:Y:S04]  /*3d170*/  STL [R1+0x16bc], R2 ;  /* 0x0016bc0201007387 */ /* 0x0001e80000100800 */
[----:B------:R1:W-:Y:S01]  /*3d180*/  STL [R1+0x138], R0 ;  /* 0x0001380001007387 */ /* 0x0003e20000100800 */
[----:B0-----:R-:W-:Y:S01]  /*3d190*/  IMAD.X R2, R23, 0x1, R3, P3 ;  /* 0x0000000117027824 */ /* 0x001fe200018e0603 */
[----:B-1----:R-:W-:-:S02]  /*3d1a0*/  IADD3 R0, P2, PT, R16, R163, RZ ;  /* 0x000000a310007210 */ /* 0x002fc40007f5e0ff */
[----:B------:R-:W-:Y:S02]  /*3d1b0*/  IADD3 R12, P3, PT, R14, R163, RZ ;  /* 0x000000a30e0c7210 */ /* 0x000fe40007f7e0ff */
[----:B------:R0:W-:Y:S04]  /*3d1c0*/  STL [R1+0x140], R2 ;  /* 0x0001400201007387 */ /* 0x0001e80000100800 */
[----:B------:R1:W-:Y:S04]  /*3d1d0*/  STL [R1+0x16c0], R0 ;  /* 0x0016c00001007387 */ /* 0x0003e80000100800 */
[----:B------:R-:W-:Y:S01]  /*3d1e0*/  STL [R1+0x16ec], R12 ;  /* 0x0016ec0c01007387 */ /* 0x000fe20000100800 */
[----:B0-----:R-:W-:-:S02]  /*3d1f0*/  IMAD.X R2, R17, 0x1, R3, P2 ;  /* 0x0000000111027824 */ /* 0x001fc400010e0603 */
[----:B-1----:R-:W-:-:S03]  /*3d200*/  IMAD.X R0, R15, 0x1, R3, P3 ;  /* 0x000000010f007824 */ /* 0x002fc600018e0603 */
[----:B------:R-:W-:Y:S04]  /*3d210*/  STL [R1+0x148], R2 ;  /* 0x0001480201007387 */ /* 0x000fe80000100800 */
[----:B------:R0:W-:Y:S04]  /*3d220*/  STL [R1+0x150], R0 ;  /* 0x0001500001007387 */ /* 0x0001e80000100800 */
[----:B------:R-:W4:Y:S04]  /*3d230*/  LDL.LU.64 R114, [R1+0x178] ;  /* 0x0001780001727983 */ /* 0x000f280000300a00 */
[----:B------:R-:W4:Y:S04]  /*3d240*/  LDL.LU.64 R74, [R1+0x180] ;  /* 0x00018000014a7983 */ /* 0x000f280000300a00 */
[----:B------:R-:W4:Y:S04]  /*3d250*/  LDL.LU R165, [R1+0x1398] ;  /* 0x0013980001a57983 */ /* 0x000f280000300800 */
[----:B------:R-:W4:Y:S04]  /*3d260*/  LDL.LU R159, [R1+0x136c] ;  /* 0x00136c00019f7983 */ /* 0x000f280000300800 */
[----:B------:R-:W4:Y:S04]  /*3d270*/  LDL.LU R161, [R1+0x1368] ;  /* 0x0013680001a17983 */ /* 0x000f280000300800 */
[----:B0-----:R-:W4:Y:S04]  /*3d280*/  LDL.LU R0, [R1+0x133c] ;  /* 0x00133c0001007983 */ /* 0x001f280000300800 */
[----:B------:R-:W4:Y:S04]  /*3d290*/  LDL.LU R160, [R1+0x1338] ;  /* 0x0013380001a07983 */ /* 0x000f280000300800 */
[----:B------:R-:W4:Y:S04]  /*3d2a0*/  LDL.LU R162, [R1+0x130c] ;  /* 0x00130c0001a27983 */ /* 0x000f280000300800 */
[----:B------:R-:W4:Y:S04]  /*3d2b0*/  LDL.LU.64 R112, [R1+0x188] ;  /* 0x0001880001707983 */ /* 0x000f280000300a00 */
[----:B------:R-:W4:Y:S01]  /*3d2c0*/  LDL.LU.64 R64, [R1+0x190] ;  /* 0x0001900001407983 */ /* 0x000f220000300a00 */
[----:B------:R-:W-:-:S02]  /*3d2d0*/  IADD3 R56, P2, PT, R10, R163, RZ ;  /* 0x000000a30a387210 */ /* 0x000fc40007f5e0ff */
[----:B------:R-:W-:-:S03]  /*3d2e0*/  IADD3 R46, P3, PT, R8, R163, RZ ;  /* 0x000000a3082e7210 */ /* 0x000fc60007f7e0ff */
[--C-:B------:R-:W-:Y:S02]  /*3d2f0*/  IMAD.X R57, R11, 0x1, R3.reuse, P2 ;  /* 0x000000010b397824 */ /* 0x100fe400010e0603 */
[----:B------:R-:W-:Y:S01]  /*3d300*/  IMAD.X R47, R9, 0x1, R3, P3 ;  /* 0x00000001092f7824 */ /* 0x000fe200018e0603 */
[----:B------:R-:W4:Y:S04]  /*3d310*/  LDL.LU.64 R10, [R1+0x198] ;  /* 0x00019800010a7983 */ /* 0x000f280000300a00 */
[----:B------:R-:W4:Y:S01]  /*3d320*/  LDL.LU.64 R8, [R1+0x1a0] ;  /* 0x0001a00001087983 */ /* 0x000f220000300a00 */
[-C--:B--2---:R-:W-:Y:S02]  /*3d330*/  IADD3 R36, P2, PT, R6, R163.reuse, RZ ;  /* 0x000000a306247210 */ /* 0x084fe40007f5e0ff */
[----:B---3--:R-:W-:-:S03]  /*3d340*/  IADD3 R34, P3, PT, R4, R163, RZ ;  /* 0x000000a304227210 */ /* 0x008fc60007f7e0ff */
[--C-:B------:R-:W-:Y:S02]  /*3d350*/  IMAD.X R37, R7, 0x1, R3.reuse, P2 ;  /* 0x0000000107257824 */ /* 0x100fe400010e0603 */
[----:B------:R-:W-:Y:S01]  /*3d360*/  IMAD.X R35, R5, 0x1, R3, P3 ;  /* 0x0000000105237824 */ /* 0x000fe200018e0603 */
[----:B------:R-:W2:Y:S04]  /*3d370*/  LDL.LU.64 R6, [R1+0x1a8] ;  /* 0x0001a80001067983 */ /* 0x000ea80000300a00 */
[----:B------:R-:W3:Y:S04]  /*3d380*/  LDL.LU.64 R4, [R1+0x1b0] ;  /* 0x0001b00001047983 */ /* 0x000ee80000300a00 */
[----:B------:R-:W3:Y:S04]  /*3d390*/  LDL.LU R164, [R1+0x1308] ;  /* 0x0013080001a47983 */ /* 0x000ee80000300800 */
[----:B------:R-:W3:Y:S04]  /*3d3a0*/  LDL.LU R14, [R1+0x12dc] ;  /* 0x0012dc00010e7983 */ /* 0x000ee80000300800 */
[----:B------:R-:W3:Y:S04]  /*3d3b0*/  LDL.LU R15, [R1+0x12d8] ;  /* 0x0012d800010f7983 */ /* 0x000ee80000300800 */
[----:B------:R-:W3:Y:S04]  /*3d3c0*/  LDL.LU R16, [R1+0x12ac] ;  /* 0x0012ac0001107983 */ /* 0x000ee80000300800 */
[----:B------:R-:W3:Y:S04]  /*3d3d0*/  LDL.LU R17, [R1+0x12a8] ;  /* 0x0012a80001117983 */ /* 0x000ee80000300800 */
[----:B------:R-:W3:Y:S04]  /*3d3e0*/  LDL.LU R18, [R1+0x127c] ;  /* 0x00127c0001127983 */ /* 0x000ee80000300800 */
[----:B------:R-:W3:Y:S01]  /*3d3f0*/  LDL.LU R21, [R1+0x1278] ;  /* 0x0012780001157983 */ /* 0x000ee20000300800 */
[----:B----4-:R-:W-:-:S02]  /*3d400*/  IADD3 R24, P2, PT, R114, R163, RZ ;  /* 0x000000a372187210 */ /* 0x010fc40007f5e0ff */
[----:B------:R-:W-:-:S03]  /*3d410*/  IADD3 R22, P3, PT, R74, R163, RZ ;  /* 0x000000a34a167210 */ /* 0x000fc60007f7e0ff */
[--C-:B------:R-:W-:Y:S02]  /*3d420*/  IMAD.X R25, R115, 0x1, R3.reuse, P2 ;  /* 0x0000000173197824 */ /* 0x100fe400010e0603 */
[----:B------:R-:W-:Y:S01]  /*3d430*/  IMAD.X R23, R75, 0x1, R3, P3 ;  /* 0x000000014b177824 */ /* 0x000fe200018e0603 */
[----:B------:R-:W4:Y:S04]  /*3d440*/  LDL.LU.64 R114, [R1+0x24f0] ;  /* 0x0024f00001727983 */ /* 0x000f280000300a00 */
[----:B------:R-:W4:Y:S01]  /*3d450*/  LDL.LU.64 R74, [R1+0x24e8] ;  /* 0x0024e800014a7983 */ /* 0x000f220000300a00 */
[-C--:B------:R-:W-:Y:S02]  /*3d460*/  IADD3 R153, P2, PT, R112, R163.reuse, RZ ;  /* 0x000000a370997210 */ /* 0x080fe40007f5e0ff */
[----:B------:R-:W-:-:S03]  /*3d470*/  IADD3 R12, P3, PT, R64, R163, RZ ;  /* 0x000000a3400c7210 */ /* 0x000fc60007f7e0ff */
[--C-:B------:R-:W-:Y:S01]  /*3d480*/  IMAD.X R2, R113, 0x1, R3.reuse, P2 ;  /* 0x0000000171027824 */ /* 0x100fe200010e0603 */
[----:B------:R-:W-:Y:S04]  /*3d490*/  STL [R1+0x1730], R153 ;  /* 0x0017309901007387 */ /* 0x000fe80000100800 */
[----:B------:R-:W4:Y:S04]  /*3d4a0*/  LDL.LU.64 R112, [R1+0x24e0] ;  /* 0x0024e00001707983 */ /* 0x000f280000300a00 */
[----:B------:R0:W-:Y:S01]  /*3d4b0*/  STL [R1+0x175c], R12 ;  /* 0x00175c0c01007387 */ /* 0x0001e20000100800 */
[----:B------:R-:W-:-:S03]  /*3d4c0*/  IMAD.X R65, R65, 0x1, R3, P3 ;  /* 0x0000000141417824 */ /* 0x000fc600018e0603 */
[----:B------:R-:W4:Y:S04]  /*3d4d0*/  LDL.LU R64, [R1+0x24dc] ;  /* 0x0024dc0001407983 */ /* 0x000f280000300800 */
[----:B------:R1:W-:Y:S04]  /*3d4e0*/  STL [R1+0x188], R2 ;  /* 0x0001880201007387 */ /* 0x0003e80000100800 */
[----:B------:R-:W-:Y:S01]  /*3d4f0*/  STL [R1+0x190], R65 ;  /* 0x0001904101007387 */ /* 0x000fe20000100800 */
[-C--:B0-----:R-:W-:Y:S02]  /*3d500*/  IADD3 R12, P2, PT, R10, R163.reuse, RZ ;  /* 0x000000a30a0c7210 */ /* 0x081fe40007f5e0ff */
[----:B-1----:R-:W-:-:S03]  /*3d510*/  IADD3 R2, P3, PT, R8, R163, RZ ;  /* 0x000000a308027210 */ /* 0x002fc60007f7e0ff */
[--C-:B------:R-:W-:Y:S01]  /*3d520*/  IMAD.X R10, R11, 0x1, R3.reuse, P2 ;  /* 0x000000010b0a7824 */ /* 0x100fe200010e0603 */
[----:B------:R-:W-:Y:S04]  /*3d530*/  STL [R1+0x1760], R12 ;  /* 0x0017600c01007387 */ /* 0x000fe80000100800 */
[----:B------:R2:W-:Y:S01]  /*3d540*/  STL [R1+0x1764], R2 ;  /* 0x0017640201007387 */ /* 0x0005e20000100800 */
[----:B------:R-:W-:-:S03]  /*3d550*/  IMAD.X R9, R9, 0x1, R3, P3 ;  /* 0x0000000109097824 */ /* 0x000fc600018e0603 */
[----:B------:R-:W-:Y:S04]  /*3d560*/  STL [R1+0x198], R10 ;  /* 0x0001980a01007387 */ /* 0x000fe80000100800 */
[----:B------:R-:W-:Y:S04]  /*3d570*/  STL [R1+0x1a0], R9 ;  /* 0x0001a00901007387 */ /* 0x000fe80000100800 */
[----:B------:R-:W-:Y:S04]  /*3d580*/  STS.U16 [R13+UR76+0x35480], R165 ;  /* 0x035480a50d007988 */ /* 0x000fe8000800044c */
[----:B------:R-:W-:Y:S04]  /*3d590*/  STS.U16 [R13+UR76+0x25880], R159 ;  /* 0x0258809f0d007988 */ /* 0x000fe8000800044c */
[----:B------:R-:W-:Y:S04]  /*3d5a0*/  STS.U16 [R13+UR76+0x35880], R161 ;  /* 0x035880a10d007988 */ /* 0x000fe8000800044c */
[----:B------:R-:W-:Y:S04]  /*3d5b0*/  STS.U16 [R13+UR76+0x25c80], R0 ;  /* 0x025c80000d007988 */ /* 0x000fe8000800044c */
[----:B------:R-:W-:Y:S04]  /*3d5c0*/  STS.U16 [R13+UR76+0x35c80], R160 ;  /* 0x035c80a00d007988 */ /* 0x000fe8000800044c */
[----:B------:R-:W-:Y:S01]  /*3d5d0*/  STS.U16 [R13+UR76+0x26080], R162 ;  /* 0x026080a20d007988 */ /* 0x000fe2000800044c */
[----:B--2---:R-:W-:-:S02]  /*3d5e0*/  IADD3 R2, P2, PT, R6, R163, RZ ;  /* 0x000000a306027210 */ /* 0x004fc40007f5e0ff */
[----:B---3--:R-:W-:-:S03]  /*3d5f0*/  IADD3 R8, P3, PT, R4, R163, RZ ;  /* 0x000000a304087210 */ /* 0x008fc60007f7e0ff */
[--C-:B------:R-:W-:Y:S01]  /*3d600*/  IMAD.X R6, R7, 0x1, R3.reuse, P2 ;  /* 0x0000000107067824 */ /* 0x100fe200010e0603 */
[----:B------:R0:W-:Y:S04]  /*3d610*/  STL [R1+0x1768], R2 ;  /* 0x0017680201007387 */ /* 0x0001e80000100800 */
[----:B------:R1:W-:Y:S04]  /*3d620*/  STL [R1+0x1794], R8 ;  /* 0x0017940801007387 */ /* 0x0003e80000100800 */
[----:B------:R-:W-:Y:S04]  /*3d630*/  STL [R1+0x22e8], R3 ;  /* 0x0022e80301007387 */ /* 0x000fe80000100800 */
[----:B------:R2:W-:Y:S01]  /*3d640*/  STL [R1+0x1a8], R6 ;  /* 0x0001a80601007387 */ /* 0x0005e20000100800 */
[----:B0-----:R-:W-:-:S05]  /*3d650*/  IMAD.X R2, R5, 0x1, R3, P3 ;  /* 0x0000000105027824 */ /* 0x001fca00018e0603 */
[----:B------:R0:W-:Y:S04]  /*3d660*/  STL [R1+0x1b0], R2 ;  /* 0x0001b00201007387 */ /* 0x0001e80000100800 */
[----:B------:R-:W3:Y:S04]  /*3d670*/  LDL R11, [R1+0x1fc4] ;  /* 0x001fc400010b7983 */ /* 0x000ee80000100800 */
        /* <DEDUP_REMOVED lines=8> */
[----:B-1----:R-:W4:Y:S04]  /*3d700*/  LDL.LU R8, [R1+0x178c] ;  /* 0x00178c0001087983 */ /* 0x002f280000300800 */
[----:B------:R-:W4:Y:S04]  /*3d710*/  LDL.LU R7, [R1+0x1758] ;  /* 0x0017580001077983 */ /* 0x000f280000300800 */
[----:B--2---:R-:W2:Y:S04]  /*3d720*/  LDL.LU R6, [R1+0x1754] ;  /* 0x0017540001067983 */ /* 0x004ea80000300800 */
[----:B------:R-:W2:Y:S04]  /*3d730*/  LDL.LU R5, [R1+0x1720] ;  /* 0x0017200001057983 */ /* 0x000ea80000300800 */
[----:B------:R-:W2:Y:S04]  /*3d740*/  LDL.LU R4, [R1+0x171c] ;  /* 0x00171c0001047983 */ /* 0x000ea80000300800 */
[----:B0-----:R-:W2:Y:S04]  /*3d750*/  LDL.LU R2, [R1+0x16e8] ;  /* 0x0016e80001027983 */ /* 0x001ea80000300800 */
[----:B------:R0:W-:Y:S04]  /*3d760*/  STS.U16 [R13+UR76+0x36080], R164 ;  /* 0x036080a40d007988 */ /* 0x0001e8000800044c */
[----:B------:R-:W2:Y:S04]  /*3d770*/  LDL.LU R165, [R1+0x16e4] ;  /* 0x0016e40001a57983 */ /* 0x000ea80000300800 */
[----:B------:R1:W-:Y:S04]  /*3d780*/  STS.U16 [R13+UR76+0x26480], R14 ;  /* 0x0264800e0d007988 */ /* 0x0003e8000800044c */
[----:B------:R-:W2:Y:S04]  /*3d790*/  LDL.LU R159, [R1+0x16b0] ;  /* 0x0016b000019f7983 */ /* 0x000ea80000300800 */
[----:B------:R-:W-:Y:S04]  /*3d7a0*/  STS.U16 [R13+UR76+0x36480], R15 ;  /* 0x0364800f0d007988 */ /* 0x000fe8000800044c */
        /* <DEDUP_REMOVED lines=8> */
[----:B0-----:R-:W2:Y:S04]  /*3d830*/  LDL.LU R164, [R1+0x163c] ;  /* 0x00163c0001a47983 */ /* 0x001ea80000300800 */
[----:B------:R0:W-:Y:S04]  /*3d840*/  STS.U16 [R13+UR76+0x27080], R20 ;  /* 0x027080140d007988 */ /* 0x0001e8000800044c */
[----:B-1----:R-:W2:Y:S04]  /*3d850*/  LDL.LU R14, [R1+0x1608] ;  /* 0x00160800010e7983 */ /* 0x002ea80000300800 */
[----:B0-----:R-:W2:Y:S04]  /*3d860*/  LDL.LU R20, [R1+0x1604] ;  /* 0x0016040001147983 */ /* 0x001ea80000300800 */
[----:B------:R0:W-:Y:S04]  /*3d870*/  STS.U16 [R13+UR76+0x37080], R19 ;  /* 0x037080130d007988 */ /* 0x0001e8000800044c */
[----:B------:R-:W2:Y:S04]  /*3d880*/  LDL.LU R15, [R1+0x15d4] ;  /* 0x0015d400010f7983 */ /* 0x000ea80000300800 */
[----:B------:R-:W2:Y:S04]  /*3d890*/  LDL.LU R16, [R1+0x15d0] ;  /* 0x0015d00001107983 */ /* 0x000ea80000300800 */
[----:B------:R-:W2:Y:S04]  /*3d8a0*/  LDL.LU R17, [R1+0x15a4] ;  /* 0x0015a40001117983 */ /* 0x000ea80000300800 */
[----:B------:R-:W2:Y:S04]  /*3d8b0*/  LDL.LU R18, [R1+0x15a0] ;  /* 0x0015a00001127983 */ /* 0x000ea80000300800 */
[----:B------:R-:W2:Y:S04]  /*3d8c0*/  LDL.LU R21, [R1+0x1574] ;  /* 0x0015740001157983 */ /* 0x000ea80000300800 */
[----:B0-----:R-:W2:Y:S04]  /*3d8d0*/  LDL.LU R19, [R1+0x1570] ;  /* 0x0015700001137983 */ /* 0x001ea80000300800 */
[----:B---3--:R-:W-:Y:S04]  /*3d8e0*/  STS.U16 [R13+UR76+0x27480], R163 ;  /* 0x027480a30d007988 */ /* 0x008fe8000800044c */
[----:B----4-:R-:W-:Y:S04]  /*3d8f0*/  STS.U16 [R13+UR76+0x37480], R157 ;  /* 0x0374809d0d007988 */ /* 0x010fe8000800044c */
        /* <DEDUP_REMOVED lines=8> */
[----:B------:R-:W-:Y:S04]  /*3d980*/  STS.U16 [R11+UR76+0x20900], R7 ;  /* 0x020900070b007988 */ /* 0x000fe8000800044c */
[----:B--2---:R-:W-:Y:S04]  /*3d990*/  STS.U16 [R11+UR76+0x30900], R6 ;  /* 0x030900060b007988 */ /* 0x004fe8000800044c */
[----:B------:R-:W-:Y:S04]  /*3d9a0*/  STS.U16 [R11+UR76+0x20d00], R5 ;  /* 0x020d00050b007988 */ /* 0x000fe8000800044c */
[----:B------:R-:W-:Y:S04]  /*3d9b0*/  STS.U16 [R11+UR76+0x30d00], R4 ;  /* 0x030d00040b007988 */ /* 0x000fe8000800044c */
[----:B------:R-:W-:Y:S04]  /*3d9c0*/  STS.U16 [R11+UR76+0x21100], R2 ;  /* 0x021100020b007988 */ /* 0x000fe8000800044c */
[----:B------:R-:W-:Y:S04]  /*3d9d0*/  STS.U16 [R11+UR76+0x31100], R165 ;  /* 0x031100a50b007988 */ /* 0x000fe8000800044c */
[----:B0-----:R-:W2:Y:S04]  /*3d9e0*/  LDL.LU R158, [R1+0x24d8] ;  /* 0x0024d800019e7983 */ /* 0x001ea80000300800 */
        /* <DEDUP_REMOVED lines=8> */
[----:B0-----:R-:W3:Y:S04]  /*3da70*/  LDL.LU R20, [R1+0x1544] ;  /* 0x0015440001147983 */ /* 0x001ee80000300800 */
[----:B------:R-:W4:Y:S04]  /*3da80*/  LDL.LU R163, [R1+0x1540] ;  /* 0x0015400001a37983 */ /* 0x000f280000300800 */
        /* <DEDUP_REMOVED lines=21> */
[----:B------:R0:W-:Y:S04]  /*3dbe0*/  STS.U16 [R11+UR76+0x22500], R15 ;  /* 0x0225000f0b007988 */ /* 0x0001e8000800044c */
[----:B------:R-:W2:Y:S04]  /*3dbf0*/  LDL.LU R14, [R1+0x1330] ;  /* 0x00133000010e7983 */ /* 0x000ea80000300800 */
[----:B------:R1:W-:Y:S04]  /*3dc00*/  STS.U16 [R11+UR76+0x32500], R16 ;  /* 0x032500100b007988 */ /* 0x0003e8000800044c */
[----:B------:R0:W-:Y:S04]  /*3dc10*/  STS.U16 [R11+UR76+0x22900], R17 ;  /* 0x022900110b007988 */ /* 0x0001e8000800044c */
[----:B------:R1:W-:Y:S04]  /*3dc20*/  STS.U16 [R11+UR76+0x32900], R18 ;  /* 0x032900120b007988 */ /* 0x0003e8000800044c */
[----:B------:R1:W-:Y:S04]  /*3dc30*/  STS.U16 [R11+UR76+0x22d00], R21 ;  /* 0x022d00150b007988 */ /* 0x0003e8000800044c */
[----:B0-----:R-:W2:Y:S04]  /*3dc40*/  LDL.LU R15, [R1+0x1304] ;  /* 0x00130400010f7983 */ /* 0x001ea80000300800 */
[----:B-1----:R-:W2:Y:S04]  /*3dc50*/  LDL.LU R16, [R1+0x1300] ;  /* 0x0013000001107983 */ /* 0x002ea80000300800 */
[----:B------:R-:W2:Y:S04]  /*3dc60*/  LDL.LU R17, [R1+0x12d4] ;  /* 0x0012d40001117983 */ /* 0x000ea80000300800 */
[----:B------:R-:W2:Y:S04]  /*3dc70*/  LDL.LU R18, [R1+0x12d0] ;  /* 0x0012d00001127983 */ /* 0x000ea80000300800 */
[----:B------:R-:W2:Y:S04]  /*3dc80*/  LDL.LU R21, [R1+0x12a4] ;  /* 0x0012a40001157983 */ /* 0x000ea80000300800 */
[----:B------:R0:W-:Y:S04]  /*3dc90*/  STS.U16 [R11+UR76+0x32d00], R19 ;  /* 0x032d00130b007988 */ /* 0x0001e8000800044c */
[----:B0-----:R-:W2:Y:S04]  /*3dca0*/  LDL.LU R19, [R1+0x12a0] ;  /* 0x0012a00001137983 */ /* 0x001ea80000300800 */
[----:B---3--:R0:W-:Y:S04]  /*3dcb0*/  STS.U16 [R11+UR76+0x23100], R20 ;  /* 0x023100140b007988 */ /* 0x0081e8000800044c */
[----:B0-----:R-:W3:Y:S04]  /*3dcc0*/  LDL.LU R20, [R1+0x1274] ;  /* 0x0012740001147983 */ /* 0x001ee80000300800 */
[----:B----4-:R-:W-:Y:S04]  /*3dcd0*/  STS.U16 [R11+UR76+0x33100], R163 ;  /* 0x033100a30b007988 */ /* 0x010fe8000800044c */
[----:B--2---:R-:W-:Y:S04]  /*3dce0*/  STS.U16 [R11+UR76+0x23500], R157 ;  /* 0x0235009d0b007988 */ /* 0x004fe8000800044c */
[----:B------:R-:W-:Y:S04]  /*3dcf0*/  STS.U16 [R11+UR76+0x33500], R155 ;  /* 0x0335009b0b007988 */ /* 0x000fe8000800044c */
[----:B------:R-:W-:Y:S04]  /*3dd00*/  STS.U16 [R11+UR76+0x23900], R153 ;  /* 0x023900990b007988 */ /* 0x000fe8000800044c */
[----:B------:R-:W-:Y:S04]  /*3dd10*/  STS.U16 [R11+UR76+0x33900], R65 ;  /* 0x033900410b007988 */ /* 0x000fe8000800044c */
[----:B------:R-:W-:Y:S04]  /*3dd20*/  STS.U16 [R11+UR76+0x23d00], R13 ;  /* 0x023d000d0b007988 */ /* 0x000fe8000800044c */
[----:B------:R-:W-:Y:S04]  /*3dd30*/  STS.U16 [R11+UR76+0x33d00], R12 ;  /* 0x033d000c0b007988 */ /* 0x000fe8000800044c */
[----:B------:R0:W-:Y:S04]  /*3dd40*/  STS.U16 [R11+UR76+0x24100], R10 ;  /* 0x0241000a0b007988 */ /* 0x0001e8000800044c */
[----:B------:R1:W-:Y:S04]  /*3dd50*/  STS.U16 [R11+UR76+0x34100], R9 ;  /* 0x034100090b007988 */ /* 0x0003e8000800044c */
[----:B------:R2:W-:Y:S04]  /*3dd60*/  STS.U16 [R11+UR76+0x24500], R8 ;  /* 0x024500080b007988 */ /* 0x0005e8000800044c */
[----:B0-----:R-:W4:Y:S04]  /*3dd70*/  LDL R10, [R1+0x1fc0] ;  /* 0x001fc000010a7983 */ /* 0x001f280000100800 */
[----:B------:R-:W4:Y:S04]  /*3dd80*/  LDL.LU R65, [R1+0x1244] ;  /* 0x0012440001417983 */ /* 0x000f280000300800 */
[----:B------:R-:W4:Y:S04]  /*3dd90*/  LDL.LU R163, [R1+0x1240] ;  /* 0x0012400001a37983 */ /* 0x000f280000300800 */
[----:B------:R-:W4:Y:S04]  /*3dda0*/  LDL.LU R157, [R1+0x1214] ;  /* 0x00121400019d7983 */ /* 0x000f280000300800 */
[----:B------:R-:W4:Y:S04]  /*3ddb0*/  LDL.LU R155, [R1+0x1210] ;  /* 0x00121000019b7983 */ /* 0x000f280000300800 */
[----:B------:R-:W4:Y:S04]  /*3ddc0*/  LDL.LU R153, [R1+0x11e4] ;  /* 0x0011e40001997983 */ /* 0x000f280000300800 */
[----:B------:R-:W4:Y:S04]  /*3ddd0*/  LDL.LU R13, [R1+0x11e0] ;  /* 0x0011e000010d7983 */ /* 0x000f280000300800 */
[----:B------:R-:W4:Y:S04]  /*3dde0*/  LDL.LU R12, [R1+0x11b4] ;  /* 0x0011b400010c7983 */ /* 0x000f280000300800 */
[----:B------:R0:W-:Y:S04]  /*3ddf0*/  STS.U16 [R11+UR76+0x34500], R7 ;  /* 0x034500070b007988 */ /* 0x0001e8000800044c */
[----:B-1----:R-:W4:Y:S04]  /*3de00*/  LDL.LU R9, [R1+0x11b0] ;  /* 0x0011b00001097983 */ /* 0x002f280000300800 */
[----:B------:R1:W-:Y:S04]  /*3de10*/  STS.U16 [R11+UR76+0x24900], R6 ;  /* 0x024900060b007988 */ /* 0x0003e8000800044c */
[----:B--2---:R-:W2:Y:S04]  /*3de20*/  LDL.LU R8, [R1+0x17c0] ;  /* 0x0017c00001087983 */ /* 0x004ea80000300800 */
[----:B------:R0:W-:Y:S04]  /*3de30*/  STS.U16 [R11+UR76+0x34900], R5 ;  /* 0x034900050b007988 */ /* 0x0001e8000800044c */
[----:B------:R0:W-:Y:S04]  /*3de40*/  STS.U16 [R11+UR76+0x24d00], R4 ;  /* 0x024d00040b007988 */ /* 0x0001e8000800044c */
[----:B------:R1:W-:Y:S04]  /*3de50*/  STS.U16 [R11+UR76+0x34d00], R2 ;  /* 0x034d00020b007988 */ /* 0x0003e8000800044c */
[----:B------:R1:W-:Y:S04]  /*3de60*/  STS.U16 [R11+UR76+0x25100], R165 ;  /* 0x025100a50b007988 */ /* 0x0003e8000800044c */
[----:B0-----:R-:W2:Y:S04]  /*3de70*/  LDL.LU R7, [R1+0x17bc] ;  /* 0x0017bc0001077983 */ /* 0x001ea80000300800 */
[----:B-1----:R-:W2:Y:S04]  /*3de80*/  LDL.LU R6, [R1+0x1788] ;  /* 0x0017880001067983 */ /* 0x002ea80000300800 */
[----:B------:R0:W-:Y:S04]  /*3de90*/  STS.U16 [R11+UR76+0x35100], R159 ;  /* 0x0351009f0b007988 */ /* 0x0001e8000800044c */
[----:B------:R-:W2:Y:S04]  /*3dea0*/  LDL.LU R5, [R1+0x1784] ;  /* 0x0017840001057983 */ /* 0x000ea80000300800 */
[----:B------:R-:W2:Y:S04]  /*3deb0*/  LDL.LU R4, [R1+0x1750] ;  /* 0x0017500001047983 */ /* 0x000ea80000300800 */
[----:B------:R-:W2:Y:S04]  /*3dec0*/  LDL.LU R2, [R1+0x174c] ;  /* 0x00174c0001027983 */ /* 0x000ea80000300800 */
[----:B------:R1:W-:Y:S04]  /*3ded0*/  STS.U16 [R11+UR76+0x25500], R161 ;  /* 0x025500a10b007988 */ /* 0x0003e8000800044c */
[----:B------:R-:W2:Y:S04]  /*3dee0*/  LDL.LU R165, [R1+0x1718] ;  /* 0x0017180001a57983 */ /* 0x000ea80000300800 */
[----:B------:R1:W-:Y:S04]  /*3def0*/  STS.U16 [R11+UR76+0x35500], R0 ;  /* 0x035500000b007988 */ /* 0x0003e8000800044c */
[----:B0-----:R-:W2:Y:S04]  /*3df00*/  LDL.LU R159, [R1+0x1714] ;  /* 0x00171400019f7983 */ /* 0x001ea80000300800 */
[----:B------:R0:W-:Y:S04]  /*3df10*/  STS.U16 [R11+UR76+0x25900], R160 ;  /* 0x025900a00b007988 */ /* 0x0001e8000800044c */
[----:B------:R0:W-:Y:S04]  /*3df20*/  STS.U16 [R11+UR76+0x35900], R162 ;  /* 0x035900a20b007988 */ /* 0x0001e8000800044c */
[----:B------:R0:W-:Y:S04]  /*3df30*/  STS.U16 [R11+UR76+0x25d00], R164 ;  /* 0x025d00a40b007988 */ /* 0x0001e8000800044c */
[----:B------:R0:W-:Y:S04]  /*3df40*/  STS.U16 [R11+UR76+0x35d00], R14 ;  /* 0x035d000e0b007988 */ /* 0x0001e8000800044c */
[----:B-1----:R-:W2:Y:S04]  /*3df50*/  LDL.LU R161, [R1+0x16e0] ;  /* 0x0016e00001a17983 */ /* 0x002ea80000300800 */
[----:B------:R1:W-:Y:S04]  /*3df60*/  STS.U16 [R11+UR76+0x26100], R15 ;  /* 0x0261000f0b007988 */ /* 0x0003e8000800044c */
[----:B------:R-:W2:Y:S04]  /*3df70*/  LDL.LU R0, [R1+0x16dc] ;  /* 0x0016dc0001007983 */ /* 0x000ea80000300800 */
[----:B0-----:R-:W2:Y:S04]  /*3df80*/  LDL.LU R160, [R1+0x16a8] ;  /* 0x0016a80001a07983 */ /* 0x001ea80000300800 */
[----:B------:R-:W2:Y:S04]  /*3df90*/  LDL.LU R162, [R1+0x16a4] ;  /* 0x0016a40001a27983 */ /* 0x000ea80000300800 */
[----:B------:R0:W-:Y:S04]  /*3dfa0*/  STS.U16 [R11+UR76+0x36100], R16 ;  /* 0x036100100b007988 */ /* 0x0001e8000800044c */
[----:B------:R-:W2:Y:S04]  /*3dfb0*/  LDL.LU R164, [R1+0x1670] ;  /* 0x0016700001a47983 */ /* 0x000ea80000300800 */
[----:B------:R-:W2:Y:S04]  /*3dfc0*/  LDL.LU R14, [R1+0x166c] ;  /* 0x00166c00010e7983 */ /* 0x000ea80000300800 */
[----:B------:R0:W-:Y:S04]  /*3dfd0*/  STS.U16 [R11+UR76+0x26500], R17 ;  /* 0x026500110b007988 */ /* 0x0001e8000800044c */
[----:B-1----:R-:W2:Y:S04]  /*3dfe0*/  LDL.LU R15, [R1+0x1638] ;  /* 0x00163800010f7983 */ /* 0x002ea80000300800 */
[----:B------:R-:W-:Y:S04]  /*3dff0*/  STS.U16 [R11+UR76+0x36500], R18 ;  /* 0x036500120b007988 */ /* 0x000fe8000800044c */
[----:B------:R1:W-:Y:S04]  /*3e000*/  STS.U16 [R11+UR76+0x26900], R21 ;  /* 0x026900150b007988 */ /* 0x0003e8000800044c */
[----:B0-----:R-:W2:Y:S04]  /*3e010*/  LDL.LU R16, [R1+0x1634] ;  /* 0x0016340001107983 */ /* 0x001ea80000300800 */
[----:B------:R-:W2:Y:S04]  /*3e020*/  LDL.LU R17, [R1+0x1600] ;  /* 0x0016000001117983 */ /* 0x000ea80000300800 */
[----:B-1----:R-:W2:Y:S04]  /*3e030*/  LDL.LU R21, [R1+0x15fc] ;  /* 0x0015fc0001157983 */ /* 0x002ea80000300800 */
[----:B------:R0:W-:Y:S04]  /*3e040*/  STS.U16 [R11+UR76+0x36900], R19 ;  /* 0x036900130b007988 */ /* 0x0001e8000800044c */
[----:B------:R-:W2:Y:S04]  /*3e050*/  LDL.LU R18, [R1+0x15cc] ;  /* 0x0015cc0001127983 */ /* 0x000ea80000300800 */
[----:B0-----:R-:W2:Y:S04]  /*3e060*/  LDL.LU R19, [R1+0x15c8] ;  /* 0x0015c80001137983 */ /* 0x001ea80000300800 */
[----:B---3--:R0:W-:Y:S04]  /*3e070*/  STS.U16 [R11+UR76+0x26d00], R20 ;  /* 0x026d00140b007988 */ /* 0x0081e8000800044c */
[----:B------:R1:W-:Y:S04]  /*3e080*/  STS.U16 [R11+UR76+0x36d00], R158 ;  /* 0x036d009e0b007988 */ /* 0x0003e8000800044c */
[----:B0-----:R-:W3:Y:S04]  /*3e090*/  LDL.LU R20, [R1+0x159c] ;  /* 0x00159c0001147983 */ /* 0x001ee80000300800 */
[----:B-1----:R-:W3:Y:S04]  /*3e0a0*/  LDL.LU R158, [R1+0x1598] ;  /* 0x00159800019e7983 */ /* 0x002ee80000300800 */
[----:B----4-:R0:W-:Y:S04]  /*3e0b0*/  STS.U16 [R11+UR76+0x27100], R65 ;  /* 0x027100410b007988 */ /* 0x0101e8000800044c */
[----:B------:R-:W-:Y:S04]  /*3e0c0*/  STS.U16 [R11+UR76+0x37100], R163 ;  /* 0x037100a30b007988 */ /* 0x000fe8000800044c */
[----:B------:R-:W-:Y:S04]  /*3e0d0*/  STS.U16 [R11+UR76+0x27500], R157 ;  /* 0x0275009d0b007988 */ /* 0x000fe8000800044c */
[----:B------:R-:W-:Y:S04]  /*3e0e0*/  STS.U16 [R11+UR76+0x37500], R155 ;  /* 0x0375009b0b007988 */ /* 0x000fe8000800044c */
[----:B------:R-:W-:Y:S04]  /*3e0f0*/  STS.U16 [R11+UR76+0x27900], R153 ;  /* 0x027900990b007988 */ /* 0x000fe8000800044c */
[----:B------:R-:W-:Y:S04]  /*3e100*/  STS.U16 [R11+UR76+0x37900], R13 ;  /* 0x0379000d0b007988 */ /* 0x000fe8000800044c */
[----:B------:R-:W-:Y:S04]  /*3e110*/  STS.U16 [R11+UR76+0x27d00], R12 ;  /* 0x027d000c0b007988 */ /* 0x000fe8000800044c */
[----:B------:R-:W-:Y:S04]  /*3e120*/  STS.U16 [R11+UR76+0x37d00], R9 ;  /* 0x037d00090b007988 */ /* 0x000fe8000800044c */
[----:B--2---:R-:W-:Y:S04]  /*3e130*/  STS.U16 [R10+UR76+0x20180], R8 ;  /* 0x020180080a007988 */ /* 0x004fe8000800044c */
        /* <DEDUP_REMOVED lines=18> */
[----:B------:R1:W-:Y:S04]  /*3e260*/  STS.U16 [R10+UR76+0x22580], R18 ;  /* 0x022580120a007988 */ /* 0x0003e8000800044c */
[----:B0-----:R-:W4:Y:S04]  /*3e270*/  LDL.LU R21, [R1+0x156c] ;  /* 0x00156c0001157983 */ /* 0x001f280000300800 */
[----:B------:R-:W2:Y:S04]  /*3e280*/  LDL.LU R12, [R1+0x1568] ;  /* 0x00156800010c7983 */ /* 0x000ea80000300800 */
[----:B------:R-:W2:Y:S04]  /*3e290*/  LDL.LU R13, [R1+0x153c] ;  /* 0x00153c00010d7983 */ /* 0x000ea80000300800 */
[----:B------:R-:W2:Y:S04]  /*3e2a0*/  LDL.LU R0, [R1+0x1538] ;  /* 0x0015380001007983 */ /* 0x000ea80000300800 */
[----:B------:R-:W2:Y:S04]  /*3e2b0*/  LDL.LU R17, [R1+0x150c] ;  /* 0x00150c0001117983 */ /* 0x000ea80000300800 */
[----:B------:R0:W-:Y:S04]  /*3e2c0*/  STS.U16 [R10+UR76+0x32580], R19 ;  /* 0x032580130a007988 */ /* 0x0001e8000800044c */
[----:B-1----:R-:W2:Y:S04]  /*3e2d0*/  LDL.LU R18, [R1+0x1508] ;  /* 0x0015080001127983 */ /* 0x002ea80000300800 */
[----:B0-----:R-:W2:Y:S04]  /*3e2e0*/  LDL.LU R19, [R1+0x14dc] ;  /* 0x0014dc0001137983 */ /* 0x001ea80000300800 */
[----:B---3--:R0:W-:Y:S04]  /*3e2f0*/  STS.U16 [R10+UR76+0x22980], R20 ;  /* 0x022980140a007988 */ /* 0x0081e8000800044c */
        /* <DEDUP_REMOVED lines=24> */
[----:B----4-:R0:W-:Y:S04]  /*3e480*/  STS.U16 [R10+UR76+0x22d80], R21 ;  /* 0x022d80150a007988 */ /* 0x0101e8000800044c */
[----:B--2---:R1:W-:Y:S04]  /*3e490*/  STS.U16 [R10+UR76+0x32d80], R12 ;  /* 0x032d800c0a007988 */ /* 0x0043e8000800044c */
[----:B------:R2:W-:Y:S04]  /*3e4a0*/  STS.U16 [R10+UR76+0x23180], R13 ;  /* 0x0231800d0a007988 */ /* 0x0005e8000800044c */
[----:B------:R4:W-:Y:S04]  /*3e4b0*/  STS.U16 [R10+UR76+0x33180], R0 ;  /* 0x033180000a007988 */ /* 0x0009e8000800044c */
[----:B------:R0:W-:Y:S04]  /*3e4c0*/  STS.U16 [R10+UR76+0x23580], R17 ;  /* 0x023580110a007988 */ /* 0x0001e8000800044c */
[----:B------:R2:W-:Y:S04]  /*3e4d0*/  STS.U16 [R10+UR76+0x33580], R18 ;  /* 0x033580120a007988 */ /* 0x0005e8000800044c */
[----:B0-----:R-:W3:Y:S04]  /*3e4e0*/  LDL.LU R21, [R1+0x129c] ;  /* 0x00129c0001157983 */ /* 0x001ee80000300800 */
[----:B-1----:R-:W3:Y:S04]  /*3e4f0*/  LDL.LU R12, [R1+0x24d0] ;  /* 0x0024d000010c7983 */ /* 0x002ee80000300800 */
[----:B--2---:R-:W2:Y:S04]  /*3e500*/  LDL.LU R13, [R1+0x24cc] ;  /* 0x0024cc00010d7983 */ /* 0x004ea80000300800 */
[----:B----4-:R-:W4:Y:S04]  /*3e510*/  LDL.LU R0, [R1+0x24c8] ;  /* 0x0024c80001007983 */ /* 0x010f280000300800 */
[----:B------:R-:W2:Y:S04]  /*3e520*/  LDL.LU R17, [R1+0x24c4] ;  /* 0x0024c40001117983 */ /* 0x000ea80000300800 */
[----:B------:R-:W2:Y:S04]  /*3e530*/  LDL.LU R18, [R1+0x24c0] ;  /* 0x0024c00001127983 */ /* 0x000ea80000300800 */
[----:B------:R0:W-:Y:S04]  /*3e540*/  STS.U16 [R10+UR76+0x23980], R19 ;  /* 0x023980130a007988 */ /* 0x0001e8000800044c */
[----:B0-----:R-:W2:Y:S04]  /*3e550*/  LDL.LU R19, [R1+0x24bc] ;  /* 0x0024bc0001137983 */ /* 0x001ea80000300800 */
[----:B---3--:R0:W-:Y:S04]  /*3e560*/  STS.U16 [R10+UR76+0x33980], R20 ;  /* 0x033980140a007988 */ /* 0x0081e8000800044c */
[----:B------:R1:W-:Y:S04]  /*3e570*/  STS.U16 [R10+UR76+0x23d80], R158 ;  /* 0x023d809e0a007988 */ /* 0x0003e8000800044c */
[----:B0-----:R-:W3:Y:S04]  /*3e580*/  LDL.LU R20, [R1+0x24b8] ;  /* 0x0024b80001147983 */ /* 0x001ee80000300800 */
[----:B-1----:R-:W2:Y:S04]  /*3e590*/  LDL.LU R158, [R1+0x24b4] ;  /* 0x0024b400019e7983 */ /* 0x002ea80000300800 */
        /* <DEDUP_REMOVED lines=13> */
[----:B0-----:R-:W4:Y:S04]  /*3e670*/  LDL R9, [R1+0x1fbc] ;  /* 0x001fbc0001097983 */ /* 0x001f280000100800 */
[----:B------:R-:W4:Y:S04]  /*3e680*/  LDL.LU R163, [R1+0x120c] ;  /* 0x00120c0001a37983 */ /* 0x000f280000300800 */
[----:B------:R-:W4:Y:S04]  /*3e690*/  LDL.LU R157, [R1+0x1208] ;  /* 0x00120800019d7983 */ /* 0x000f280000300800 */
[----:B------:R-:W4:Y:S04]  /*3e6a0*/  LDL.LU R155, [R1+0x11dc] ;  /* 0x0011dc00019b7983 */ /* 0x000f280000300800 */
[----:B------:R-:W-:Y:S04]  /*3e6b0*/  STS.U16 [R10+UR76+0x25980], R159 ;  /* 0x0259809f0a007988 */ /* 0x000fe8000800044c */
[----:B------:R-:W4:Y:S04]  /*3e6c0*/  LDL.LU R153, [R1+0x11d8] ;  /* 0x0011d80001997983 */ /* 0x000f280000300800 */
[----:B------:R-:W-:Y:S04]  /*3e6d0*/  STS.U16 [R10+UR76+0x35980], R161 ;  /* 0x035980a10a007988 */ /* 0x000fe8000800044c */
[----:B------:R-:W4:Y:S04]  /*3e6e0*/  LDL.LU R11, [R1+0x11ac] ;  /* 0x0011ac00010b7983 */ /* 0x000f280000300800 */
[----:B------:R-:W-:Y:S04]  /*3e6f0*/  STS.U16 [R10+UR76+0x25d80], R160 ;  /* 0x025d80a00a007988 */ /* 0x000fe8000800044c */
[----:B------:R-:W-:Y:S04]  /*3e700*/  STS.U16 [R10+UR76+0x35d80], R162 ;  /* 0x035d80a20a007988 */ /* 0x000fe8000800044c */
[----:B-1----:R-:W4:Y:S04]  /*3e710*/  LDL.LU R8, [R1+0x17b8] ;  /* 0x0017b80001087983 */ /* 0x002f280000300800 */
[----:B------:R-:W-:Y:S04]  /*3e720*/  STS.U16 [R10+UR76+0x26180], R164 ;  /* 0x026180a40a007988 */ /* 0x000fe8000800044c */
[----:B------:R-:W4:Y:S04]  /*3e730*/  LDL.LU R7, [R1+0x17b4] ;  /* 0x0017b40001077983 */ /* 0x000f280000300800 */
[----:B------:R-:W-:Y:S04]  /*3e740*/  STS.U16 [R10+UR76+0x36180], R14 ;  /* 0x0361800e0a007988 */ /* 0x000fe8000800044c */
[----:B------:R-:W4:Y:S04]  /*3e750*/  LDL.LU R6, [R1+0x1780] ;  /* 0x0017800001067983 */ /* 0x000f280000300800 */
[----:B------:R0:W-:Y:S04]  /*3e760*/  STS.U16 [R10+UR76+0x26580], R15 ;  /* 0x0265800f0a007988 */ /* 0x0001e8000800044c */
[----:B------:R-:W4:Y:S04]  /*3e770*/  LDL.LU R5, [R1+0x177c] ;  /* 0x00177c0001057983 */ /* 0x000f280000300800 */
[----:B------:R-:W-:Y:S04]  /*3e780*/  STS.U16 [R10+UR76+0x36580], R16 ;  /* 0x036580100a007988 */ /* 0x000fe8000800044c */
[----:B------:R-:W4:Y:S04]  /*3e790*/  LDL.LU R4, [R1+0x1748] ;  /* 0x0017480001047983 */ /* 0x000f280000300800 */
[----:B0-----:R-:W4:Y:S04]  /*3e7a0*/  LDL.LU R15, [R1+0x1744] ;  /* 0x00174400010f7983 */ /* 0x001f280000300800 */
[----:B------:R0:W-:Y:S04]  /*3e7b0*/  STS.U16 [R10+UR76+0x26980], R21 ;  /* 0x026980150a007988 */ /* 0x0001e8000800044c */
        /* <DEDUP_REMOVED lines=9> */
[----:B--2---:R-:W-:Y:S04]  /*3e850*/  STS.U16 [R10+UR76+0x36980], R158 ;  /* 0x0369809e0a007988 */ /* 0x004fe8000800044c */
[----:B---3--:R0:W-:Y:S04]  /*3e860*/  STS.U16 [R10+UR76+0x26d80], R20 ;  /* 0x026d80140a007988 */ /* 0x0081e8000800044c */
[----:B------:R1:W-:Y:S04]  /*3e870*/  STS.U16 [R10+UR76+0x36d80], R19 ;  /* 0x036d80130a007988 */ /* 0x0003e8000800044c */
[----:B------:R-:W-:Y:S04]  /*3e880*/  STS.U16 [R10+UR76+0x27180], R18 ;  /* 0x027180120a007988 */ /* 0x000fe8000800044c */
[----:B------:R2:W-:Y:S04]  /*3e890*/  STS.U16 [R10+UR76+0x37180], R17 ;  /* 0x037180110a007988 */ /* 0x0005e8000800044c */
[----:B0-----:R-:W3:Y:S04]  /*3e8a0*/  LDL.LU R20, [R1+0x162c] ;  /* 0x00162c0001147983 */ /* 0x001ee80000300800 */
[----:B-1----:R-:W3:Y:S04]  /*3e8b0*/  LDL.LU R19, [R1+0x15f8] ;  /* 0x0015f80001137983 */ /* 0x002ee80000300800 */
[----:B------:R-:W3:Y:S04]  /*3e8c0*/  LDL.LU R16, [R1+0x15f4] ;  /* 0x0015f40001107983 */ /* 0x000ee80000300800 */
[----:B--2---:R-:W2:Y:S04]  /*3e8d0*/  LDL.LU R17, [R1+0x15c4] ;  /* 0x0015c40001117983 */ /* 0x004ea80000300800 */
[----:B------:R-:W2:Y:S04]  /*3e8e0*/  LDL.LU R18, [R1+0x15c0] ;  /* 0x0015c00001127983 */ /* 0x000ea80000300800 */
[----:B------:R-:W2:Y:S04]  /*3e8f0*/  LDL.LU R158, [R1+0x1594] ;  /* 0x00159400019e7983 */ /* 0x000ea80000300800 */
[----:B----4-:R-:W-:Y:S04]  /*3e900*/  STS.U16 [R10+UR76+0x27580], R163 ;  /* 0x027580a30a007988 */ /* 0x010fe8000800044c */
        /* <DEDUP_REMOVED lines=9> */
[----:B0-----:R-:W4:Y:S04]  /*3e9a0*/  LDL.LU R0, [R1+0x24b0] ;  /* 0x0024b00001007983 */ /* 0x001f280000300800 */
[----:B------:R-:W-:Y:S04]  /*3e9b0*/  STS.U16 [R9+UR76+0x20a00], R4 ;  /* 0x020a000409007988 */ /* 0x000fe8000800044c */
[----:B------:R0:W-:Y:S04]  /*3e9c0*/  STS.U16 [R9+UR76+0x30a00], R15 ;  /* 0x030a000f09007988 */ /* 0x0001e8000800044c */
[----:B0-----:R-:W4:Y:S04]  /*3e9d0*/  LDL.LU R15, [R1+0x1590] ;  /* 0x00159000010f7983 */ /* 0x001f280000300800 */
        /* <DEDUP_REMOVED lines=9> */
[----:B0-----:R-:W4:Y:S04]  /*3ea70*/  LDL.LU R21, [R1+0x1564] ;  /* 0x0015640001157983 */ /* 0x001f280000300800 */
[----:B---3--:R0:W-:Y:S04]  /*3ea80*/  STS.U16 [R9+UR76+0x31e00], R20 ;  /* 0x031e001409007988 */ /* 0x0081e8000800044c */
[----:B------:R1:W-:Y:S04]  /*3ea90*/  STS.U16 [R9+UR76+0x22200], R19 ;  /* 0x0222001309007988 */ /* 0x0003e8000800044c */
[----:B------:R-:W-:Y:S04]  /*3eaa0*/  STS.U16 [R9+UR76+0x32200], R16 ;  /* 0x0322001009007988 */ /* 0x000fe8000800044c */
[----:B--2---:R-:W-:Y:S04]  /*3eab0*/  STS.U16 [R9+UR76+0x22600], R17 ;  /* 0x0226001109007988 */ /* 0x004fe8000800044c */
[----:B------:R2:W-:Y:S04]  /*3eac0*/  STS.U16 [R9+UR76+0x32600], R18 ;  /* 0x0326001209007988 */ /* 0x0005e8000800044c */
[----:B------:R3:W-:Y:S04]  /*3ead0*/  STS.U16 [R9+UR76+0x22a00], R158 ;  /* 0x022a009e09007988 */ /* 0x0007e8000800044c */
[----:B0-----:R-:W4:Y:S04]  /*3eae0*/  LDL.LU R20, [R1+0x1560] ;  /* 0x0015600001147983 */ /* 0x001f280000300800 */
[----:B-1----:R-:W4:Y:S04]  /*3eaf0*/  LDL.LU R19, [R1+0x1534] ;  /* 0x0015340001137983 */ /* 0x002f280000300800 */
[----:B--2---:R-:W2:Y:S04]  /*3eb00*/  LDL.LU R18, [R1+0x1530] ;  /* 0x0015300001127983 */ /* 0x004ea80000300800 */
[----:B---3--:R-:W3:Y:S04]  /*3eb10*/  LDL.LU R158, [R1+0x1504] ;  /* 0x00150400019e7983 */ /* 0x008ee80000300800 */
        /* <DEDUP_REMOVED lines=22> */
[----:B0-----:R-:W4:Y:S04]  /*3ec80*/  LDL.LU R15, [R1+0x12f0] ;  /* 0x0012f000010f7983 */ /* 0x001f280000300800 */
[----:B------:R0:W-:Y:S04]  /*3ec90*/  STS.U16 [R9+UR76+0x22e00], R21 ;  /* 0x022e001509007988 */ /* 0x0001e8000800044c */
[----:B0-----:R-:W4:Y:S04]  /*3eca0*/  LDL.LU R21, [R1+0x12c4] ;  /* 0x0012c40001157983 */ /* 0x001f280000300800 */
[----:B------:R0:W-:Y:S04]  /*3ecb0*/  STS.U16 [R9+UR76+0x32e00], R20 ;  /* 0x032e001409007988 */ /* 0x0001e8000800044c */
[----:B------:R1:W-:Y:S04]  /*3ecc0*/  STS.U16 [R9+UR76+0x23200], R19 ;  /* 0x0232001309007988 */ /* 0x0003e8000800044c */
[----:B--2---:R2:W-:Y:S04]  /*3ecd0*/  STS.U16 [R9+UR76+0x33200], R18 ;  /* 0x0332001209007988 */ /* 0x0045e8000800044c */
[----:B---3--:R3:W-:Y:S04]  /*3ece0*/  STS.U16 [R9+UR76+0x23600], R158 ;  /* 0x0236009e09007988 */ /* 0x0087e8000800044c */
[----:B0-----:R-:W4:Y:S04]  /*3ecf0*/  LDL.LU R20, [R1+0x12c0] ;  /* 0x0012c00001147983 */ /* 0x001f280000300800 */
[----:B-1----:R-:W4:Y:S04]  /*3ed00*/  LDL.LU R19, [R1+0x1294] ;  /* 0x0012940001137983 */ /* 0x002f280000300800 */
[----:B--2---:R-:W2:Y:S04]  /*3ed10*/  LDL.LU R18, [R1+0x24ac] ;  /* 0x0024ac0001127983 */ /* 0x004ea80000300800 */
[----:B---3--:R-:W3:Y:S04]  /*3ed20*/  LDL.LU R158, [R1+0x24a8] ;  /* 0x0024a800019e7983 */ /* 0x008ee80000300800 */
        /* <DEDUP_REMOVED lines=11> */
[----:B0-----:R-:W2:Y:S04]  /*3ede0*/  LDL.LU R16, [R1+0x1290] ;  /* 0x0012900001107983 */ /* 0x001ea80000300800 */
[----:B-1----:R-:W2:Y:S04]  /*3edf0*/  LDL.LU R17, [R1+0x1264] ;  /* 0x0012640001117983 */ /* 0x002ea80000300800 */
        /* <DEDUP_REMOVED lines=10> */
[----:B---3--:R0:W-:Y:S04]  /*3eea0*/  STS.U16 [R9+UR76+0x26200], R158 ;  /* 0x0262009e09007988 */ /* 0x0081e8000800044c */
[----:B----4-:R-:W-:Y:S04]  /*3eeb0*/  STS.U16 [R9+UR76+0x36200], R15 ;  /* 0x0362000f09007988 */ /* 0x010fe8000800044c */
[----:B0-----:R-:W3:Y:S04]  /*3eec0*/  LDL R158, [R1+0x1fb8] ;  /* 0x001fb800019e7983 */ /* 0x001ee80000100800 */
[----:B------:R-:W4:Y:S04]  /*3eed0*/  LDL.LU R10, [R1+0x1230] ;  /* 0x00123000010a7983 */ /* 0x000f280000300800 */
        /* <DEDUP_REMOVED lines=8> */
[----:B------:R0:W-:Y:S04]  /*3ef60*/  STS.U16 [R9+UR76+0x26600], R21 ;  /* 0x0266001509007988 */ /* 0x0001e8000800044c */
[----:B------:R-:W3:Y:S04]  /*3ef70*/  LDL.LU R5, [R1+0x1778] ;  /* 0x0017780001057983 */ /* 0x000ee80000300800 */
[----:B------:R1:W-:Y:S04]  /*3ef80*/  STS.U16 [R9+UR76+0x36600], R20 ;  /* 0x0366001409007988 */ /* 0x0003e8000800044c */
[----:B------:R2:W-:Y:S04]  /*3ef90*/  STS.U16 [R9+UR76+0x26a00], R19 ;  /* 0x026a001309007988 */ /* 0x0005e8000800044c */
[----:B0-----:R-:W3:Y:S04]  /*3efa0*/  LDL.LU R21, [R1+0x1774] ;  /* 0x0017740001157983 */ /* 0x001ee80000300800 */
[----:B-1----:R-:W3:Y:S04]  /*3efb0*/  LDL.LU R20, [R1+0x1740] ;  /* 0x0017400001147983 */ /* 0x002ee80000300800 */
[----:B--2---:R-:W2:Y:S04]  /*3efc0*/  LDL.LU R19, [R1+0x173c] ;  /* 0x00173c0001137983 */ /* 0x004ea80000300800 */
        /* <DEDUP_REMOVED lines=10> */
[----:B------:R-:W-:Y:S04]  /*3f070*/  STS.U16 [R9+UR76+0x26e00], R17 ;  /* 0x026e001109007988 */ /* 0x000fe8000800044c */
[----:B------:R-:W2:Y:S04]  /*3f080*/  LDL.LU R15, [R1+0x1624] ;  /* 0x00162400010f7983 */ /* 0x000ea80000300800 */
[----:B------:R1:W-:Y:S04]  /*3f090*/  STS.U16 [R9+UR76+0x36e00], R18 ;  /* 0x036e001209007988 */ /* 0x0003e8000800044c */
[----:B0-----:R-:W2:Y:S04]  /*3f0a0*/  LDL.LU R16, [R1+0x15f0] ;  /* 0x0015f00001107983 */ /* 0x001ea80000300800 */
[----:B-1----:R-:W2:Y:S04]  /*3f0b0*/  LDL.LU R18, [R1+0x15ec] ;  /* 0x0015ec0001127983 */ /* 0x002ea80000300800 */
[----:B------:R0:W-:Y:S04]  /*3f0c0*/  STS.U16 [R9+UR76+0x27200], R0 ;  /* 0x0272000009007988 */ /* 0x0001e8000800044c */
[----:B0-----:R-:W2:Y:S04]  /*3f0d0*/  LDL.LU R0, [R1+0x15bc] ;  /* 0x0015bc0001007983 */ /* 0x001ea80000300800 */
[----:B------:R-:W2:Y:S04]  /*3f0e0*/  LDL.LU R17, [R1+0x15b8] ;  /* 0x0015b80001117983 */ /* 0x000ea80000300800 */
[----:B----4-:R0:W-:Y:S04]  /*3f0f0*/  STS.U16 [R9+UR76+0x37200], R10 ;  /* 0x0372000a09007988 */ /* 0x0101e8000800044c */
[----:B---3--:R-:W-:Y:S04]  /*3f100*/  STS.U16 [R9+UR76+0x27600], R163 ;  /* 0x027600a309007988 */ /* 0x008fe8000800044c */
        /* <DEDUP_REMOVED lines=8> */
[----:B0-----:R-:W3:Y:S04]  /*3f190*/  LDL.LU R10, [R1+0x24a4] ;  /* 0x0024a400010a7983 */ /* 0x001ee80000300800 */
[----:B------:R0:W-:Y:S04]  /*3f1a0*/  STS.U16 [R158+UR76+0x30680], R21 ;  /* 0x030680159e007988 */ /* 0x0001e8000800044c */
[----:B------:R1:W-:Y:S04]  /*3f1b0*/  STS.U16 [R158+UR76+0x20a80], R20 ;  /* 0x020a80149e007988 */ /* 0x0003e8000800044c */
[----:B--2---:R2:W-:Y:S04]  /*3f1c0*/  STS.U16 [R158+UR76+0x30a80], R19 ;  /* 0x030a80139e007988 */ /* 0x0045e8000800044c */
        /* <DEDUP_REMOVED lines=9> */
[----:B------:R-:W-:Y:S04]  /*3f260*/  STS.U16 [R158+UR76+0x21e80], R14 ;  /* 0x021e800e9e007988 */ /* 0x000fe8000800044c */
[----:B-1----:R-:W3:Y:S04]  /*3f270*/  LDL.LU R20, [R1+0x1588] ;  /* 0x0015880001147983 */ /* 0x002ee80000300800 */
[----:B------:R-:W-:Y:S04]  /*3f280*/  STS.U16 [R158+UR76+0x31e80], R15 ;  /* 0x031e800f9e007988 */ /* 0x000fe8000800044c */
[----:B--2---:R-:W2:Y:S04]  /*3f290*/  LDL.LU R19, [R1+0x155c] ;  /* 0x00155c0001137983 */ /* 0x004ea80000300800 */
[----:B------:R-:W-:Y:S04]  /*3f2a0*/  STS.U16 [R158+UR76+0x22280], R16 ;  /* 0x022280109e007988 */ /* 0x000fe8000800044c */
[----:B------:R0:W-:Y:S04]  /*3f2b0*/  STS.U16 [R158+UR76+0x32280], R18 ;  /* 0x032280129e007988 */ /* 0x0001e8000800044c */
[----:B0-----:R-:W2:Y:S04]  /*3f2c0*/  LDL.LU R18, [R1+0x1558] ;  /* 0x0015580001127983 */ /* 0x001ea80000300800 */
        /* <DEDUP_REMOVED lines=22> */
[----:B0-----:R-:W2:Y:S04]  /*3f430*/  LDL.LU R0, [R1+0x134c] ;  /* 0x00134c0001007983 */ /* 0x001ea80000300800 */
[----:B-1----:R-:W2:Y:S04]  /*3f440*/  LDL.LU R17, [R1+0x1348] ;  /* 0x0013480001117983 */ /* 0x002ea80000300800 */
[----:B----4-:R0:W-:Y:S04]  /*3f450*/  STS.U16 [R158+UR76+0x22a80], R21 ;  /* 0x022a80159e007988 */ /* 0x0101e8000800044c */
[----:B---3--:R1:W-:Y:S04]  /*3f460*/  STS.U16 [R158+UR76+0x32a80], R20 ;  /* 0x032a80149e007988 */ /* 0x0083e8000800044c */
[----:B--2---:R2:W-:Y:S04]  /*3f470*/  STS.U16 [R158+UR76+0x22e80], R19 ;  /* 0x022e80139e007988 */ /* 0x0045e8000800044c */
[----:B0-----:R-:W3:Y:S04]  /*3f480*/  LDL.LU R21, [R1+0x131c] ;  /* 0x00131c0001157983 */ /* 0x001ee80000300800 */
[----:B-1----:R-:W4:Y:S04]  /*3f490*/  LDL.LU R20, [R1+0x1318] ;  /* 0x0013180001147983 */ /* 0x002f280000300800 */
[----:B------:R-:W4:Y:S04]  /*3f4a0*/  LDL.LU R153, [R1+0x12ec] ;  /* 0x0012ec0001997983 */ /* 0x000f280000300800 */
[----:B--2---:R-:W2:Y:S04]  /*3f4b0*/  LDL.LU R19, [R1+0x12e8] ;  /* 0x0012e80001137983 */ /* 0x004ea80000300800 */
[----:B------:R0:W-:Y:S04]  /*3f4c0*/  STS.U16 [R158+UR76+0x32e80], R18 ;  /* 0x032e80129e007988 */ /* 0x0001e8000800044c */
[----:B0-----:R-:W2:Y:S04]  /*3f4d0*/  LDL.LU R18, [R1+0x12bc] ;  /* 0x0012bc0001127983 */ /* 0x001ea80000300800 */
[----:B------:R0:W-:Y:S04]  /*3f4e0*/  STS.U16 [R158+UR76+0x23280], R11 ;  /* 0x0232800b9e007988 */ /* 0x0001e8000800044c */
[----:B------:R1:W-:Y:S04]  /*3f4f0*/  STS.U16 [R158+UR76+0x33280], R8 ;  /* 0x033280089e007988 */ /* 0x0003e8000800044c */
        /* <DEDUP_REMOVED lines=9> */
[----:B------:R-:W2:Y:S04]  /*3f590*/  LDL.LU R4, [R1+0x248c] ;  /* 0x00248c0001047983 */ /* 0x000ea80000300800 */
        /* <DEDUP_REMOVED lines=32> */
[----:B---3--:R0:W-:Y:S04]  /*3f7a0*/  STS.U16 [R158+UR76+0x25e80], R21 ;  /* 0x025e80159e007988 */ /* 0x0081e8000800044c */
[----:B----4-:R1:W-:Y:S04]  /*3f7b0*/  STS.U16 [R158+UR76+0x35e80], R20 ;  /* 0x035e80149e007988 */ /* 0x0103e8000800044c */
[----:B------:R3:W-:Y:S04]  /*3f7c0*/  STS.U16 [R158+UR76+0x26280], R153 ;  /* 0x026280999e007988 */ /* 0x0007e8000800044c */
[----:B--2---:R2:W-:Y:S04]  /*3f7d0*/  STS.U16 [R158+UR76+0x36280], R19 ;  /* 0x036280139e007988 */ /* 0x0045e8000800044c */
[----:B0-----:R-:W4:Y:S04]  /*3f7e0*/  LDL.LU R21, [R1+0x2454] ;  /* 0x0024540001157983 */ /* 0x001f280000300800 */
[----:B-1----:R-:W4:Y:S04]  /*3f7f0*/  LDL.LU R20, [R1+0x2450] ;  /* 0x0024500001147983 */ /* 0x002f280000300800 */
[----:B---3--:R-:W3:Y:S04]  /*3f800*/  LDL R153, [R1+0x1fb4] ;  /* 0x001fb40001997983 */ /* 0x008ee80000100800 */
[----:B--2---:R-:W2:Y:S04]  /*3f810*/  LDL.LU R19, [R1+0x244c] ;  /* 0x00244c0001137983 */ /* 0x004ea80000300800 */
[----:B------:R0:W-:Y:S04]  /*3f820*/  STS.U16 [R158+UR76+0x26680], R18 ;  /* 0x026680129e007988 */ /* 0x0001e8000800044c */
[----:B0-----:R-:W2:Y:S04]  /*3f830*/  LDL.LU R18, [R1+0x2448] ;  /* 0x0024480001127983 */ /* 0x001ea80000300800 */
[----:B--2---:R0:W-:Y:S04]  /*3f840*/  STS.U16 [R158+UR76+0x36680], R18 ;  /* 0x036680129e007988 */ /* 0x0041e8000800044c */
[----:B------:R1:W-:Y:S04]  /*3f850*/  STS.U16 [R158+UR76+0x26a80], R19 ;  /* 0x026a80139e007988 */ /* 0x0003e8000800044c */
[----:B----4-:R2:W-:Y:S04]  /*3f860*/  STS.U16 [R158+UR76+0x36a80], R20 ;  /* 0x036a80149e007988 */ /* 0x0105e8000800044c */
        /* <DEDUP_REMOVED lines=22> */
[----:B0-----:R-:W2:Y:S04]  /*3f9d0*/  LDL.LU R158, [R1+0x2414] ;  /* 0x00241400019e7983 */ /* 0x001ea80000300800 */
[----:B------:R-:W2:Y:S04]  /*3f9e0*/  LDL.LU R159, [R1+0x2410] ;  /* 0x00241000019f7983 */ /* 0x000ea80000300800 */
[----:B---3--:R0:W-:Y:S04]  /*3f9f0*/  STS.U16 [R153+UR76+0x20300], R163 ;  /* 0x020300a399007988 */ /* 0x0081e8000800044c */
[----:B------:R-:W-:Y:S04]  /*3fa00*/  STS.U16 [R153+UR76+0x30300], R157 ;  /* 0x0303009d99007988 */ /* 0x000fe8000800044c */
[----:B------:R-:W-:Y:S01]  /*3fa10*/  STS.U16 [R153+UR76+0x20700], R155 ;  /* 0x0207009b99007988 */ /* 0x000fe2000800044c */
[----:B0-----:R-:W0:Y:S03]  /*3fa20*/  LDC R163, c[0x0][0x3ac] ;  /* 0x0000eb00ffa37b82 */ /* 0x001e260000000800 */
[----:B--2---:R1:W-:Y:S04]  /*3fa30*/  STS.U16 [R153+UR76+0x30700], R159 ;  /* 0x0307009f99007988 */ /* 0x0043e8000800044c */
[----:B------:R2:W-:Y:S04]  /*3fa40*/  STS.U16 [R153+UR76+0x20b00], R158 ;  /* 0x020b009e99007988 */ /* 0x0005e8000800044c */
[----:B------:R3:W-:Y:S04]  /*3fa50*/  STS.U16 [R153+UR76+0x30b00], R161 ;  /* 0x030b00a199007988 */ /* 0x0007e8000800044c */
[----:B------:R0:W-:Y:S04]  /*3fa60*/  STS.U16 [R153+UR76+0x20f00], R160 ;  /* 0x020f00a099007988 */ /* 0x0001e8000800044c */
[----:B------:R0:W-:Y:S04]  /*3fa70*/  STS.U16 [R153+UR76+0x30f00], R162 ;  /* 0x030f00a299007988 */ /* 0x0001e8000800044c */
[----:B------:R0:W-:Y:S04]  /*3fa80*/  STS.U16 [R153+UR76+0x21300], R164 ;  /* 0x021300a499007988 */ /* 0x0001e8000800044c */
[----:B-1----:R-:W4:Y:S04]  /*3fa90*/  LDL.LU R159, [R1+0x240c] ;  /* 0x00240c00019f7983 */ /* 0x002f280000300800 */
[----:B--2---:R-:W2:Y:S04]  /*3faa0*/  LDL.LU R158, [R1+0x2408] ;  /* 0x00240800019e7983 */ /* 0x004ea80000300800 */
[----:B---3--:R-:W3:Y:S04]  /*3fab0*/  LDL.LU R161, [R1+0x2404] ;  /* 0x0024040001a17983 */ /* 0x008ee80000300800 */
[----:B0-----:R-:W2:Y:S04]  /*3fac0*/  LDL.LU R160, [R1+0x2400] ;  /* 0x0024000001a07983 */ /* 0x001ea80000300800 */
[----:B------:R-:W2:Y:S04]  /*3fad0*/  LDL.LU R162, [R1+0x23fc] ;  /* 0x0023fc0001a27983 */ /* 0x000ea80000300800 */
[----:B------:R-:W2:Y:S04]  /*3fae0*/  LDL.LU R164, [R1+0x23f8] ;  /* 0x0023f80001a47983 */ /* 0x000ea80000300800 */
[----:B------:R0:W-:Y:S04]  /*3faf0*/  STS.U16 [R153+UR76+0x31300], R14 ;  /* 0x0313000e99007988 */ /* 0x0001e8000800044c */
[----:B------:R1:W-:Y:S04]  /*3fb00*/  STS.U16 [R153+UR76+0x21700], R15 ;  /* 0x0217000f99007988 */ /* 0x0003e8000800044c */
[----:B------:R1:W-:Y:S04]  /*3fb10*/  STS.U16 [R153+UR76+0x31700], R16 ;  /* 0x0317001099007988 */ /* 0x0003e8000800044c */
[----:B0-----:R-:W2:Y:S04]  /*3fb20*/  LDL.LU R14, [R1+0x23f4] ;  /* 0x0023f400010e7983 */ /* 0x001ea80000300800 */
[----:B-1----:R-:W3:Y:S04]  /*3fb30*/  LDL.LU R15, [R1+0x23f0] ;  /* 0x0023f000010f7983 */ /* 0x002ee80000300800 */
[----:B------:R-:W3:Y:S04]  /*3fb40*/  LDL.LU R16, [R1+0x23ec] ;  /* 0x0023ec0001107983 */ /* 0x000ee80000300800 */
[----:B------:R0:W-:Y:S04]  /*3fb50*/  STS.U16 [R153+UR76+0x21b00], R17 ;  /* 0x021b001199007988 */ /* 0x0001e8000800044c */
[----:B----4-:R1:W-:Y:S04]  /*3fb60*/  STS.U16 [R153+UR76+0x31b00], R21 ;  /* 0x031b001599007988 */ /* 0x0103e8000800044c */
[----:B------:R4:W-:Y:S04]  /*3fb70*/  STS.U16 [R153+UR76+0x21f00], R20 ;  /* 0x021f001499007988 */ /* 0x0009e8000800044c */
[----:B------:R1:W-:Y:S04]  /*3fb80*/  STS.U16 [R153+UR76+0x31f00], R19 ;  /* 0x031f001399007988 */ /* 0x0003e8000800044c */
[----:B------:R4:W-:Y:S04]  /*3fb90*/  STS.U16 [R153+UR76+0x22300], R18 ;  /* 0x0223001299007988 */ /* 0x0009e8000800044c */
[----:B0-----:R-:W3:Y:S04]  /*3fba0*/  LDL.LU R17, [R1+0x23e8] ;  /* 0x0023e80001117983 */ /* 0x001ee80000300800 */
[----:B-1----:R-:W3:Y:S04]  /*3fbb0*/  LDL.LU R21, [R1+0x23e4] ;  /* 0x0023e40001157983 */ /* 0x002ee80000300800 */
[----:B----4-:R-:W4:Y:S04]  /*3fbc0*/  LDL.LU R20, [R1+0x23e0] ;  /* 0x0023e00001147983 */ /* 0x010f280000300800 */
[----:B------:R-:W4:Y:S04]  /*3fbd0*/  LDL.LU R19, [R1+0x23dc] ;  /* 0x0023dc0001137983 */ /* 0x000f280000300800 */
[----:B------:R-:W4:Y:S01]  /*3fbe0*/  LDL.LU R18, [R1+0x23d8] ;  /* 0x0023d80001127983 */ /* 0x000f220000300800 */
[----:B------:R-:W-:-:S04]  /*3fbf0*/  IMAD.SHL.U32 R163, R163, 0x100, RZ ;  /* 0x00000100a3a37824 */ /* 0x000fc800078e00ff */
[----:B------:R-:W-:Y:S01]  /*3fc00*/  IMAD.SHL.U32 R163, R163, 0x2, RZ ;  /* 0x00000002a3a37824 */ /* 0x000fe200078e00ff */
        /* <DEDUP_REMOVED lines=56> */
[-C--:B--2---:R-:W-:Y:S02]  /*3ff90*/  IADD3 R155, P2, PT, R14, R163.reuse, RZ ;  /* 0x000000a30e9b7210 */ /* 0x084fe40007f5e0ff */
[----:B---3--:R-:W-:Y:S01]  /*3ffa0*/  IADD3 R153, P3, PT, R16, R163, RZ ;  /* 0x000000a310997210 */ /* 0x008fe20007f7e0ff */
[----:B------:R-:W-:Y:S04]  /*3ffb0*/  STL [R1+0x22f8], R15 ;  /* 0x0022f80f01007387 */ /* 0x000fe80000100800 */
[----:B------:R-:W-:Y:S04]  /*3ffc0*/  STL [R1+0x12c8], R155 ;  /* 0x0012c89b01007387 */ /* 0x000fe80000100800 */
        /* <DEDUP_REMOVED lines=30> */
[----:B----4-:R-:W-:-:S02]  /*401b0*/  PRMT R18, RZ, 0x7610, R18 ;  /* 0x00007610ff127816 */ /* 0x010fc40000000012 */
[----:B------:R-:W-:Y:S01]  /*401c0*/  PRMT R19, RZ, 0x7610, R19 ;  /* 0x00007610ff137816 */ /* 0x000fe20000000013 */
[----:B------:R-:W-:Y:S01]  /*401d0*/  STL.S16 [R1+0x11a4], R97 ;  /* 0x0011a46101007387 */ /* 0x000fe20000100600 */
[----:B------:R-:W-:Y:S02]  /*401e0*/  PRMT R20, RZ, 0x7610, R20 ;  /* 0x00007610ff147816 */ /* 0x000fe40000000014 */
[----:B------:R-:W-:Y:S01]  /*401f0*/  PRMT R21, RZ, 0x7610, R21 ;  /* 0x00007610ff157816 */ /* 0x000fe20000000015 */
[----:B------:R-:W-:Y:S04]  /*40200*/  STL.64 [R1+0x2318], R10 ;  /* 0x0023180a01007387 */ /* 0x000fe80000100a00 */
[----:B------:R-:W-:Y:S04]  /*40210*/  STL.S16 [R1+0x12b4], R95 ;  /* 0x0012b45f01007387 */ /* 0x000fe80000100600 */
[----:B------:R-:W-:Y:S04]  /*40220*/  STL.S16 [R1+0x12b0], R93 ;  /* 0x0012b05d01007387 */ /* 0x000fe80000100600 */
[----:B------:R-:W-:Y:S04]  /*40230*/  STL.64 [R1+0x2310], R18 ;  /* 0x0023101201007387 */ /* 0x000fe80000100a00 */
[----:B------:R0:W-:Y:S04]  /*40240*/  STL.64 [R1+0x22e0], R20 ;  /* 0x0022e01401007387 */ /* 0x0001e80000100a00 */
[----:B------:R-:W-:Y:S04]  /*40250*/  STL [R1+0x2358], R0 ;  /* 0x0023580001007387 */ /* 0x000fe80000100800 */
        /* <DEDUP_REMOVED lines=14> */
[----:B------:R1:W-:Y:S01]  /*40340*/  STL.S16 [R1+0x11e8], R65 ;  /* 0x0011e84101007387 */ /* 0x0003e20000100600 */
[----:B0-----:R-:W-:-:S03]  /*40350*/  PRMT R21, RZ, 0x7610, R21 ;  /* 0x00007610ff157816 */ /* 0x001fc60000000015 */
[----:B------:R-:W-:Y:S01]  /*40360*/  STL.S16 [R1+0x11c0], R63 ;  /* 0x0011c03f01007387 */ /* 0x000fe20000100600 */
[----:B------:R-:W-:-:S03]  /*40370*/  PRMT R20, RZ, 0x7610, R20 ;  /* 0x00007610ff147816 */ /* 0x000fc60000000014 */
[----:B------:R-:W-:Y:S01]  /*40380*/  STL.S16 [R1+0x11bc], R61 ;  /* 0x0011bc3d01007387 */ /* 0x000fe20000100600 */
[----:B------:R-:W-:-:S03]  /*40390*/  PRMT R19, RZ, 0x7610, R19 ;  /* 0x00007610ff137816 */ /* 0x000fc60000000013 */
[----:B------:R-:W-:Y:S01]  /*403a0*/  STL.S16 [R1+0x1190], R59 ;  /* 0x0011903b01007387 */ /* 0x000fe20000100600 */
[----:B------:R-:W-:-:S03]  /*403b0*/  PRMT R18, RZ, 0x7610, R18 ;  /* 0x00007610ff127816 */ /* 0x000fc60000000012 */
[----:B------:R0:W-:Y:S01]  /*403c0*/  STL.64 [R1+0x22f0], R6 ;  /* 0x0022f00601007387 */ /* 0x0001e20000100a00 */
[----:B------:R-:W-:-:S03]  /*403d0*/  PRMT R13, RZ, 0x7610, R13 ;  /* 0x00007610ff0d7816 */ /* 0x000fc6000000000d */
[----:B------:R-:W-:Y:S04]  /*403e0*/  STL.S16 [R1+0x12a4], R21 ;  /* 0x0012a41501007387 */ /* 0x000fe80000100600 */
[----:B------:R-:W-:Y:S01]  /*403f0*/  STL.S16 [R1+0x12a0], R20 ;  /* 0x0012a01401007387 */ /* 0x000fe20000100600 */
[----:B------:R-:W-:-:S03]  /*40400*/  PRMT R12, RZ, 0x7610, R12 ;  /* 0x00007610ff0c7816 */ /* 0x000fc6000000000c */
[----:B------:R-:W-:Y:S01]  /*40410*/  STL.S16 [R1+0x1274], R19 ;  /* 0x0012741301007387 */ /* 0x000fe20000100600 */
[----:B------:R-:W-:-:S03]  /*40420*/  PRMT R11, RZ, 0x7610, R11 ;  /* 0x00007610ff0b7816 */ /* 0x000fc6000000000b */
[----:B------:R-:W-:Y:S01]  /*40430*/  STL.S16 [R1+0x1270], R18 ;  /* 0x0012701201007387 */ /* 0x000fe20000100600 */
[----:B------:R-:W-:-:S03]  /*40440*/  PRMT R10, RZ, 0x7610, R10 ;  /* 0x00007610ff0a7816 */ /* 0x000fc6000000000a */
[----:B------:R-:W-:Y:S04]  /*40450*/  STL.S16 [R1+0x1244], R13 ;  /* 0x0012440d01007387 */ /* 0x000fe80000100600 */
[----:B-1----:R-:W2:Y:S01]  /*40460*/  LDL.LU R65, [R1+0x1798] ;  /* 0x0017980001417983 */ /* 0x002ea20000300800 */
[----:B------:R-:W-:-:S03]  /*40470*/  PRMT R9, RZ, 0x7610, R9 ;  /* 0x00007610ff097816 */ /* 0x000fc60000000009 */
[----:B------:R-:W-:Y:S01]  /*40480*/  STL.S16 [R1+0x1240], R12 ;  /* 0x0012400c01007387 */ /* 0x000fe20000100600 */
[----:B------:R-:W-:-:S03]  /*40490*/  PRMT R8, RZ, 0x7610, R8 ;  /* 0x00007610ff087816 */ /* 0x000fc60000000008 */
[----:B------:R-:W-:Y:S04]  /*404a0*/  STL.S16 [R1+0x1214], R11 ;  /* 0x0012140b01007387 */ /* 0x000fe80000100600 */
[----:B------:R-:W-:Y:S04]  /*404b0*/  STL.S16 [R1+0x1210], R10 ;  /* 0x0012100a01007387 */ /* 0x000fe80000100600 */
[----:B------:R-:W3:Y:S04]  /*404c0*/  LDL.LU R113, [R1+0x12e0] ;  /* 0x0012e00001717983 */ /* 0x000ee80000300800 */
[----:B------:R-:W-:Y:S04]  /*404d0*/  STL.S16 [R1+0x11e4], R9 ;  /* 0x0011e40901007387 */ /* 0x000fe80000100600 */
[----:B------:R-:W-:Y:S04]  /*404e0*/  STL.S16 [R1+0x11e0], R8 ;  /* 0x0011e00801007387 */ /* 0x000fe80000100600 */
[----:B------:R-:W4:Y:S01]  /*404f0*/  LDL.LU R75, [R1+0x12e4] ;  /* 0x0012e400014b7983 */ /* 0x000f220000300800 */
[----:B0-----:R-:W-:-:S02]  /*40500*/  PRMT R7, RZ, 0x7610, R7 ;  /* 0x00007610ff077816 */ /* 0x001fc40000000007 */
[----:B------:R-:W-:Y:S02]  /*40510*/  PRMT R6, RZ, 0x7610, R6 ;  /* 0x00007610ff067816 */ /* 0x000fe40000000006 */
[----:B------:R-:W-:Y:S02]  /*40520*/  PRMT R16, RZ, 0x7610, R16 ;  /* 0x00007610ff107816 */ /* 0x000fe40000000010 */
[----:B------:R-:W-:Y:S02]  /*40530*/  PRMT R15, RZ, 0x7610, R15 ;  /* 0x00007610ff0f7816 */ /* 0x000fe4000000000f */
[----:B------:R-:W-:Y:S01]  /*40540*/  PRMT R14, RZ, 0x7610, R14 ;  /* 0x00007610ff0e7816 */ /* 0x000fe2000000000e */
[----:B------:R-:W-:Y:S01]  /*40550*/  STL.S16 [R1+0x11b8], R7 ;  /* 0x0011b80701007387 */ /* 0x000fe20000100600 */
[----:B------:R-:W-:Y:S02]  /*40560*/  PRMT R5, RZ, 0x7610, R5 ;  /* 0x00007610ff057816 */ /* 0x000fe40000000005 */
[----:B------:R-:W-:Y:S01]  /*40570*/  PRMT R4, RZ, 0x7610, R4 ;  /* 0x00007610ff047816 */ /* 0x000fe20000000004 */
[----:B------:R-:W4:Y:S04]  /*40580*/  LDL.LU R115, [R1+0x1310] ;  /* 0x0013100001737983 */ /* 0x000f280000300800 */
[----:B------:R-:W-:Y:S04]  /*40590*/  STL.S16 [R1+0x11b4], R6 ;  /* 0x0011b40601007387 */ /* 0x000fe80000100600 */
[----:B------:R-:W-:Y:S04]  /*405a0*/  STL.64 [R1+0x2300], R16 ;  /* 0x0023001001007387 */ /* 0x000fe80000100a00 */
[----:B------:R-:W-:Y:S04]  /*405b0*/  STL.64 [R1+0x2320], R14 ;  /* 0x0023200e01007387 */ /* 0x000fe80000100a00 */
[----:B------:R0:W-:Y:S01]  /*405c0*/  STL.64 [R1+0x2308], R4 ;  /* 0x0023080401007387 */ /* 0x0001e20000100a00 */
[----:B------:R-:W-:-:S02]  /*405d0*/  PRMT R0, RZ, 0x7610, R0 ;  /* 0x00007610ff007816 */ /* 0x000fc40000000000 */
[----:B------:R-:W-:Y:S02]  /*405e0*/  PRMT R3, RZ, 0x7610, R3 ;  /* 0x00007610ff037816 */ /* 0x000fe40000000003 */
[----:B------:R-:W-:Y:S02]  /*405f0*/  PRMT R2, RZ, 0x7610, R2 ;  /* 0x00007610ff027816 */ /* 0x000fe40000000002 */
[----:B------:R-:W-:Y:S02]  /*40600*/  PRMT R159, RZ, 0x7610, R159 ;  /* 0x00007610ff9f7816 */ /* 0x000fe4000000009f */
[----:B------:R-:W-:Y:S01]  /*40610*/  PRMT R158, RZ, 0x7610, R158 ;  /* 0x00007610ff9e7816 */ /* 0x000fe2000000009e */
[----:B------:R-:W4:Y:S01]  /*40620*/  LDL.LU R85, [R1+0x1314] ;  /* 0x0013140001557983 */ /* 0x000f220000300800 */
[----:B------:R-:W-:Y:S02]  /*40630*/  PRMT R161, RZ, 0x7610, R161 ;  /* 0x00007610ffa17816 */ /* 0x000fe400000000a1 */
[----:B------:R-:W-:-:S02]  /*40640*/  PRMT R160, RZ, 0x7610, R160 ;  /* 0x00007610ffa07816 */ /* 0x000fc400000000a0 */
[----:B0-----:R-:W-:Y:S02]  /*40650*/  PRMT R4, RZ, 0x7610, R4 ;  /* 0x00007610ff047816 */ /* 0x001fe40000000004 */
[----:B------:R-:W-:Y:S02]  /*40660*/  PRMT R163, RZ, 0x7610, R163 ;  /* 0x00007610ffa37816 */ /* 0x000fe400000000a3 */
[----:B------:R-:W-:Y:S02]  /*40670*/  PRMT R162, RZ, 0x7610, R162 ;  /* 0x00007610ffa27816 */ /* 0x000fe400000000a2 */
[----:B------:R-:W-:Y:S02]  /*40680*/  PRMT R165, RZ, 0x7610, R165 ;  /* 0x00007610ffa57816 */ /* 0x000fe400000000a5 */
[----:B------:R-:W-:Y:S01]  /*40690*/  PRMT R164, RZ, 0x7610, R164 ;  /* 0x00007610ffa47816 */ /* 0x000fe200000000a4 */
[----:B------:R-:W-:Y:S04]  /*406a0*/  STL.S16 [R1+0x129c], R4 ;  /* 0x00129c0401007387 */ /* 0x000fe80000100600 */
[----:B------:R0:W-:Y:S04]  /*406b0*/  STL.S16 [R1+0x1298], R0 ;  /* 0x0012980001007387 */ /* 0x0001e80000100600 */
[----:B------:R1:W-:Y:S04]  /*406c0*/  STL.64 [R1+0x2328], R2 ;  /* 0x0023280201007387 */ /* 0x0003e80000100a00 */
[----:B------:R-:W-:Y:S04]  /*406d0*/  STL.64 [R1+0x2330], R158 ;  /* 0x0023309e01007387 */ /* 0x000fe80000100a00 */
[----:B------:R-:W-:Y:S04]  /*406e0*/  STL.64 [R1+0x2338], R160 ;  /* 0x002338a001007387 */ /* 0x000fe80000100a00 */
[----:B------:R0:W-:Y:S04]  /*406f0*/  STL.64 [R1+0x2340], R162 ;  /* 0x002340a201007387 */ /* 0x0001e80000100a00 */
[----:B------:R-:W-:Y:S04]  /*40700*/  STL.64 [R1+0x2348], R164 ;  /* 0x002348a401007387 */ /* 0x000fe80000100a00 */
[----:B------:R-:W4:Y:S04]  /*40710*/  LDL.LU R117, [R1+0x1340] ;  /* 0x0013400001757983 */ /* 0x000f280000300800 */
[----:B------:R-:W4:Y:S01]  /*40720*/  LDL.LU R95, [R1+0x1344] ;  /* 0x00134400015f7983 */ /* 0x000f220000300800 */
[----:B--2---:R-:W-:-:S04]  /*40730*/  LOP3.LUT R65, R65, R64, RZ, 0x3c, !PT ;  /* 0x0000004041417212 */ /* 0x004fc800078e3cff */
[----:B------:R-:W-:Y:S02]  /*40740*/  LOP3.LUT R64, R65, R64, RZ, 0x3c, !PT ;  /* 0x0000004041407212 */ /* 0x000fe400078e3cff */
[----:B---3--:R-:W-:Y:S02]  /*40750*/  LOP3.LUT R113, R113, R112, RZ, 0x3c, !PT ;  /* 0x0000007071717212 */ /* 0x008fe400078e3cff */
[----:B------:R-:W-:Y:S02]  /*40760*/  LOP3.LUT R65, R65, R64, RZ, 0x3c, !PT ;  /* 0x0000004041417212 */ /* 0x000fe400078e3cff */
[----:B----4-:R-:W-:Y:S02]  /*40770*/  LOP3.LUT R75, R75, R74, RZ, 0x3c, !PT ;  /* 0x0000004a4b4b7212 */ /* 0x010fe400078e3cff */
[----:B------:R-:W-:Y:S02]  /*40780*/  LOP3.LUT R112, R113, R112, RZ, 0x3c, !PT ;  /* 0x0000007071707212 */ /* 0x000fe400078e3cff */
[----:B------:R-:W-:-:S02]  /*40790*/  LOP3.LUT R74, R75, R74, RZ, 0x3c, !PT ;  /* 0x0000004a4b4a7212 */ /* 0x000fc400078e3cff */
[----:B------:R-:W-:Y:S01]  /*407a0*/  LOP3.LUT R113, R113, R112, RZ, 0x3c, !PT ;  /* 0x0000007071717212 */ /* 0x000fe200078e3cff */
[----:B------:R2:W-:Y:S04]  /*407b0*/  STL.64 [R1+0x2360], R64 ;  /* 0x0023604001007387 */ /* 0x0005e80000100a00 */
[----:B------:R-:W3:Y:S04]  /*407c0*/  LDL.LU R119, [R1+0x1370] ;  /* 0x0013700001777983 */ /* 0x000ee80000300800 */
[----:B------:R-:W4:Y:S01]  /*407d0*/  LDL.LU R105, [R1+0x1374] ;  /* 0x0013740001697983 */ /* 0x000f220000300800 */
[----:B------:R-:W-:-:S03]  /*407e0*/  LOP3.LUT R75, R75, R74, RZ, 0x3c, !PT ;  /* 0x0000004a4b4b7212 */ /* 0x000fc600078e3cff */
[----:B------:R-:W-:Y:S04]  /*407f0*/  STL [R1+0x2378], R112 ;  /* 0x0023787001007387 */ /* 0x000fe80000100800 */
[----:B------:R-:W-:Y:S04]  /*40800*/  STL [R1+0x2368], R113 ;  /* 0x0023687101007387 */ /* 0x000fe80000100800 */
[----:B------:R-:W2:Y:S04]  /*40810*/  LDL.LU R121, [R1+0x139c] ;  /* 0x00139c0001797983 */ /* 0x000ea80000300800 */
[----:B------:R-:W2:Y:S04]  /*40820*/  LDL.LU R67, [R1+0x13a0] ;  /* 0x0013a00001437983 */ /* 0x000ea80000300800 */
[----:B------:R0:W-:Y:S04]  /*40830*/  STL.64 [R1+0x2370], R74 ;  /* 0x0023704a01007387 */ /* 0x0001e80000100a00 */
[----:B------:R-:W2:Y:S01]  /*40840*/  LDL.LU R123, [R1+0x13a4] ;  /* 0x0013a400017b7983 */ /* 0x000ea20000300800 */
[----:B------:R-:W-:-:S03]  /*40850*/  LOP3.LUT R115, R115, R114, RZ, 0x3c, !PT ;  /* 0x0000007273737212 */ /* 0x000fc600078e3cff */
[----:B------:R-:W2:Y:S04]  /*40860*/  LDL.LU R77, [R1+0x13c8] ;  /* 0x0013c800014d7983 */ /* 0x000ea80000300800 */
[----:B------:R-:W2:Y:S01]  /*40870*/  LDL.LU R125, [R1+0x13cc] ;  /* 0x0013cc00017d7983 */ /* 0x000ea20000300800 */
[----:B------:R-:W-:-:S04]  /*40880*/  LOP3.LUT R114, R115, R114, RZ, 0x3c, !PT ;  /* 0x0000007273727212 */ /* 0x000fc800078e3cff */
[----:B------:R-:W-:Y:S02]  /*40890*/  LOP3.LUT R115, R115, R114, RZ, 0x3c, !PT ;  /* 0x0000007273737212 */ /* 0x000fe400078e3cff */
[----:B------:R-:W-:-:S03]  /*408a0*/  LOP3.LUT R85, R85, R84, RZ, 0x3c, !PT ;  /* 0x0000005455557212 */ /* 0x000fc600078e3cff */
[----:B------:R0:W-:Y:S04]  /*408b0*/  STL.64 [R1+0x2380], R114 ;  /* 0x0023807201007387 */ /* 0x0001e80000100a00 */
[----:B------:R-:W2:Y:S04]  /*408c0*/  LDL.LU R87, [R1+0x13d0] ;  /* 0x0013d00001577983 */ /* 0x000ea80000300800 */
[----:B------:R-:W2:Y:S04]  /*408d0*/  LDL.LU R127, [R1+0x13d4] ;  /* 0x0013d400017f7983 */ /* 0x000ea80000300800 */
[----:B------:R-:W2:Y:S01]  /*408e0*/  LDL.LU R97, [R1+0x13f8] ;  /* 0x0013f80001617983 */ /* 0x000ea20000300800 */
[----:B------:R-:W-:-:S03]  /*408f0*/  LOP3.LUT R84, R85, R84, RZ, 0x3c, !PT ;  /* 0x0000005455547212 */ /* 0x000fc600078e3cff */
[----:B------:R-:W2:Y:S04]  /*40900*/  LDL.LU R129, [R1+0x13fc] ;  /* 0x0013fc0001817983 */ /* 0x000ea80000300800 */
[----:B------:R-:W2:Y:S04]  /*40910*/  LDL.LU R107, [R1+0x1400] ;  /* 0x00140000016b7983 */ /* 0x000ea80000300800 */
[----:B------:R-:W2:Y:S01]  /*40920*/  LDL.LU R131, [R1+0x1404] ;  /* 0x0014040001837983 */ /* 0x000ea20000300800 */
[----:B------:R-:W-:Y:S02]  /*40930*/  LOP3.LUT R117, R117, R116, RZ, 0x3c, !PT ;  /* 0x0000007475757212 */ /* 0x000fe400078e3cff */
[----:B------:R-:W-:Y:S01]  /*40940*/  LOP3.LUT R95, R95, R94, RZ, 0x3c, !PT ;  /* 0x0000005e5f5f7212 */ /* 0x000fe200078e3cff */
[----:B------:R-:W2:Y:S01]  /*40950*/  LDL.LU R69, [R1+0x1428] ;  /* 0x0014280001457983 */ /* 0x000ea20000300800 */
[----:B------:R-:W-:-:S02]  /*40960*/  LOP3.LUT R85, R85, R84, RZ, 0x3c, !PT ;  /* 0x0000005455557212 */ /* 0x000fc400078e3cff */
[----:B------:R-:W-:Y:S02]  /*40970*/  LOP3.LUT R116, R117, R116, RZ, 0x3c, !PT ;  /* 0x0000007475747212 */ /* 0x000fe400078e3cff */
[----:B------:R-:W-:Y:S01]  /*40980*/  LOP3.LUT R94, R95, R94, RZ, 0x3c, !PT ;  /* 0x0000005e5f5e7212 */ /* 0x000fe200078e3cff */
[----:B------:R-:W2:Y:S04]  /*40990*/  LDL.LU R133, [R1+0x142c] ;  /* 0x00142c0001857983 */ /* 0x000ea80000300800 */
[----:B------:R-:W2:Y:S01]  /*409a0*/  LDL.LU R79, [R1+0x1430] ;  /* 0x00143000014f7983 */ /* 0x000ea20000300800 */
[----:B------:R-:W-:-:S03]  /*409b0*/  LOP3.LUT R117, R117, R116, RZ, 0x3c, !PT ;  /* 0x0000007475757212 */ /* 0x000fc600078e3cff */
[----:B------:R-:W2:Y:S01]  /*409c0*/  LDL.LU R135, [R1+0x1434] ;  /* 0x0014340001877983 */ /* 0x000ea20000300800 */
[----:B------:R-:W-:-:S03]  /*409d0*/  LOP3.LUT R95, R95, R94, RZ, 0x3c, !PT ;  /* 0x0000005e5f5f7212 */ /* 0x000fc600078e3cff */
[----:B------:R-:W2:Y:S04]  /*409e0*/  LDL.LU R89, [R1+0x1458] ;  /* 0x0014580001597983 */ /* 0x000ea80000300800 */
[----:B------:R-:W-:Y:S04]  /*409f0*/  STL [R1+0x2398], R84 ;  /* 0x0023985401007387 */ /* 0x000fe80000100800 */
[----:B------:R-:W-:Y:S04]  /*40a00*/  STL [R1+0x2388], R85 ;  /* 0x0023885501007387 */ /* 0x000fe80000100800 */
[----:B------:R0:W-:Y:S04]  /*40a10*/  STL.64 [R1+0x2390], R116 ;  /* 0x0023907401007387 */ /* 0x0001e80000100a00 */
[----:B------:R0:W-:Y:S01]  /*40a20*/  STL.64 [R1+0x23a0], R94 ;  /* 0x0023a05e01007387 */ /* 0x0001e20000100a00 */
[----:B---3--:R-:W-:-:S02]  /*40a30*/  LOP3.LUT R119, R119, R118, RZ, 0x3c, !PT ;  /* 0x0000007677777212 */ /* 0x008fc400078e3cff */
[----:B----4-:R-:W-:Y:S02]  /*40a40*/  LOP3.LUT R105, R105, R104, RZ, 0x3c, !PT ;  /* 0x0000006869697212 */ /* 0x010fe400078e3cff */
[----:B--2---:R-:W-:Y:S02]  /*40a50*/  LOP3.LUT R121, R121, R120, RZ, 0x3c, !PT ;  /* 0x0000007879797212 */ /* 0x004fe400078e3cff */
[----:B------:R-:W-:Y:S02]  /*40a60*/  LOP3.LUT R67, R67, R66, RZ, 0x3c, !PT ;  /* 0x0000004243437212 */ /* 0x000fe400078e3cff */
[----:B------:R-:W-:Y:S02]  /*40a70*/  LOP3.LUT R118, R119, R118, RZ, 0x3c, !PT ;  /* 0x0000007677767212 */ /* 0x000fe400078e3cff */
[----:B------:R-:W-:Y:S02]  /*40a80*/  LOP3.LUT R123, R123, R122, RZ, 0x3c, !PT ;  /* 0x0000007a7b7b7212 */ /* 0x000fe400078e3cff */
[----:B------:R-:W-:-:S02]  /*40a90*/  LOP3.LUT R104, R105, R104, RZ, 0x3c, !PT ;  /* 0x0000006869687212 */ /* 0x000fc400078e3cff */
[----:B------:R-:W-:Y:S02]  /*40aa0*/  LOP3.LUT R120, R121, R120, RZ, 0x3c, !PT ;  /* 0x0000007879787212 */ /* 0x000fe400078e3cff */
[----:B------:R-:W-:Y:S02]  /*40ab0*/  LOP3.LUT R66, R67, R66, RZ, 0x3c, !PT ;  /* 0x0000004243427212 */ /* 0x000fe400078e3cff */
[----:B------:R-:W-:Y:S02]  /*40ac0*/  LOP3.LUT R119, R119, R118, RZ, 0x3c, !PT ;  /* 0x0000007677777212 */ /* 0x000fe400078e3cff */
[----:B------:R-:W-:Y:S02]  /*40ad0*/  LOP3.LUT R122, R123, R122, RZ, 0x3c, !PT ;  /* 0x0000007a7b7a7212 */ /* 0x000fe400078e3cff */
[----:B------:R-:W-:Y:S02]  /*40ae0*/  LOP3.LUT R105, R105, R104, RZ, 0x3c, !PT ;  /* 0x0000006869697212 */ /* 0x000fe400078e3cff */
[----:B------:R-:W-:-:S02]  /*40af0*/  LOP3.LUT R121, R121, R120, RZ, 0x3c, !PT ;  /* 0x0000007879797212 */ /* 0x000fc400078e3cff */
[----:B------:R-:W-:Y:S01]  /*40b00*/  LOP3.LUT R67, R67, R66, RZ, 0x3c, !PT ;  /* 0x0000004243437212 */ /* 0x000fe200078e3cff */
[----:B------:R-:W-:Y:S01]  /*40b10*/  STL [R1+0x23b8], R118 ;  /* 0x0023b87601007387 */ /* 0x000fe20000100800 */
[----:B------:R-:W-:-:S03]  /*40b20*/  LOP3.LUT R123, R123, R122, RZ, 0x3c, !PT ;  /* 0x0000007a7b7b7212 */ /* 0x000fc600078e3cff */
[----:B------:R-:W-:Y:S04]  /*40b30*/  STL [R1+0x23a8], R119 ;  /* 0x0023a87701007387 */ /* 0x000fe80000100800 */
[----:B------:R-:W-:Y:S04]  /*40b40*/  STL.64 [R1+0x23b0], R104 ;  /* 0x0023b06801007387 */ /* 0x000fe80000100a00 */
[----:B------:R2:W-:Y:S04]  /*40b50*/  STL.64 [R1+0x23c0], R120 ;  /* 0x0023c07801007387 */ /* 0x0005e80000100a00 */
[----:B------:R-:W-:Y:S04]  /*40b60*/  STL [R1+0x23c8], R67 ;  /* 0x0023c84301007387 */ /* 0x000fe80000100800 */
[----:B------:R3:W-:Y:S04]  /*40b70*/  STL.64 [R1+0x23d0], R122 ;  /* 0x0023d07a01007387 */ /* 0x0007e80000100a00 */
        /* <DEDUP_REMOVED lines=27> */
[----:B------:R-:W3:Y:S04]  /*40d30*/  LDL.LU R9, [R1+0x28] ;  /* 0x0000280001097983 */ /* 0x000ee80000300800 */
[----:B0-----:R-:W3:Y:S04]  /*40d40*/  LDL.LU R0, [R1+0x1584] ;  /* 0x0015840001007983 */ /* 0x001ee80000300800 */
        /* <DEDUP_REMOVED lines=10> */
[----:B------:R-:W4:Y:S04]  /*40df0*/  LDL.LU R163, [R1+0xa8] ;  /* 0x0000a80001a37983 */ /* 0x000f280000300800 */
[----:B------:R-:W4:Y:S04]  /*40e00*/  LDL.LU R160, [R1+0x1618] ;  /* 0x0016180001a07983 */ /* 0x000f280000300800 */
[----:B------:R-:W4:Y:S04]  /*40e10*/  LDL.LU R161, [R1+0xb0] ;  /* 0x0000b00001a17983 */ /* 0x000f280000300800 */
[----:B------:R-:W4:Y:S01]  /*40e20*/  LDL.LU R158, [R1+0x1644] ;  /* 0x00164400019e7983 */ /* 0x000f220000300800 */
[----:B--2---:R-:W-:-:S04]  /*40e30*/  LOP3.LUT R11, R11, R10, RZ, 0x3c, !PT ;  /* 0x0000000a0b0b7212 */ /* 0x004fc800078e3cff */
[C---:B------:R-:W-:Y:S01]  /*40e40*/  LOP3.LUT R10, R11.reuse, R10, RZ, 0x3c, !PT ;  /* 0x0000000a0b0a7212 */ /* 0x040fe200078e3cff */
[----:B---3--:R-:W-:Y:S02]  /*40e50*/  IMAD.MOV.U32 R64, RZ, RZ, R0 ;  /* 0x000000ffff407224 */ /* 0x008fe400078e0000 */
[----:B------:R-:W-:Y:S01]  /*40e60*/  IMAD.MOV.U32 R65, RZ, RZ, R9 ;  /* 0x000000ffff417224 */ /* 0x000fe200078e0009 */
[----:B------:R-:W-:Y:S01]  /*40e70*/  LOP3.LUT R11, R11, R10, RZ, 0x3c, !PT ;  /* 0x0000000a0b0b7212 */ /* 0x000fe200078e3cff */
[----:B----4-:R-:W-:Y:S02]  /*40e80*/  IMAD.MOV.U32 R74, RZ, RZ, R21 ;  /* 0x000000ffff4a7224 */ /* 0x010fe400078e0015 */
[----:B------:R-:W-:Y:S02]  /*40e90*/  IMAD.MOV.U32 R75, RZ, RZ, R20 ;  /* 0x000000ffff4b7224 */ /* 0x000fe400078e0014 */
[----:B------:R-:W-:Y:S04]  /*40ea0*/  STL.64 [R1+0x20], R10 ;  /* 0x0000200a01007387 */ /* 0x000fe80000100a00 */
[----:B------:R-:W-:Y:S04]  /*40eb0*/  STL.64 [R1+0x28], R64 ;  /* 0x0000284001007387 */ /* 0x000fe80000100a00 */
[----:B------:R-:W-:Y:S04]  /*40ec0*/  STL.64 [R1+0x30], R74 ;  /* 0x0000304a01007387 */ /* 0x000fe80000100a00 */
[----:B------:R-:W-:Y:S04]  /*40ed0*/  STL.64 [R1+0x58], R54 ;  /* 0x0000583601007387 */ /* 0x000fe80000100a00 */
[----:B------:R-:W-:Y:S04]  /*40ee0*/  STL.64 [R1+0x60], R52 ;  /* 0x0000603401007387 */ /* 0x000fe80000100a00 */
[----:B------:R-:W-:Y:S04]  /*40ef0*/  STL.64 [R1+0x68], R44 ;  /* 0x0000682c01007387 */ /* 0x000fe80000100a00 */
[----:B------:R-:W-:Y:S04]  /*40f00*/  STL.64 [R1+0x70], R42 ;  /* 0x0000702a01007387 */ /* 0x000fe80000100a00 */
[----:B------:R-:W2:Y:S04]  /*40f10*/  LDL.LU R6, [R1+0x128] ;  /* 0x0001280001067983 */ /* 0x000ea80000300800 */
[----:B------:R-:W2:Y:S04]  /*40f20*/  LDL.LU R7, [R1+0x1688] ;  /* 0x0016880001077983 */ /* 0x000ea80000300800 */
[----:B------:R-:W3:Y:S04]  /*40f30*/  LDL.LU R16, [R1+0x130] ;  /* 0x0001300001107983 */ /* 0x000ee80000300800 */
[----:B------:R-:W3:Y:S04]  /*40f40*/  LDL.LU R17, [R1+0x16b4] ;  /* 0x0016b40001117983 */ /* 0x000ee80000300800 */
[----:B------:R-:W4:Y:S04]  /*40f50*/  LDL.LU R159, [R1+0x138] ;  /* 0x00013800019f7983 */ /* 0x000f280000300800 */
[----:B------:R-:W4:Y:S04]  /*40f60*/  LDL.LU R4, [R1+0x16b8] ;  /* 0x0016b80001047983 */ /* 0x000f280000300800 */
[----:B------:R-:W4:Y:S01]  /*40f70*/  LDL.LU R5, [R1+0x140] ;  /* 0x0001400001057983 */ /* 0x000f220000300800 */
[----:B------:R-:W-:-:S03]  /*40f80*/  IMAD.MOV.U32 R9, RZ, RZ, R18 ;  /* 0x000000ffff097224 */ /* 0x000fc600078e0012 */
[----:B------:R-:W4:Y:S01]  /*40f90*/  LDL.LU R0, [R1+0x16bc] ;  /* 0x0016bc0001007983 */ /* 0x000f220000300800 */
[----:B------:R-:W-:-:S03]  /*40fa0*/  IMAD.MOV.U32 R8, RZ, RZ, R19 ;  /* 0x000000ffff087224 */ /* 0x000fc600078e0013 */
[----:B------:R-:W4:Y:S04]  /*40fb0*/  LDL.LU R18, [R1+0x148] ;  /* 0x0001480001127983 */ /* 0x000f280000300800 */
[----:B------:R-:W4:Y:S01]  /*40fc0*/  LDL.LU R19, [R1+0x16c0] ;  /* 0x0016c00001137983 */ /* 0x000f220000300800 */
[----:B------:R-:W-:Y:S02]  /*40fd0*/  IMAD.MOV.U32 R21, RZ, RZ, R12 ;  /* 0x000000ffff157224 */ /* 0x000fe400078e000c */
[----:B------:R-:W-:Y:S01]  /*40fe0*/  IMAD.MOV.U32 R20, RZ, RZ, R13 ;  /* 0x000000ffff147224 */ /* 0x000fe200078e000d */
[----:B------:R-:W4:Y:S04]  /*40ff0*/  LDL.LU R12, [R1+0x150] ;  /* 0x00015000010c7983 */ /* 0x000f280000300800 */
[----:B------:R-:W4:Y:S01]  /*41000*/  LDL.LU R13, [R1+0x16ec] ;  /* 0x0016ec00010d7983 */ /* 0x000f220000300800 */
[----:B------:R-:W-:-:S02]  /*41010*/  LOP3.LUT R15, R15, R14, RZ, 0x3c, !PT ;  /* 0x0000000e0f0f7212 */ /* 0x000fc400078e3cff */
[----:B------:R-:W-:Y:S02]  /*41020*/  LOP3.LUT R3, R3, R2, RZ, 0x3c, !PT ;  /* 0x0000000203037212 */ /* 0x000fe400078e3cff */
[----:B------:R-:W-:Y:S02]  /*41030*/  LOP3.LUT R14, R15, R14, RZ, 0x3c, !PT ;  /* 0x0000000e0f0e7212 */ /* 0x000fe400078e3cff */
[----:B------:R-:W-:Y:S01]  /*41040*/  LOP3.LUT R2, R3, R2, RZ, 0x3c, !PT ;  /* 0x0000000203027212 */ /* 0x000fe200078e3cff */
[----:B------:R-:W-:Y:S01]  /*41050*/  STL.64 [R1+0x78], R32 ;  /* 0x0000782001007387 */ /* 0x000fe20000100a00 */
[----:B------:R-:W-:Y:S02]  /*41060*/  LOP3.LUT R15, R15, R14, RZ, 0x3c, !PT ;  /* 0x0000000e0f0f7212 */ /* 0x000fe400078e3cff */
[----:B------:R-:W-:Y:S01]  /*41070*/  LOP3.LUT R3, R3, R2, RZ, 0x3c, !PT ;  /* 0x0000000203037212 */ /* 0x000fe200078e3cff */
        /* <DEDUP_REMOVED lines=17> */
[----:B--2---:R-:W-:-:S02]  /*41190*/  LOP3.LUT R7, R7, R6, RZ, 0x3c, !PT ;  /* 0x0000000607077212 */ /* 0x004fc400078e3cff */
[----:B---3--:R-:W-:Y:S02]  /*411a0*/  LOP3.LUT R17, R17, R16, RZ, 0x3c, !PT ;  /* 0x0000001011117212 */ /* 0x008fe400078e3cff */
[----:B------:R-:W-:Y:S02]  /*411b0*/  LOP3.LUT R6, R7, R6, RZ, 0x3c, !PT ;  /* 0x0000000607067212 */ /* 0x000fe400078e3cff */
[----:B------:R-:W-:Y:S02]  /*411c0*/  LOP3.LUT R16, R17, R16, RZ, 0x3c, !PT ;  /* 0x0000001011107212 */ /* 0x000fe400078e3cff */
[----:B------:R-:W-:Y:S02]  /*411d0*/  LOP3.LUT R7, R7, R6, RZ, 0x3c, !PT ;  /* 0x0000000607077212 */ /* 0x000fe400078e3cff */
[----:B------:R-:W-:Y:S01]  /*411e0*/  LOP3.LUT R17, R17, R16, RZ, 0x3c, !PT ;  /* 0x0000001011117212 */ /* 0x000fe200078e3cff */
[----:B----4-:R-:W-:Y:S02]  /*411f0*/  IMAD.MOV.U32 R158, RZ, RZ, R4 ;  /* 0x000000ffff9e7224 */ /* 0x010fe400078e0004 */
[----:B------:R-:W-:Y:S04]  /*41200*/  STL.64 [R1+0x128], R6 ;  /* 0x0001280601007387 */ /* 0x000fe80000100a00 */
[----:B------:R-:W-:Y:S01]  /*41210*/  STL.64 [R1+0x130], R16 ;  /* 0x0001301001007387 */ /* 0x000fe20000100a00 */
[----:B------:R-:W-:-:S03]  /*41220*/  IMAD.MOV.U32 R161, RZ, RZ, R5 ;  /* 0x000000ffffa17224 */ /* 0x000fc600078e0005 */
[----:B------:R-:W2:Y:S01]  /*41230*/  LDL.LU R4, [R1+0x188] ;  /* 0x0001880001047983 */ /* 0x000ea20000300800 */
[----:B------:R-:W-:-:S03]  /*41240*/  IMAD.MOV.U32 R95, RZ, RZ, R18 ;  /* 0x000000ffff5f7224 */ /* 0x000fc600078e0012 */
[----:B------:R-:W2:Y:S01]  /*41250*/  LDL.LU R5, [R1+0x1730] ;  /* 0x0017300001057983 */ /* 0x000ea20000300800 */
[----:B------:R-:W-:-:S03]  /*41260*/  IMAD.MOV.U32 R94, RZ, RZ, R19 ;  /* 0x000000ffff5e7224 */ /* 0x000fc600078e0013 */
[----:B------:R-:W3:Y:S04]  /*41270*/  LDL.LU R18, [R1+0x190] ;  /* 0x0001900001127983 */ /* 0x000ee80000300800 */
[----:B------:R-:W3:Y:S04]  /*41280*/  LDL.LU R19, [R1+0x175c] ;  /* 0x00175c0001137983 */ /* 0x000ee80000300800 */
[----:B------:R-:W4:Y:S04]  /*41290*/  LDL.LU R162, [R1+0x198] ;  /* 0x0001980001a27983 */ /* 0x000f280000300800 */
[----:B------:R-:W4:Y:S04]  /*412a0*/  LDL.LU R163, [R1+0x1760] ;  /* 0x0017600001a37983 */ /* 0x000f280000300800 */
[----:B------:R-:W2:Y:S04]  /*412b0*/  LDL.LU R164, [R1+0x1a0] ;  /* 0x0001a00001a47983 */ /* 0x000ea80000300800 */
[----:B------:R-:W2:Y:S04]  /*412c0*/  LDL.LU R165, [R1+0x1764] ;  /* 0x0017640001a57983 */ /* 0x000ea80000300800 */
[----:B------:R-:W2:Y:S04]  /*412d0*/  LDL.LU R120, [R1+0x1a8] ;  /* 0x0001a80001787983 */ /* 0x000ea80000300800 */
[----:B------:R-:W2:Y:S04]  /*412e0*/  LDL.LU R121, [R1+0x1768] ;  /* 0x0017680001797983 */ /* 0x000ea80000300800 */
[----:B------:R-:W2:Y:S04]  /*412f0*/  LDL.LU R122, [R1+0x1b0] ;  /* 0x0001b000017a7983 */ /* 0x000ea80000300800 */
[----:B------:R-:W2:Y:S01]  /*41300*/  LDL.LU R123, [R1+0x1794] ;  /* 0x00179400017b7983 */ /* 0x000ea20000300800 */
[----:B------:R-:W-:-:S02]  /*41310*/  IMAD.MOV.U32 R160, RZ, RZ, R0 ;  /* 0x000000ffffa07224 */ /* 0x000fc400078e0000 */
[----:B------:R-:W-:Y:S02]  /*41320*/  IMAD.MOV.U32 R104, RZ, RZ, R13 ;  /* 0x000000ffff687224 */ /* 0x000fe400078e000d */
[----:B------:R-:W-:Y:S01]  /*41330*/  IMAD.MOV.U32 R105, RZ, RZ, R12 ;  /* 0x000000ffff697224 */ /* 0x000fe200078e000c */
[----:B------:R-:W-:Y:S04]  /*41340*/  STL.64 [R1+0x138], R158 ;  /* 0x0001389e01007387 */ /* 0x000fe80000100a00 */
[----:B------:R-:W-:Y:S04]  /*41350*/  STL.64 [R1+0x140], R160 ;  /* 0x000140a001007387 */ /* 0x000fe80000100a00 */
[----:B------:R-:W-:Y:S04]  /*41360*/  STL.64 [R1+0x148], R94 ;  /* 0x0001485e01007387 */ /* 0x000fe80000100a00 */
[----:B------:R-:W-:Y:S04]  /*41370*/  STL.64 [R1+0x150], R104 ;  /* 0x0001506801007387 */ /* 0x000fe80000100a00 */
[----:B------:R-:W3:Y:S04]  /*41380*/  LDL R67, [R1+0x12c4] ;  /* 0x0012c40001437983 */ /* 0x000ee80000100800 */
[----:B------:R-:W3:Y:S04]  /*41390*/  LDL R118, [R1+0x12c0] ;  /* 0x0012c00001767983 */ /* 0x000ee80000100800 */
[----:B------:R-:W3:Y:S04]  /*413a0*/  LDL R119, [R1+0x1294] ;  /* 0x0012940001777983 */ /* 0x000ee80000100800 */
[----:B------:R-:W4:Y:S04]  /*413b0*/  LDL R84, [R1+0x1290] ;  /* 0x0012900001547983 */ /* 0x000f280000100800 */
[----:B------:R-:W4:Y:S04]  /*413c0*/  LDL R85, [R1+0x1264] ;  /* 0x0012640001557983 */ /* 0x000f280000100800 */
[----:B------:R-:W4:Y:S04]  /*413d0*/  LDL R112, [R1+0x1260] ;  /* 0x0012600001707983 */ /* 0x000f280000100800 */
[----:B------:R-:W4:Y:S04]  /*413e0*/  LDL R113, [R1+0x1234] ;  /* 0x0012340001717983 */ /* 0x000f280000100800 */
[----:B------:R-:W4:Y:S04]  /*413f0*/  LDL R0, [R1+0x1230] ;  /* 0x0012300001007983 */ /* 0x000f280000100800 */
[----:B------:R-:W4:Y:S04]  /*41400*/  LDL R12, [R1+0x1204] ;  /* 0x00120400010c7983 */ /* 0x000f280000100800 */
[----:B------:R-:W4:Y:S01]  /*41410*/  LDL R13, [R1+0x1200] ;  /* 0x00120000010d7983 */ /* 0x000f220000100800 */
[----:B------:R-:W-:-:S04]  /*41420*/  LOP3.LUT R151, R151, R150, RZ, 0x3c, !PT ;  /* 0x0000009697977212 */ /* 0x000fc800078e3cff */
[----:B------:R-:W-:Y:S02]  /*41430*/  LOP3.LUT R150, R151, R150, RZ, 0x3c, !PT ;  /* 0x0000009697967212 */ /* 0x000fe400078e3cff */
[----:B------:R-:W-:Y:S02]  /*41440*/  LOP3.LUT R111, R111, R110, RZ, 0x3c, !PT ;  /* 0x0000006e6f6f7212 */ /* 0x000fe400078e3cff */
[----:B------:R-:W-:Y:S02]  /*41450*/  LOP3.LUT R151, R151, R150, RZ, 0x3c, !PT ;  /* 0x0000009697977212 */ /* 0x000fe400078e3cff */
[----:B------:R-:W-:-:S04]  /*41460*/  LOP3.LUT R110, R111, R110, RZ, 0x3c, !PT ;  /* 0x0000006e6f6e7212 */ /* 0x000fc800078e3cff */
[----:B------:R-:W-:Y:S02]  /*41470*/  LOP3.LUT R111, R111, R110, RZ, 0x3c, !PT ;  /* 0x0000006e6f6f7212 */ /* 0x000fe400078e3cff */
[----:B--2---:R-:W-:Y:S02]  /*41480*/  LOP3.LUT R123, R123, R122, RZ, 0x3c, !PT ;  /* 0x0000007a7b7b7212 */ /* 0x004fe400078e3cff */
[----:B------:R-:W-:Y:S02]  /*41490*/  LOP3.LUT R121, R121, R120, RZ, 0x3c, !PT ;  /* 0x0000007879797212 */ /* 0x000fe400078e3cff */
[----:B------:R-:W-:Y:S02]  /*414a0*/  LOP3.LUT R122, R123, R122, RZ, 0x3c, !PT ;  /* 0x0000007a7b7a7212 */ /* 0x000fe400078e3cff */
[----:B------:R-:W-:Y:S02]  /*414b0*/  LOP3.LUT R120, R121, R120, RZ, 0x3c, !PT ;  /* 0x0000007879787212 */ /* 0x000fe400078e3cff */
[----:B------:R-:W-:-:S02]  /*414c0*/  LOP3.LUT R123, R123, R122, RZ, 0x3c, !PT ;  /* 0x0000007a7b7b7212 */ /* 0x000fc400078e3cff */
[----:B------:R-:W-:Y:S01]  /*414d0*/  LOP3.LUT R121, R121, R120, RZ, 0x3c, !PT ;  /* 0x0000007879797212 */ /* 0x000fe200078e3cff */
[----:B---3--:R-:W2:Y:S04]  /*414e0*/  @!P6 LDG.E.U16 R119, desc[UR6][R104.64] ;  /* 0x000000066877e981 */ /* 0x008ea8000c1e1500 */
[----:B------:R-:W3:Y:S04]  /*414f0*/  @!P6 LDG.E.U16 R67, desc[UR6][R122.64] ;  /* 0x000000067a43e981 */ /* 0x000ee8000c1e1500 */
[----:B------:R-:W2:Y:S04]  /*41500*/  @!P1 LDG.E.U16 R118, desc[UR6][R120.64] ;  /* 0x0000000678769981 */ /* 0x000ea8000c1e1500 */
[----:B----4-:R-:W4:Y:S04]  /*41510*/  @!P1 LDG.E.U16 R84, desc[UR6][R94.64] ;  /* 0x000000065e549981 */ /* 0x010f28000c1e1500 */
[----:B------:R-:W2:Y:S04]  /*41520*/  @!P6 LDG.E.U16 R85, desc[UR6][R116.64] ;  /* 0x000000067455e981 */ /* 0x000ea8000c1e1500 */
[----:B------:R-:W2:Y:S04]  /*41530*/  @!P1 LDG.E.U16 R112, desc[UR6][R114.64] ;  /* 0x0000000672709981 */ /* 0x000ea8000c1e1500 */
[----:B------:R-:W4:Y:S04]  /*41540*/  @!P6 LDG.E.U16 R113, desc[UR6][R74.64] ;  /* 0x000000064a71e981 */ /* 0x000f28000c1e1500 */
[----:B------:R-:W4:Y:S04]  /*41550*/  @!P1 LDG.E.U16 R0, desc[UR6][R64.64] ;  /* 0x0000000640009981 */ /* 0x000f28000c1e1500 */
[----:B------:R-:W4:Y:S04]  /*41560*/  @!P6 LDG.E.U16 R12, desc[UR6][R150.64] ;  /* 0x00000006960ce981 */ /* 0x000f28000c1e1500 */
[----:B------:R-:W4:Y:S01]  /*41570*/  @!P1 LDG.E.U16 R13, desc[UR6][R110.64] ;  /* 0x000000066e0d9981 */ /* 0x000f22000c1e1500 */
[----:B------:R-:W-:-:S02]  /*41580*/  LOP3.LUT R5, R5, R4, RZ, 0x3c, !PT ;  /* 0x0000000405057212 */ /* 0x000fc400078e3cff */
[----:B------:R-:W-:Y:S02]  /*41590*/  LOP3.LUT R19, R19, R18, RZ, 0x3c, !PT ;  /* 0x0000001213137212 */ /* 0x000fe400078e3cff */
[----:B------:R-:W-:Y:S02]  /*415a0*/  LOP3.LUT R163, R163, R162, RZ, 0x3c, !PT ;  /* 0x000000a2a3a37212 */ /* 0x000fe400078e3cff */
[----:B------:R-:W-:Y:S02]  /*415b0*/  LOP3.LUT R165, R165, R164, RZ, 0x3c, !PT ;  /* 0x000000a4a5a57212 */ /* 0x000fe400078e3cff */
[----:B------:R-:W-:Y:S02]  /*415c0*/  LOP3.LUT R4, R5, R4, RZ, 0x3c, !PT ;  /* 0x0000000405047212 */ /* 0x000fe400078e3cff */
[----:B------:R-:W-:Y:S02]  /*415d0*/  LOP3.LUT R18, R19, R18, RZ, 0x3c, !PT ;  /* 0x0000001213127212 */ /* 0x000fe400078e3cff */
[----:B------:R-:W-:Y:S01]  /*415e0*/  LOP3.LUT R162, R163, R162, RZ, 0x3c, !PT ;  /* 0x000000a2a3a27212 */ /* 0x000fe200078e3cff */
[----:B------:R-:W-:Y:S01]  /*415f0*/  STL.64 [R1+0x158], R56 ;  /* 0x0001583801007387 */ /* 0x000fe20000100a00 */
[----:B------:R-:W-:-:S03]  /*41600*/  LOP3.LUT R164, R165, R164, RZ, 0x3c, !PT ;  /* 0x000000a4a5a47212 */ /* 0x000fc600078e3cff */
        /* <DEDUP_REMOVED lines=8> */
[----:B------:R-:W-:Y:S04]  /*41690*/  STL.64 [R1+0x180], R22 ;  /* 0x0001801601007387 */ /* 0x000fe80000100a00 */
[----:B------:R-:W-:Y:S04]  /*416a0*/  STL.64 [R1+0x188], R4 ;  /* 0x0001880401007387 */ /* 0x000fe80000100a00 */
[----:B------:R-:W-:Y:S04]  /*416b0*/  STL.64 [R1+0x190], R18 ;  /* 0x0001901201007387 */ /* 0x000fe80000100a00 */
[----:B------:R-:W-:Y:S04]  /*416c0*/  STL.64 [R1+0x198], R162 ;  /* 0x000198a201007387 */ /* 0x000fe80000100a00 */
[----:B------:R-:W-:Y:S04]  /*416d0*/  STL.64 [R1+0x1a0], R164 ;  /* 0x0001a0a401007387 */ /* 0x000fe80000100a00 */
[----:B------:R-:W-:Y:S04]  /*416e0*/  STL.64 [R1+0x1a8], R120 ;  /* 0x0001a87801007387 */ /* 0x000fe80000100a00 */
[----:B------:R0:W-:Y:S04]  /*416f0*/  STL.64 [R1+0x1b0], R122 ;  /* 0x0001b07a01007387 */ /* 0x0001e80000100a00 */
[----:B0-----:R-:W4:Y:S04]  /*41700*/  LDL.LU.64 R122, [R1+0x23d0] ;  /* 0x0023d000017a7983 */ /* 0x001f280000300a00 */
[----:B---3--:R0:W-:Y:S04]  /*41710*/  @!P6 STL [R1+0x12c4], R67 ;  /* 0x0012c4430100e387 */ /* 0x0081e80000100800 */
[----:B0-----:R-:W3:Y:S04]  /*41720*/  LDL.LU R67, [R1+0x23c8] ;  /* 0x0023c80001437983 */ /* 0x001ee80000300800 */
[----:B------:R-:W3:Y:S04]  /*41730*/  LDL.LU.64 R120, [R1+0x23c0] ;  /* 0x0023c00001787983 */ /* 0x000ee80000300a00 */
[----:B--2---:R0:W-:Y:S04]  /*41740*/  @!P1 STL [R1+0x12c0], R118 ;  /* 0x0012c07601009387 */ /* 0x0041e80000100800 */
[----:B0-----:R-:W2:Y:S04]  /*41750*/  LDL.LU R118, [R1+0x23b8] ;  /* 0x0023b80001767983 */ /* 0x001ea80000300800 */
[----:B------:R-:W2:Y:S04]  /*41760*/  LDL.LU.64 R104, [R1+0x23b0] ;  /* 0x0023b00001687983 */ /* 0x000ea80000300a00 */
[----:B------:R0:W-:Y:S04]  /*41770*/  @!P6 STL [R1+0x1294], R119 ;  /* 0x001294770100e387 */ /* 0x0001e80000100800 */
[----:B0-----:R-:W2:Y:S04]  /*41780*/  LDL.LU R119, [R1+0x23a8] ;  /* 0x0023a80001777983 */ /* 0x001ea80000300800 */
[----:B------:R-:W2:Y:S04]  /*41790*/  LDL.LU.64 R94, [R1+0x23a0] ;  /* 0x0023a000015e7983 */ /* 0x000ea80000300a00 */
[----:B----4-:R0:W-:Y:S04]  /*417a0*/  @!P1 STL [R1+0x1290], R84 ;  /* 0x0012905401009387 */ /* 0x0101e80000100800 */
[----:B0-----:R-:W4:Y:S04]  /*417b0*/  LDL.LU R84, [R1+0x2398] ;  /* 0x0023980001547983 */ /* 0x001f280000300800 */
[----:B------:R-:W2:Y:S04]  /*417c0*/  LDL.LU.64 R116, [R1+0x2390] ;  /* 0x0023900001747983 */ /* 0x000ea80000300a00 */
[----:B------:R0:W-:Y:S04]  /*417d0*/  @!P6 STL [R1+0x1264], R85 ;  /* 0x001264550100e387 */ /* 0x0001e80000100800 */
[----:B0-----:R-:W4:Y:S04]  /*417e0*/  LDL.LU R85, [R1+0x2388] ;  /* 0x0023880001557983 */ /* 0x001f280000300800 */
[----:B------:R-:W2:Y:S04]  /*417f0*/  LDL.LU.64 R114, [R1+0x2380] ;  /* 0x0023800001727983 */ /* 0x000ea80000300a00 */
[----:B------:R0:W-:Y:S04]  /*41800*/  @!P1 STL [R1+0x1260], R112 ;  /* 0x0012607001009387 */ /* 0x0001e80000100800 */
[----:B0-----:R-:W2:Y:S04]  /*41810*/  LDL.LU R112, [R1+0x2378] ;  /* 0x0023780001707983 */ /* 0x001ea80000300800 */
[----:B------:R-:W2:Y:S04]  /*41820*/  LDL.LU.64 R74, [R1+0x2370] ;  /* 0x00237000014a7983 */ /* 0x000ea80000300a00 */
[----:B------:R0:W-:Y:S04]  /*41830*/  @!P6 STL [R1+0x1234], R113 ;  /* 0x001234710100e387 */ /* 0x0001e80000100800 */
[----:B0-----:R-:W2:Y:S04]  /*41840*/  LDL.LU R113, [R1+0x2368] ;  /* 0x0023680001717983 */ /* 0x001ea80000300800 */
[----:B------:R-:W2:Y:S04]  /*41850*/  LDL.LU.64 R64, [R1+0x2360] ;  /* 0x0023600001407983 */ /* 0x000ea80000300a00 */
[----:B------:R0:W-:Y:S04]  /*41860*/  @!P1 STL [R1+0x1230], R0 ;  /* 0x0012300001009387 */ /* 0x0001e80000100800 */
[----:B0-----:R-:W2:Y:S04]  /*41870*/  LDL.LU R0, [R1+0x2358] ;  /* 0x0023580001007983 */ /* 0x001ea80000300800 */
[----:B------:R0:W-:Y:S04]  /*41880*/  @!P6 STL [R1+0x1204], R12 ;  /* 0x0012040c0100e387 */ /* 0x0001e80000100800 */
[----:B0-----:R-:W2:Y:S04]  /*41890*/  LDL.LU R12, [R1+0x2354] ;  /* 0x00235400010c7983 */ /* 0x001ea80000300800 */
[----:B------:R-:W-:Y:S04]  /*418a0*/  STL [R1+0x2048], R150 ;  /* 0x0020489601007387 */ /* 0x000fe80000100800 */
[----:B------:R0:W-:Y:S04]  /*418b0*/  STL [R1+0x218c], R150 ;  /* 0x00218c9601007387 */ /* 0x0001e80000100800 */
[----:B0-----:R-:W3:Y:S04]  /*418c0*/  LDL R150, [R1+0x11ac] ;  /* 0x0011ac0001967983 */ /* 0x001ee80000100800 */
[----:B------:R-:W-:Y:S04]  /*418d0*/  STL [R1+0x2044], R151 ;  /* 0x0020449701007387 */ /* 0x000fe80000100800 */
[----:B------:R0:W-:Y:S04]  /*418e0*/  STL [R1+0x2190], R151 ;  /* 0x0021909701007387 */ /* 0x0001e80000100800 */
[----:B0-----:R-:W3:Y:S04]  /*418f0*/  LDL R151, [R1+0x11b0] ;  /* 0x0011b00001977983 */ /* 0x001ee80000100800 */
[----:B------:R0:W-:Y:S04]  /*41900*/  @!P1 STL [R1+0x1200], R13 ;  /* 0x0012000d01009387 */ /* 0x0001e80000100800 */
[----:B0-----:R-:W3:Y:S04]  /*41910*/  LDL.LU R13, [R1+0x2350] ;  /* 0x00235000010d7983 */ /* 0x001ee80000300800 */
[----:B------:R-:W-:Y:S04]  /*41920*/  STL [R1+0x2050], R110 ;  /* 0x0020506e01007387 */ /* 0x000fe80000100800 */
[----:B------:R0:W-:Y:S04]  /*41930*/  STL [R1+0x2194], R110 ;  /* 0x0021946e01007387 */ /* 0x0001e80000100800 */
[----:B0-----:R-:W4:Y:S04]  /*41940*/  LDL R110, [R1+0x11d4] ;  /* 0x0011d400016e7983 */ /* 0x001f280000100800 */
[----:B------:R-:W-:Y:S04]  /*41950*/  STL [R1+0x204c], R111 ;  /* 0x00204c6f01007387 */ /* 0x000fe80000100800 */
[----:B------:R0:W-:Y:S04]  /*41960*/  STL [R1+0x2198], R111 ;  /* 0x0021986f01007387 */ /* 0x0001e80000100800 */
[----:B0-----:R-:W4:Y:S01]  /*41970*/  LDL R111, [R1+0x11d8] ;  /* 0x0011d800016f7983 */ /* 0x001f220000100800 */
[----:B------:R-:W-:-:S04]  /*41980*/  LOP3.LUT R141, R141, R140, RZ, 0x3c, !PT ;  /* 0x0000008c8d8d7212 */ /* 0x000fc800078e3cff */
[----:B------:R-:W-:-:S04]  /*41990*/  LOP3.LUT R140, R141, R140, RZ, 0x3c, !PT ;  /* 0x0000008c8d8c7212 */ /* 0x000fc800078e3cff */
[----:B------:R-:W-:Y:S02]  /*419a0*/  LOP3.LUT R141, R141, R140, RZ, 0x3c, !PT ;  /* 0x0000008c8d8d7212 */ /* 0x000fe400078e3cff */
[----:B------:R-:W-:-:S04]  /*419b0*/  LOP3.LUT R109, R109, R108, RZ, 0x3c, !PT ;  /* 0x0000006c6d6d7212 */ /* 0x000fc800078e3cff */
[----:B------:R-:W-:Y:S02]  /*419c0*/  LOP3.LUT R108, R109, R108, RZ, 0x3c, !PT ;  /* 0x0000006c6d6c7212 */ /* 0x000fe400078e3cff */
[----:B------:R-:W-:Y:S02]  /*419d0*/  LOP3.LUT R131, R131, R130, RZ, 0x3c, !PT ;  /* 0x0000008283837212 */ /* 0x000fe400078e3cff */
[----:B------:R-:W-:Y:S02]  /*419e0*/  LOP3.LUT R107, R107, R106, RZ, 0x3c, !PT ;  /* 0x0000006a6b6b7212 */ /* 0x000fe400078e3cff */
[----:B------:R-:W-:Y:S01]  /*419f0*/  LOP3.LUT R109, R109, R108, RZ, 0x3c, !PT ;  /* 0x0000006c6d6d7212 */ /* 0x000fe200078e3cff */
[----:B--2---:R-:W2:Y:S04]  /*41a00*/  @!P1 LDG.E.U16 R12, desc[UR6][R104.64] ;  /* 0x00000006680c9981 */ /* 0x004ea8000c1e1500 */
[----:B---3--:R-:W3:Y:S04]  /*41a10*/  @!P6 LDG.E.U16 R13, desc[UR6][R120.64] ;  /* 0x00000006780de981 */ /* 0x008ee8000c1e1500 */
[----:B----4-:R-:W4:Y:S01]  /*41a20*/  @!P6 LDG.E.U16 R111, desc[UR6][R140.64] ;  /* 0x000000068c6fe981 */ /* 0x010f22000c1e1500 */
[----:B------:R-:W-:-:S03]  /*41a30*/  LOP3.LUT R130, R131, R130, RZ, 0x3c, !PT ;  /* 0x0000008283827212 */ /* 0x000fc600078e3cff */
[----:B------:R-:W2:Y:S01]  /*41a40*/  @!P1 LDG.E.U16 R110, desc[UR6][R108.64] ;  /* 0x000000066c6e9981 */ /* 0x000ea2000c1e1500 */
[----:B------:R-:W-:Y:S02]  /*41a50*/  LOP3.LUT R106, R107, R106, RZ, 0x3c, !PT ;  /* 0x0000006a6b6a7212 */ /* 0x000fe400078e3cff */
[----:B------:R-:W-:Y:S01]  /*41a60*/  LOP3.LUT R131, R131, R130, RZ, 0x3c, !PT ;  /* 0x0000008283837212 */ /* 0x000fe200078e3cff */
[----:B------:R-:W-:Y:S01]  /*41a70*/  STL [R1+0x2058], R140 ;  /* 0x0020588c01007387 */ /* 0x000fe20000100800 */
[----:B------:R-:W-:-:S03]  /*41a80*/  LOP3.LUT R107, R107, R106, RZ, 0x3c, !PT ;  /* 0x0000006a6b6b7212 */ /* 0x000fc600078e3cff */
[----:B------:R0:W-:Y:S04]  /*41a90*/  STL [R1+0x219c], R140 ;  /* 0x00219c8c01007387 */ /* 0x0001e80000100800 */
[----:B------:R-:W-:Y:S04]  /*41aa0*/  STL [R1+0x2054], R141 ;  /* 0x0020548d01007387 */ /* 0x000fe80000100800 */
[----:B------:R-:W-:Y:S04]  /*41ab0*/  STL [R1+0x21a0], R141 ;  /* 0x0021a08d01007387 */ /* 0x000fe80000100800 */
[----:B------:R-:W3:Y:S04]  /*41ac0*/  @!P6 LDG.E.U16 R151, desc[UR6][R130.64] ;  /* 0x000000068297e981 */ /* 0x000ee8000c1e1500 */
[----:B------:R-:W-:Y:S04]  /*41ad0*/  STL [R1+0x2060], R108 ;  /* 0x0020606c01007387 */ /* 0x000fe80000100800 */
[----:B------:R-:W-:Y:S04]  /*41ae0*/  STL [R1+0x21a4], R108 ;  /* 0x0021a46c01007387 */ /* 0x000fe80000100800 */
[----:B------:R-:W3:Y:S04]  /*41af0*/  @!P1 LDG.E.U16 R150, desc[UR6][R106.64] ;  /* 0x000000066a969981 */ /* 0x000ee8000c1e1500 */
[----:B------:R-:W-:Y:S04]  /*41b00*/  STL [R1+0x205c], R109 ;  /* 0x00205c6d01007387 */ /* 0x000fe80000100800 */
[----:B------:R1:W-:Y:S04]  /*41b10*/  STL [R1+0x21a8], R109 ;  /* 0x0021a86d01007387 */ /* 0x0003e80000100800 */
[----:B0-----:R-:W3:Y:S04]  /*41b20*/  LDL R140, [R1+0x12bc] ;  /* 0x0012bc00018c7983 */ /* 0x001ee80000100800 */
[----:B----4-:R0:W-:Y:S04]  /*41b30*/  @!P6 STL [R1+0x11d8], R111 ;  /* 0x0011d86f0100e387 */ /* 0x0101e80000100800 */
[----:B-1----:R-:W4:Y:S04]  /*41b40*/  LDL R109, [R1+0x1258] ;  /* 0x00125800016d7983 */ /* 0x002f280000100800 */
[----:B------:R-:W4:Y:S04]  /*41b50*/  LDL R108, [R1+0x122c] ;  /* 0x00122c00016c7983 */ /* 0x000f280000100800 */
[----:B0-----:R-:W4:Y:S04]  /*41b60*/  LDL R111, [R1+0x1288] ;  /* 0x00128800016f7983 */ /* 0x001f280000100800 */
[----:B--2---:R0:W-:Y:S04]  /*41b70*/  @!P1 STL [R1+0x11d4], R110 ;  /* 0x0011d46e01009387 */ /* 0x0041e80000100800 */
[----:B---3--:R-:W2:Y:S04]  /*41b80*/  @!P6 LDG.E.U16 R140, desc[UR6][R164.64] ;  /* 0x00000006a48ce981 */ /* 0x008ea8000c1e1500 */
[----:B0-----:R-:W3:Y:S04]  /*41b90*/  LDL R110, [R1+0x1228] ;  /* 0x00122800016e7983 */ /* 0x001ee80000100800 */
[----:B------:R-:W-:Y:S04]  /*41ba0*/  STL [R1+0x2068], R130 ;  /* 0x0020688201007387 */ /* 0x000fe80000100800 */
[----:B------:R0:W-:Y:S04]  /*41bb0*/  STL [R1+0x21ac], R130 ;  /* 0x0021ac8201007387 */ /* 0x0001e80000100800 */
[----:B0-----:R-:W2:Y:S04]  /*41bc0*/  LDL R130, [R1+0x125c] ;  /* 0x00125c0001827983 */ /* 0x001ea80000100800 */
[----:B------:R-:W-:Y:S04]  /*41bd0*/  STL [R1+0x2064], R131 ;  /* 0x0020648301007387 */ /* 0x000fe80000100800 */
[----:B------:R0:W-:Y:S04]  /*41be0*/  STL [R1+0x21b0], R131 ;  /* 0x0021b08301007387 */ /* 0x0001e80000100800 */
[----:B------:R-:W2:Y:S04]  /*41bf0*/  LDL R141, [R1+0x11fc] ;  /* 0x0011fc00018d7983 */ /* 0x000ea80000100800 */
[----:B0-----:R-:W2:Y:S04]  /*41c00*/  LDL R131, [R1+0x128c] ;  /* 0x00128c0001837983 */ /* 0x001ea80000100800 */
[----:B------:R0:W-:Y:S04]  /*41c10*/  @!P6 STL [R1+0x11b0], R151 ;  /* 0x0011b0970100e387 */ /* 0x0001e80000100800 */
[----:B0-----:R-:W2:Y:S04]  /*41c20*/  LDL R151, [R1+0x11f8] ;  /* 0x0011f80001977983 */ /* 0x001ea80000100800 */
[----:B------:R0:W-:Y:S04]  /*41c30*/  @!P1 STL [R1+0x11ac], R150 ;  /* 0x0011ac9601009387 */ /* 0x0001e80000100800 */
[----:B0-----:R-:W2:Y:S04]  /*41c40*/  LDL R150, [R1+0x11d0] ;  /* 0x0011d00001967983 */ /* 0x001ea80000100800 */
[----:B------:R-:W-:Y:S04]  /*41c50*/  STL [R1+0x2070], R106 ;  /* 0x0020706a01007387 */ /* 0x000fe80000100800 */
[----:B------:R0:W-:Y:S04]  /*41c60*/  STL [R1+0x21b4], R106 ;  /* 0x0021b46a01007387 */ /* 0x0001e80000100800 */
[----:B0-----:R-:W2:Y:S01]  /*41c70*/  LDL R106, [R1+0x12b8] ;  /* 0x0012b800016a7983 */ /* 0x001ea20000100800 */
[----:B------:R-:W-:-:S02]  /*41c80*/  LOP3.LUT R103, R103, R102, RZ, 0x3c, !PT ;  /* 0x0000006667677212 */ /* 0x000fc400078e3cff */
[----:B------:R-:W-:Y:S01]  /*41c90*/  LOP3.LUT R101, R101, R100, RZ, 0x3c, !PT ;  /* 0x0000006465657212 */ /* 0x000fe200078e3cff */
[----:B----4-:R-:W4:Y:S04]  /*41ca0*/  @!P1 LDG.E.U16 R109, desc[UR6][R14.64] ;  /* 0x000000060e6d9981 */ /* 0x010f28000c1e1500 */
[----:B------:R-:W4:Y:S04]  /*41cb0*/  @!P6 LDG.E.U16 R108, desc[UR6][R10.64] ;  /* 0x000000060a6ce981 */ /* 0x000f28000c1e1500 */
[----:B------:R-:W4:Y:S04]  /*41cc0*/  @!P1 LDG.E.U16 R111, desc[UR6][R158.64] ;  /* 0x000000069e6f9981 */ /* 0x000f28000c1e1500 */
[----:B------:R-:W-:Y:S04]  /*41cd0*/  STL [R1+0x206c], R107 ;  /* 0x00206c6b01007387 */ /* 0x000fe80000100800 */
[----:B------:R-:W-:Y:S04]  /*41ce0*/  STL [R1+0x21b8], R107 ;  /* 0x0021b86b01007387 */ /* 0x000fe80000100800 */
[----:B------:R-:W-:Y:S01]  /*41cf0*/  STL [R1+0x2210], R13 ;  /* 0x0022100d01007387 */ /* 0x000fe20000100800 */
[----:B------:R-:W-:-:S03]  /*41d00*/  LOP3.LUT R102, R103, R102, RZ, 0x3c, !PT ;  /* 0x0000006667667212 */ /* 0x000fc600078e3cff */
[----:B------:R-:W-:Y:S04]  /*41d10*/  STL [R1+0x2078], R120 ;  /* 0x0020787801007387 */ /* 0x000fe80000100800 */
[----:B------:R-:W-:Y:S04]  /*41d20*/  STL [R1+0x21bc], R120 ;  /* 0x0021bc7801007387 */ /* 0x000fe80000100800 */
[----:B------:R-:W-:Y:S04]  /*41d30*/  STL [R1+0x2074], R121 ;  /* 0x0020747901007387 */ /* 0x000fe80000100800 */
[----:B------:R-:W-:Y:S01]  /*41d40*/  STL [R1+0x21c0], R121 ;  /* 0x0021c07901007387 */ /* 0x000fe20000100800 */
[----:B------:R-:W-:-:S03]  /*41d50*/  LOP3.LUT R103, R103, R102, RZ, 0x3c, !PT ;  /* 0x0000006667677212 */ /* 0x000fc600078e3cff */
[----:B------:R-:W-:Y:S04]  /*41d60*/  STL [R1+0x221c], R12 ;  /* 0x00221c0c01007387 */ /* 0x000fe80000100800 */
[----:B------:R-:W-:Y:S04]  /*41d70*/  STL [R1+0x2080], R104 ;  /* 0x0020806801007387 */ /* 0x000fe80000100800 */
[----:B------:R-:W-:Y:S04]  /*41d80*/  STL [R1+0x21c4], R104 ;  /* 0x0021c46801007387 */ /* 0x000fe80000100800 */
[----:B------:R-:W-:Y:S04]  /*41d90*/  STL [R1+0x207c], R105 ;  /* 0x00207c6901007387 */ /* 0x000fe80000100800 */
[----:B------:R-:W-:Y:S04]  /*41da0*/  STL [R1+0x21c8], R105 ;  /* 0x0021c86901007387 */ /* 0x000fe80000100800 */
[----:B------:R-:W4:Y:S04]  /*41db0*/  LDL.LU.64 R164, [R1+0x2348] ;  /* 0x0023480001a47983 */ /* 0x000f280000300a00 */
[----:B---3--:R-:W3:Y:S04]  /*41dc0*/  @!P1 LDG.E.U16 R110, desc[UR6][R102.64] ;  /* 0x00000006666e9981 */ /* 0x008ee8000c1e1500 */
[----:B--2---:R0:W-:Y:S01]  /*41dd0*/  @!P6 STL [R1+0x12bc], R140 ;  /* 0x0012bc8c0100e387 */ /* 0x0041e20000100800 */
[----:B------:R-:W-:-:S03]  /*41de0*/  LOP3.LUT R100, R101, R100, RZ, 0x3c, !PT ;  /* 0x0000006465647212 */ /* 0x000fc600078e3cff */
[----:B------:R-:W2:Y:S04]  /*41df0*/  @!P6 LDG.E.U16 R130, desc[UR6][R2.64] ;  /* 0x000000060282e981 */ /* 0x000ea8000c1e1500 */
[----:B0-----:R-:W2:Y:S04]  /*41e00*/  LDL R140, [R1+0x11cc] ;  /* 0x0011cc00018c7983 */ /* 0x001ea80000100800 */
[----:B------:R-:W2:Y:S01]  /*41e10*/  @!P6 LDG.E.U16 R131, desc[UR6][R160.64] ;  /* 0x00000006a083e981 */ /* 0x000ea2000c1e1500 */
[----:B------:R-:W-:-:S05]  /*41e20*/  LOP3.LUT R101, R101, R100, RZ, 0x3c, !PT ;  /* 0x0000006465657212 */ /* 0x000fca00078e3cff */
[----:B------:R-:W2:Y:S04]  /*41e30*/  @!P1 LDG.E.U16 R151, desc[UR6][R100.64] ;  /* 0x0000000664979981 */ /* 0x000ea8000c1e1500 */
[----:B------:R-:W2:Y:S04]  /*41e40*/  @!P1 LDG.E.U16 R106, desc[UR6][R162.64] ;  /* 0x00000006a26a9981 */ /* 0x000ea8000c1e1500 */
[----:B------:R-:W2:Y:S04]  /*41e50*/  LDL.LU.64 R162, [R1+0x2340] ;  /* 0x0023400001a27983 */ /* 0x000ea80000300a00 */
[----:B------:R-:W2:Y:S04]  /*41e60*/  LDL.LU.64 R160, [R1+0x2338] ;  /* 0x0023380001a07983 */ /* 0x000ea80000300a00 */
[----:B------:R-:W2:Y:S04]  /*41e70*/  LDL.LU.64 R158, [R1+0x2330] ;  /* 0x00233000019e7983 */ /* 0x000ea80000300a00 */
[----:B----4-:R0:W-:Y:S04]  /*41e80*/  @!P1 STL [R1+0x1288], R111 ;  /* 0x0012886f01009387 */ /* 0x0101e80000100800 */
[----:B0-----:R-:W4:Y:S04]  /*41e90*/  LDL R111, [R1+0x11a8] ;  /* 0x0011a800016f7983 */ /* 0x001f280000100800 */
[----:B------:R-:W4:Y:S04]  /*41ea0*/  LDL.LU.64 R2, [R1+0x2328] ;  /* 0x0023280001027983 */ /* 0x000f280000300a00 */
[----:B------:R-:W4:Y:S04]  /*41eb0*/  LDL.LU.64 R14, [R1+0x2320] ;  /* 0x00232000010e7983 */ /* 0x000f280000300a00 */
[----:B------:R-:W4:Y:S01]  /*41ec0*/  LDL.LU.64 R10, [R1+0x2318] ;  /* 0x00231800010a7983 */ /* 0x000f220000300a00 */
[----:B------:R-:W-:-:S04]  /*41ed0*/  LOP3.LUT R139, R139, R138, RZ, 0x3c, !PT ;  /* 0x0000008a8b8b7212 */ /* 0x000fc800078e3cff */
[----:B------:R-:W-:-:S04]  /*41ee0*/  LOP3.LUT R138, R139, R138, RZ, 0x3c, !PT ;  /* 0x0000008a8b8a7212 */ /* 0x000fc800078e3cff */
[----:B------:R-:W-:-:S05]  /*41ef0*/  LOP3.LUT R139, R139, R138, RZ, 0x3c, !PT ;  /* 0x0000008a8b8b7212 */ /* 0x000fca00078e3cff */
[----:B------:R-:W4:Y:S01]  /*41f00*/  @!P6 LDG.E.U16 R150, desc[UR6][R138.64] ;  /* 0x000000068a96e981 */ /* 0x000f22000c1e1500 */
[----:B------:R-:W-:-:S04]  /*41f10*/  LOP3.LUT R149, R149, R148, RZ, 0x3c, !PT ;  /* 0x0000009495957212 */ /* 0x000fc800078e3cff */
[C---:B------:R-:W-:Y:S01]  /*41f20*/  LOP3.LUT R148, R149.reuse, R148, RZ, 0x3c, !PT ;  /* 0x0000009495947212 */ /* 0x040fe200078e3cff */
[----:B---3--:R0:W-:Y:S03]  /*41f30*/  @!P1 STL [R1+0x1228], R110 ;  /* 0x0012286e01009387 */ /* 0x0081e60000100800 */
[----:B------:R-:W-:-:S05]  /*41f40*/  LOP3.LUT R149, R149, R148, RZ, 0x3c, !PT ;  /* 0x0000009495957212 */ /* 0x000fca00078e3cff */
[----:B------:R-:W3:Y:S04]  /*41f50*/  @!P6 LDG.E.U16 R141, desc[UR6][R148.64] ;  /* 0x00000006948de981 */ /* 0x000ee8000c1e1500 */
[----:B0-----:R-:W3:Y:S04]  /*41f60*/  LDL R110, [R1+0x11a4] ;  /* 0x0011a400016e7983 */ /* 0x001ee80000100800 */
        /* <DEDUP_REMOVED lines=12> */
[----:B--2---:R0:W-:Y:S04]  /*42030*/  @!P1 STL [R1+0x11f8], R151 ;  /* 0x0011f89701009387 */ /* 0x0041e80000100800 */
[----:B------:R-:W-:Y:S04]  /*42040*/  @!P1 STL [R1+0x12b8], R106 ;  /* 0x0012b86a01009387 */ /* 0x000fe80000100800 */
[----:B0-----:R-:W2:Y:S01]  /*42050*/  LDL R151, [R1+0x12b4] ;  /* 0x0012b40001977983 */ /* 0x001ea20000100800 */
[----:B------:R-:W-:-:S02]  /*42060*/  LOP3.LUT R99, R99, R98, RZ, 0x3c, !PT ;  /* 0x0000006263637212 */ /* 0x000fc400078e3cff */
[----:B------:R-:W-:Y:S02]  /*42070*/  LOP3.LUT R129, R129, R128, RZ, 0x3c, !PT ;  /* 0x0000008081817212 */ /* 0x000fe400078e3cff */
[----:B------:R-:W-:Y:S02]  /*42080*/  LOP3.LUT R97, R97, R96, RZ, 0x3c, !PT ;  /* 0x0000006061617212 */ /* 0x000fe400078e3cff */
        /* <DEDUP_REMOVED lines=17> */
[----:B------:R-:W2:Y:S04]  /*421a0*/  @!P1 LDG.E.U16 R159, desc[UR6][R50.64] ;  /* 0x00000006329f9981 */ /* 0x000ea8000c1e1500 */
[----:B------:R-:W2:Y:S04]  /*421b0*/  @!P6 LDG.E.U16 R158, desc[UR6][R52.64] ;  /* 0x00000006349ee981 */ /* 0x000ea8000c1e1500 */
[----:B------:R-:W2:Y:S04]  /*421c0*/  @!P1 LDG.E.U16 R161, desc[UR6][R54.64] ;  /* 0x0000000636a19981 */ /* 0x000ea8000c1e1500 */
[----:B----4-:R-:W4:Y:S04]  /*421d0*/  @!P1 LDG.E.U16 R3, desc[UR6][R6.64] ;  /* 0x0000000606039981 */ /* 0x010f28000c1e1500 */
[----:B------:R-:W4:Y:S04]  /*421e0*/  @!P6 LDG.E.U16 R11, desc[UR6][R118.64] ;  /* 0x00000006760be981 */ /* 0x000f28000c1e1500 */
[----:B------:R-:W4:Y:S01]  /*421f0*/  @!P1 LDG.E.U16 R10, desc[UR6][R94.64] ;  /* 0x000000065e0a9981 */ /* 0x000f22000c1e1500 */
[----:B------:R-:W-:-:S02]  /*42200*/  LOP3.LUT R98, R99, R98, RZ, 0x3c, !PT ;  /* 0x0000006263627212 */ /* 0x000fc400078e3cff */
[----:B------:R-:W-:Y:S01]  /*42210*/  LOP3.LUT R128, R129, R128, RZ, 0x3c, !PT ;  /* 0x0000008081807212 */ /* 0x000fe200078e3cff */
[----:B------:R-:W4:Y:S04]  /*42220*/  @!P6 LDG.E.U16 R15, desc[UR6][R16.64] ;  /* 0x00000006100fe981 */ /* 0x000f28000c1e1500 */
[----:B------:R-:W4:Y:S01]  /*42230*/  @!P6 LDG.E.U16 R2, desc[UR6][R48.64] ;  /* 0x000000063002e981 */ /* 0x000f22000c1e1500 */
        /* <DEDUP_REMOVED lines=8> */
[----:B------:R-:W-:Y:S01]  /*422c0*/  LOP3.LUT R59, R59, R58, RZ, 0x3c, !PT ;  /* 0x0000003a3b3b7212 */ /* 0x000fe200078e3cff */
[----:B------:R0:W-:Y:S04]  /*422d0*/  @!P6 STL [R1+0x11d0], R150 ;  /* 0x0011d0960100e387 */ /* 0x0001e80000100800 */
[----:B------:R-:W-:Y:S01]  /*422e0*/  @!P6 STL [R1+0x128c], R131 ;  /* 0x00128c830100e387 */ /* 0x000fe20000100800 */
[----:B------:R-:W-:-:S02]  /*422f0*/  LOP3.LUT R129, R129, R128, RZ, 0x3c, !PT ;  /* 0x0000008081817212 */ /* 0x000fc400078e3cff */
[C---:B------:R-:W-:Y:S01]  /*42300*/  LOP3.LUT R96, R97.reuse, R96, RZ, 0x3c, !PT ;  /* 0x0000006061607212 */ /* 0x040fe200078e3cff */
[----:B------:R-:W4:Y:S04]  /*42310*/  @!P1 LDG.E.U16 R140, desc[UR6][R98.64] ;  /* 0x00000006628c9981 */ /* 0x000f28000c1e1500 */
[----:B------:R-:W4:Y:S04]  /*42320*/  @!P6 LDG.E.U16 R111, desc[UR6][R128.64] ;  /* 0x00000006806fe981 */ /* 0x000f28000c1e1500 */
[----:B------:R-:W4:Y:S04]  /*42330*/  @!P1 LDG.E.U16 R14, desc[UR6][R66.64] ;  /* 0x00000006420e9981 */ /* 0x000f28000c1e1500 */
[----:B0-----:R-:W4:Y:S04]  /*42340*/  LDL R150, [R1+0x12b0] ;  /* 0x0012b00001967983 */ /* 0x001f280000100800 */
[----:B------:R-:W-:Y:S04]  /*42350*/  STL [R1+0x20a0], R138 ;  /* 0x0020a08a01007387 */ /* 0x000fe80000100800 */
[----:B------:R-:W-:Y:S04]  /*42360*/  STL [R1+0x21e4], R138 ;  /* 0x0021e48a01007387 */ /* 0x000fe80000100800 */
[----:B------:R-:W-:Y:S04]  /*42370*/  STL [R1+0x209c], R139 ;  /* 0x00209c8b01007387 */ /* 0x000fe80000100800 */
[----:B------:R-:W-:Y:S04]  /*42380*/  STL [R1+0x21e8], R139 ;  /* 0x0021e88b01007387 */ /* 0x000fe80000100800 */
[----:B------:R-:W-:Y:S04]  /*42390*/  @!P6 STL [R1+0x125c], R130 ;  /* 0x00125c820100e387 */ /* 0x000fe80000100800 */
[----:B------:R-:W-:Y:S04]  /*423a0*/  STL [R1+0x20a8], R98 ;  /* 0x0020a86201007387 */ /* 0x000fe80000100800 */
[----:B------:R-:W-:Y:S04]  /*423b0*/  STL [R1+0x20a4], R99 ;  /* 0x0020a46301007387 */ /* 0x000fe80000100800 */
[----:B------:R-:W-:Y:S04]  /*423c0*/  @!P1 STL [R1+0x1258], R109 ;  /* 0x0012586d01009387 */ /* 0x000fe80000100800 */
[----:B------:R-:W-:Y:S04]  /*423d0*/  STL [R1+0x21ec], R99 ;  /* 0x0021ec6301007387 */ /* 0x000fe80000100800 */
[----:B------:R-:W-:Y:S04]  /*423e0*/  @!P6 STL [R1+0x122c], R108 ;  /* 0x00122c6c0100e387 */ /* 0x000fe80000100800 */
[----:B------:R-:W-:Y:S04]  /*423f0*/  STL [R1+0x20b0], R128 ;  /* 0x0020b08001007387 */ /* 0x000fe80000100800 */
[----:B------:R-:W-:Y:S01]  /*42400*/  STL [R1+0x21f0], R128 ;  /* 0x0021f08001007387 */ /* 0x000fe20000100800 */
[----:B------:R-:W-:-:S03]  /*42410*/  LOP3.LUT R97, R97, R96, RZ, 0x3c, !PT ;  /* 0x0000006061617212 */ /* 0x000fc600078e3cff */
[----:B------:R-:W-:Y:S04]  /*42420*/  STL [R1+0x20ac], R129 ;  /* 0x0020ac8101007387 */ /* 0x000fe80000100800 */
[----:B------:R0:W-:Y:S04]  /*42430*/  STL [R1+0x21f4], R129 ;  /* 0x0021f48101007387 */ /* 0x0001e80000100800 */
[----:B---3--:R-:W3:Y:S04]  /*42440*/  @!P1 LDG.E.U16 R110, desc[UR6][R96.64] ;  /* 0x00000006606e9981 */ /* 0x008ee8000c1e1500 */
[----:B0-----:R-:W3:Y:S04]  /*42450*/  LDL.LU R129, [R1+0x1194] ;  /* 0x0011940001817983 */ /* 0x001ee80000300800 */
[----:B------:R-:W-:Y:S04]  /*42460*/  STL [R1+0x20b8], R96 ;  /* 0x0020b86001007387 */ /* 0x000fe80000100800 */
[----:B------:R0:W-:Y:S04]  /*42470*/  STL [R1+0x21f8], R96 ;  /* 0x0021f86001007387 */ /* 0x0001e80000100800 */
[----:B------:R-:W-:Y:S04]  /*42480*/  @!P6 STL [R1+0x11fc], R141 ;  /* 0x0011fc8d0100e387 */ /* 0x000fe80000100800 */
[----:B--2---:R-:W2:Y:S04]  /*42490*/  @!P6 LDG.E.U16 R151, desc[UR6][R18.64] ;  /* 0x000000061297e981 */ /* 0x004ea8000c1e1500 */
[----:B0-----:R-:W2:Y:S04]  /*424a0*/  LDL.LU R96, [R1+0x11a0] ;  /* 0x0011a00001607983 */ /* 0x001ea80000300800 */
[----:B------:R-:W-:Y:S04]  /*424b0*/  STL [R1+0x20b4], R97 ;  /* 0x0020b46101007387 */ /* 0x000fe80000100800 */
[----:B------:R0:W-:Y:S04]  /*424c0*/  STL [R1+0x21fc], R97 ;  /* 0x0021fc6101007387 */ /* 0x0001e80000100800 */
[----:B0-----:R-:W2:Y:S04]  /*424d0*/  LDL.LU R97, [R1+0x11c4] ;  /* 0x0011c40001617983 */ /* 0x001ea80000300800 */
[----:B----4-:R-:W-:Y:S04]  /*424e0*/  STL [R1+0x2204], R11 ;  /* 0x0022040b01007387 */ /* 0x010fe80000100800 */
[----:B------:R-:W-:Y:S04]  /*424f0*/  STL [R1+0x2120], R118 ;  /* 0x0021207601007387 */ /* 0x000fe80000100800 */
[----:B------:R-:W-:Y:S04]  /*42500*/  STL [R1+0x20bc], R119 ;  /* 0x0020bc7701007387 */ /* 0x000fe80000100800 */
[----:B------:R0:W-:Y:S04]  /*42510*/  STL [R1+0x2200], R119 ;  /* 0x0022007701007387 */ /* 0x0001e80000100800 */
[----:B0-----:R-:W4:Y:S04]  /*42520*/  LDL.LU R119, [R1+0x11c8] ;  /* 0x0011c80001777983 */ /* 0x001f280000300800 */
[----:B------:R-:W-:Y:S04]  /*42530*/  STL [R1+0x2208], R10 ;  /* 0x0022080a01007387 */ /* 0x000fe80000100800 */
[----:B------:R-:W-:Y:S04]  /*42540*/  STL.64 [R1+0x20c0], R94 ;  /* 0x0020c05e01007387 */ /* 0x000fe80000100a00 */
[----:B------:R-:W2:Y:S04]  /*42550*/  LDL.LU.64 R18, [R1+0x2310] ;  /* 0x0023100001127983 */ /* 0x000ea80000300a00 */
[----:B------:R-:W3:Y:S04]  /*42560*/  @!P1 LDG.E.U16 R150, desc[UR6][R4.64] ;  /* 0x0000000604969981 */ /* 0x000ee8000c1e1500 */
[----:B------:R-:W3:Y:S04]  /*42570*/  LDL.LU.64 R4, [R1+0x2308] ;  /* 0x0023080001047983 */ /* 0x000ee80000300a00 */
[----:B------:R-:W3:Y:S04]  /*42580*/  LDL.LU.64 R16, [R1+0x2300] ;  /* 0x0023000001107983 */ /* 0x000ee80000300a00 */
[----:B------:R-:W-:Y:S04]  /*42590*/  @!P1 STL [R1+0x11cc], R140 ;  /* 0x0011cc8c01009387 */ /* 0x000fe80000100800 */
[----:B--2---:R-:W2:Y:S04]  /*425a0*/  @!P6 LDG.E.U16 R18, desc[UR6][R20.64] ;  /* 0x000000061412e981 */ /* 0x004ea8000c1e1500 */
[----:B------:R0:W-:Y:S04]  /*425b0*/  STL [R1+0x1284], R15 ;  /* 0x0012840f01007387 */ /* 0x0001e80000100800 */
[----:B------:R-:W4:Y:S04]  /*425c0*/  @!P1 LDG.E.U16 R19, desc[UR6][R8.64] ;  /* 0x0000000608139981 */ /* 0x000f28000c1e1500 */
[----:B0-----:R-:W4:Y:S04]  /*425d0*/  LDL.LU R15, [R1+0x22f8] ;  /* 0x0022f800010f7983 */ /* 0x001f280000300800 */
[----:B------:R-:W4:Y:S04]  /*425e0*/  LDL.LU.64 R6, [R1+0x22f0] ;  /* 0x0022f00001067983 */ /* 0x000f280000300a00 */
[----:B------:R-:W-:Y:S04]  /*425f0*/  @!P6 STL [R1+0x11a8], R111 ;  /* 0x0011a86f0100e387 */ /* 0x000fe80000100800 */
[----:B------:R0:W-:Y:S01]  /*42600*/  STL [R1+0x1280], R3 ;  /* 0x0012800301007387 */ /* 0x0001e20000100800 */
        /* <DEDUP_REMOVED lines=8> */
[----:B------:R-:W-:Y:S01]  /*42690*/  LOP3.LUT R154, R155, R154, RZ, 0x3c, !PT ;  /* 0x0000009a9b9a7212 */ /* 0x000fe200078e3cff */
[----:B0-----:R-:W4:Y:S04]  /*426a0*/  LDL.LU R3, [R1+0x22e8] ;  /* 0x0022e80001037983 */ /* 0x001f280000300800 */
[----:B------:R-:W4:Y:S04]  /*426b0*/  LDL.LU R128, [R1+0x12ac] ;  /* 0x0012ac0001807983 */ /* 0x000f280000300800 */
[----:B------:R-:W4:Y:S01]  /*426c0*/  LDL.LU.64 R20, [R1+0x22e0] ;  /* 0x0022e00001147983 */ /* 0x000f220000300a00 */
        /* <DEDUP_REMOVED lines=13> */
[----:B---3--:R-:W3:Y:S01]  /*427a0*/  @!P6 LDG.E.U16 R16, desc[UR6][R122.64] ;  /* 0x000000067a10e981 */ /* 0x008ee2000c1e1500 */
[----:B------:R-:W-:-:S02]  /*427b0*/  LOP3.LUT R62, R63, R62, RZ, 0x3c, !PT ;  /* 0x0000003e3f3e7212 */ /* 0x000fc400078e3cff */
[----:B------:R-:W-:Y:S01]  /*427c0*/  LOP3.LUT R60, R61, R60, RZ, 0x3c, !PT ;  /* 0x0000003c3d3c7212 */ /* 0x000fe200078e3cff */
[----:B------:R-:W3:Y:S01]  /*427d0*/  @!P6 LDG.E.U16 R5, desc[UR6][R112.64] ;  /* 0x000000067005e981 */ /* 0x000ee2000c1e1500 */
[----:B------:R-:W-:-:S03]  /*427e0*/  LOP3.LUT R58, R59, R58, RZ, 0x3c, !PT ;  /* 0x0000003a3b3a7212 */ /* 0x000fc600078e3cff */
[----:B------:R-:W3:Y:S04]  /*427f0*/  @!P1 LDG.E.U16 R4, desc[UR6][R64.64] ;  /* 0x0000000640049981 */ /* 0x000ee8000c1e1500 */
[----:B--2---:R0:W-:Y:S04]  /*42800*/  STL [R1+0x1254], R18 ;  /* 0x0012541201007387 */ /* 0x0041e80000100800 */
[----:B------:R-:W-:Y:S04]  /*42810*/  @!P1 STL [R1+0x11a4], R110 ;  /* 0x0011a46e01009387 */ /* 0x000fe80000100800 */
[----:B0-----:R-:W2:Y:S04]  /*42820*/  LDL.LU R18, [R1+0x22d8] ;  /* 0x0022d80001127983 */ /* 0x001ea80000300800 */
[----:B------:R-:W2:Y:S04]  /*42830*/  LDL.LU R99, [R1+0x12a8] ;  /* 0x0012a80001637983 */ /* 0x000ea80000300800 */
[----:B------:R-:W3:Y:S04]  /*42840*/  LDL.LU R139, [R1+0x127c] ;  /* 0x00127c00018b7983 */ /* 0x000ee80000300800 */
[----:B------:R-:W3:Y:S01]  /*42850*/  LDL.LU.64 R8, [R1+0x22d0] ;  /* 0x0022d00001087983 */ /* 0x000ee20000300a00 */
[----:B------:R-:W-:-:S02]  /*42860*/  LOP3.LUT R157, R157, R156, RZ, 0x3c, !PT ;  /* 0x0000009c9d9d7212 */ /* 0x000fc400078e3cff */
[----:B------:R-:W-:Y:S02]  /*42870*/  LOP3.LUT R93, R93, R92, RZ, 0x3c, !PT ;  /* 0x0000005c5d5d7212 */ /* 0x000fe400078e3cff */
[----:B------:R-:W-:Y:S02]  /*42880*/  LOP3.LUT R147, R147, R146, RZ, 0x3c, !PT ;  /* 0x0000009293937212 */ /* 0x000fe400078e3cff */
[----:B------:R-:W-:Y:S02]  /*42890*/  LOP3.LUT R137, R137, R136, RZ, 0x3c, !PT ;  /* 0x0000008889897212 */ /* 0x000fe400078e3cff */
[----:B------:R-:W-:Y:S02]  /*428a0*/  LOP3.LUT R89, R89, R88, RZ, 0x3c, !PT ;  /* 0x0000005859597212 */ /* 0x000fe400078e3cff */
[----:B------:R-:W-:Y:S01]  /*428b0*/  LOP3.LUT R127, R127, R126, RZ, 0x3c, !PT ;  /* 0x0000007e7f7f7212 */ /* 0x000fe200078e3cff */
[----:B----4-:R0:W4:Y:S04]  /*428c0*/  @!P1 LDG.E.U16 R6, desc[UR6][R74.64] ;  /* 0x000000064a069981 */ /* 0x010128000c1e1500 */
[----:B------:R-:W4:Y:S04]  /*428d0*/  @!P6 LDG.E.U16 R163, desc[UR6][R146.64] ;  /* 0x0000000692a3e981 */ /* 0x000f28000c1e1500 */
[----:B------:R-:W4:Y:S04]  /*428e0*/  @!P6 LDG.E.U16 R119, desc[UR6][R136.64] ;  /* 0x000000068877e981 */ /* 0x000f28000c1e1500 */
[----:B------:R-:W4:Y:S04]  /*428f0*/  @!P1 LDG.E.U16 R97, desc[UR6][R88.64] ;  /* 0x0000000658619981 */ /* 0x000f28000c1e1500 */
[----:B------:R-:W4:Y:S04]  /*42900*/  @!P6 LDG.E.U16 R20, desc[UR6][R156.64] ;  /* 0x000000069c14e981 */ /* 0x000f28000c1e1500 */
[----:B------:R-:W4:Y:S04]  /*42910*/  @!P1 LDG.E.U16 R21, desc[UR6][R92.64] ;  /* 0x000000065c159981 */ /* 0x000f28000c1e1500 */
[----:B------:R-:W4:Y:S04]  /*42920*/  @!P6 LDG.E.U16 R96, desc[UR6][R126.64] ;  /* 0x000000067e60e981 */ /* 0x000f28000c1e1500 */
[----:B------:R1:W-:Y:S01]  /*42930*/  STL [R1+0x1250], R19 ;  /* 0x0012501301007387 */ /* 0x0003e20000100800 */
        /* <DEDUP_REMOVED lines=8> */
[----:B------:R-:W-:Y:S01]  /*429c0*/  LOP3.LUT R135, R135, R134, RZ, 0x3c, !PT ;  /* 0x0000008687877212 */ /* 0x000fe200078e3cff */
[----:B-1----:R-:W4:Y:S04]  /*429d0*/  LDL.LU R19, [R1+0x22c8] ;  /* 0x0022c80001137983 */ /* 0x002f280000300800 */
[----:B------:R-:W4:Y:S04]  /*429e0*/  LDL.LU R138, [R1+0x1278] ;  /* 0x00127800018a7983 */ /* 0x000f280000300800 */
[----:B------:R-:W4:Y:S04]  /*429f0*/  LDL.LU R101, [R1+0x124c] ;  /* 0x00124c0001657983 */ /* 0x000f280000300800 */
[----:B------:R-:W4:Y:S04]  /*42a00*/  LDL.LU R100, [R1+0x1248] ;  /* 0x0012480001647983 */ /* 0x000f280000300800 */
[----:B------:R-:W4:Y:S04]  /*42a10*/  LDL.LU R149, [R1+0x121c] ;  /* 0x00121c0001957983 */ /* 0x000f280000300800 */
[----:B------:R-:W4:Y:S04]  /*42a20*/  LDL.LU R148, [R1+0x1218] ;  /* 0x0012180001947983 */ /* 0x000f280000300800 */
[----:B------:R-:W4:Y:S01]  /*42a30*/  LDL.LU R103, [R1+0x11ec] ;  /* 0x0011ec0001677983 */ /* 0x000f220000300800 */
[----:B------:R-:W-:-:S02]  /*42a40*/  LOP3.LUT R79, R79, R78, RZ, 0x3c, !PT ;  /* 0x0000004e4f4f7212 */ /* 0x000fc400078e3cff */
[----:B------:R-:W-:Y:S02]  /*42a50*/  LOP3.LUT R125, R125, R124, RZ, 0x3c, !PT ;  /* 0x0000007c7d7d7212 */ /* 0x000fe400078e3cff */
[----:B------:R-:W-:Y:S02]  /*42a60*/  LOP3.LUT R77, R77, R76, RZ, 0x3c, !PT ;  /* 0x0000004c4d4d7212 */ /* 0x000fe400078e3cff */
[----:B------:R-:W-:Y:S01]  /*42a70*/  LOP3.LUT R153, R153, R152, RZ, 0x3c, !PT ;  /* 0x0000009899997212 */ /* 0x000fe200078e3cff */
[----:B------:R-:W4:Y:S01]  /*42a80*/  @!P1 LDG.E.U16 R129, desc[UR6][R86.64] ;  /* 0x0000000656819981 */ /* 0x000f22000c1e1500 */
[--C-:B------:R-:W-:Y:S02]  /*42a90*/  IMAD.X R17, R17, 0x1, R3.reuse, P3 ;  /* 0x0000000111117824 */ /* 0x100fe400018e0603 */
[----:B------:R-:W-:Y:S01]  /*42aa0*/  IMAD.X R15, R15, 0x1, R3, P2 ;  /* 0x000000010f0f7824 */ /* 0x000fe200010e0603 */
[----:B------:R-:W4:Y:S04]  /*42ab0*/  @!P6 LDG.E.U16 R7, desc[UR6][R114.64] ;  /* 0x000000067207e981 */ /* 0x000f28000c1e1500 */
[----:B------:R-:W4:Y:S04]  /*42ac0*/  @!P1 LDG.E.U16 R165, desc[UR6][R76.64] ;  /* 0x000000064ca59981 */ /* 0x000f28000c1e1500 */
[----:B--2---:R-:W2:Y:S04]  /*42ad0*/  @!P1 LDG.E.U16 R99, desc[UR6][R24.64] ;  /* 0x0000000618639981 */ /* 0x004ea8000c1e1500 */
[----:B---3--:R-:W3:Y:S04]  /*42ae0*/  @!P6 LDG.E.U16 R9, desc[UR6][R116.64] ;  /* 0x000000067409e981 */ /* 0x008ee8000c1e1500 */
[----:B------:R-:W3:Y:S04]  /*42af0*/  @!P1 LDG.E.U16 R8, desc[UR6][R84.64] ;  /* 0x0000000654089981 */ /* 0x000ee8000c1e1500 */
[----:B------:R-:W2:Y:S04]  /*42b00*/  @!P6 LDG.E.U16 R139, desc[UR6][R26.64] ;  /* 0x000000061a8be981 */ /* 0x000ea8000c1e1500 */
[----:B----4-:R1:W-:Y:S04]  /*42b10*/  STL [R1+0x1224], R20 ;  /* 0x0012241401007387 */ /* 0x0103e80000100800 */
[----:B-1----:R-:W0:Y:S04]  /*42b20*/  LDL.LU R20, [R1+0x22c4] ;  /* 0x0022c40001147983 */ /* 0x002e280000300800 */
[----:B------:R-:W-:Y:S04]  /*42b30*/  STL.64 [R1+0x20c8], R156 ;  /* 0x0020c89c01007387 */ /* 0x000fe80000100a00 */
[----:B------:R-:W-:Y:S04]  /*42b40*/  @!P6 STL [R1+0x12b4], R151 ;  /* 0x0012b4970100e387 */ /* 0x000fe80000100800 */
[----:B------:R1:W-:Y:S04]  /*42b50*/  STL [R1+0x1220], R21 ;  /* 0x0012201501007387 */ /* 0x0003e80000100800 */
[----:B------:R-:W-:Y:S04]  /*42b60*/  @!P1 STL [R1+0x12b0], R150 ;  /* 0x0012b09601009387 */ /* 0x000fe80000100800 */
[----:B------:R-:W4:Y:S04]  /*42b70*/  @!P1 LDG.E.U16 R138, desc[UR6][R28.64] ;  /* 0x000000061c8a9981 */ /* 0x000f28000c1e1500 */
[----:B------:R-:W2:Y:S04]  /*42b80*/  @!P6 LDG.E.U16 R101, desc[UR6][R30.64] ;  /* 0x000000061e65e981 */ /* 0x000ea8000c1e1500 */
[----:B------:R-:W2:Y:S04]  /*42b90*/  @!P1 LDG.E.U16 R100, desc[UR6][R32.64] ;  /* 0x0000000620649981 */ /* 0x000ea8000c1e1500 */
[----:B------:R-:W2:Y:S04]  /*42ba0*/  @!P6 LDG.E.U16 R103, desc[UR6][R144.64] ;  /* 0x000000069067e981 */ /* 0x000ea8000c1e1500 */
[----:B------:R-:W2:Y:S04]  /*42bb0*/  @!P1 LDG.E.U16 R148, desc[UR6][R82.64] ;  /* 0x0000000652949981 */ /* 0x000ea8000c1e1500 */
[----:B------:R-:W2:Y:S04]  /*42bc0*/  @!P6 LDG.E.U16 R149, desc[UR6][R154.64] ;  /* 0x000000069a95e981 */ /* 0x000ea8000c1e1500 */
[----:B-1----:R-:W2:Y:S04]  /*42bd0*/  LDL.LU R21, [R1+0x22c0] ;  /* 0x0022c00001157983 */ /* 0x002ea80000300800 */
[----:B------:R-:W-:Y:S04]  /*42be0*/  STL.64 [R1+0x20d0], R92 ;  /* 0x0020d05c01007387 */ /* 0x000fe80000100a00 */
[----:B------:R1:W-:Y:S04]  /*42bf0*/  STL [R1+0x11f4], R163 ;  /* 0x0011f4a301007387 */ /* 0x0003e80000100800 */
[----:B------:R-:W-:Y:S04]  /*42c00*/  STL.64 [R1+0x20d8], R146 ;  /* 0x0020d89201007387 */ /* 0x000fe80000100a00 */
[----:B------:R-:W-:Y:S04]  /*42c10*/  STL.64 [R1+0x20e0], R90 ;  /* 0x0020e05a01007387 */ /* 0x000fe80000100a00 */
[----:B------:R-:W-:Y:S04]  /*42c20*/  STL [R1+0x220c], R119 ;  /* 0x00220c7701007387 */ /* 0x000fe80000100800 */
[----:B------:R-:W-:Y:S04]  /*42c30*/  STL.64 [R1+0x20e8], R136 ;  /* 0x0020e88801007387 */ /* 0x000fe80000100a00 */
[----:B------:R-:W-:Y:S04]  /*42c40*/  STL [R1+0x2220], R97 ;  /* 0x0022206101007387 */ /* 0x000fe80000100800 */
[----:B------:R-:W-:Y:S04]  /*42c50*/  STL.64 [R1+0x20f0], R88 ;  /* 0x0020f05801007387 */ /* 0x000fe80000100a00 */
[----:B------:R-:W-:Y:S04]  /*42c60*/  STL [R1+0x2224], R96 ;  /* 0x0022246001007387 */ /* 0x000fe80000100800 */
[----:B------:R-:W-:Y:S04]  /*42c70*/  STL.64 [R1+0x20f8], R126 ;  /* 0x0020f87e01007387 */ /* 0x000fe80000100a00 */
[----:B------:R-:W-:Y:S04]  /*42c80*/  STL.64 [R1+0x2100], R86 ;  /* 0x0021005601007387 */ /* 0x000fe80000100a00 */
[----:B------:R-:W-:Y:S01]  /*42c90*/  STL.64 [R1+0x2108], R116 ;  /* 0x0021087401007387 */ /* 0x000fe20000100a00 */
[----:B-1----:R-:W1:Y:S03]  /*42ca0*/  LDC R163, c[0x0][0x3ac] ;  /* 0x0000eb00ffa37b82 */ /* 0x002e660000000800 */
[----:B---3--:R-:W-:Y:S04]  /*42cb0*/  STL.64 [R1+0x2228], R8 ;  /* 0x0022280801007387 */ /* 0x008fe80000100a00 */
[----:B------:R3:W-:Y:S04]  /*42cc0*/  STL.64 [R1+0x2110], R84 ;  /* 0x0021105401007387 */ /* 0x0007e80000100a00 */
[----:B------:R-:W2:Y:S04]  /*42cd0*/  LDL.LU.64 R22, [R1+0x22b8] ;  /* 0x0022b80001167983 */ /* 0x000ea80000300a00 */
[----:B------:R-:W2:Y:S04]  /*42ce0*/  LDL.LU R102, [R1+0x11e8] ;  /* 0x0011e80001667983 */ /* 0x000ea80000300800 */
[----:B------:R-:W3:Y:S04]  /*42cf0*/  LDL.LU.64 R24, [R1+0x22b0] ;  /* 0x0022b00001187983 */ /* 0x000ee80000300a00 */
[----:B------:R-:W3:Y:S04]  /*42d00*/  LDL.LU.64 R26, [R1+0x22a8] ;  /* 0x0022a800011a7983 */ /* 0x000ee80000300a00 */
[----:B------:R-:W3:Y:S04]  /*42d10*/  LDL.LU R105, [R1+0x11c0] ;  /* 0x0011c00001697983 */ /* 0x000ee80000300800 */
[----:B------:R-:W4:Y:S04]  /*42d20*/  LDL.LU.64 R28, [R1+0x22a0] ;  /* 0x0022a000011c7983 */ /* 0x000f280000300a00 */
[----:B------:R-:W4:Y:S04]  /*42d30*/  LDL.LU.64 R30, [R1+0x2298] ;  /* 0x00229800011e7983 */ /* 0x000f280000300a00 */
[----:B------:R-:W4:Y:S04]  /*42d40*/  LDL.LU R104, [R1+0x11bc] ;  /* 0x0011bc0001687983 */ /* 0x000f280000300800 */
[----:B------:R-:W-:Y:S04]  /*42d50*/  STL [R1+0x11f0], R0 ;  /* 0x0011f00001007387 */ /* 0x000fe80000100800 */
[----:B------:R-:W4:Y:S04]  /*42d60*/  LDL.LU.64 R32, [R1+0x2290] ;  /* 0x0022900001207983 */ /* 0x000f280000300a00 */
        /* <DEDUP_REMOVED lines=32> */
[----:B------:R0:W-:Y:S04]  /*42f70*/  STL [R1+0x2168], R74 ;  /* 0x0021684a01007387 */ /* 0x0001e80000100800 */
[----:B------:R-:W-:Y:S01]  /*42f80*/  STL [R1+0x2164], R75 ;  /* 0x0021644b01007387 */ /* 0x000fe20000100800 */
[----:B-1----:R-:W-:-:S03]  /*42f90*/  IMAD.SHL.U32 R163, R163, 0x100, RZ ;  /* 0x00000100a3a37824 */ /* 0x002fc600078e00ff */
[----:B--2---:R-:W2:Y:S04]  /*42fa0*/  @!P1 LDG.E.U16 R102, desc[UR6][R80.64] ;  /* 0x0000000650669981 */ /* 0x004ea8000c1e1500 */
[----:B---3--:R-:W3:Y:S04]  /*42fb0*/  @!P6 LDG.E.U16 R105, desc[UR6][R134.64] ;  /* 0x000000068669e981 */ /* 0x008ee8000c1e1500 */
[----:B----4-:R-:W4:Y:S04]  /*42fc0*/  @!P1 LDG.E.U16 R104, desc[UR6][R78.64] ;  /* 0x000000064e689981 */ /* 0x010f28000c1e1500 */
[----:B------:R-:W2:Y:S04]  /*42fd0*/  @!P6 LDG.E.U16 R121, desc[UR6][R124.64] ;  /* 0x000000067c79e981 */ /* 0x000ea8000c1e1500 */
[----:B------:R-:W2:Y:S04]  /*42fe0*/  @!P6 LDG.E.U16 R120, desc[UR6][R34.64] ;  /* 0x000000062278e981 */ /* 0x000ea8000c1e1500 */
[----:B------:R-:W2:Y:S04]  /*42ff0*/  @!P1 LDG.E.U16 R107, desc[UR6][R36.64] ;  /* 0x00000006246b9981 */ /* 0x000ea8000c1e1500 */
[----:B------:R-:W2:Y:S04]  /*43000*/  @!P6 LDG.E.U16 R106, desc[UR6][R38.64] ;  /* 0x00000006266ae981 */ /* 0x000ea8000c1e1500 */
[----:B------:R-:W2:Y:S04]  /*43010*/  @!P1 LDG.E.U16 R131, desc[UR6][R40.64] ;  /* 0x0000000628839981 */ /* 0x000ea8000c1e1500 */
[----:B------:R-:W2:Y:S04]  /*43020*/  @!P6 LDG.E.U16 R130, desc[UR6][R42.64] ;  /* 0x000000062a82e981 */ /* 0x000ea8000c1e1500 */
[----:B------:R-:W2:Y:S04]  /*43030*/  @!P1 LDG.E.U16 R109, desc[UR6][R44.64] ;  /* 0x000000062c6d9981 */ /* 0x000ea8000c1e1500 */
[----:B------:R1:W2:Y:S04]  /*43040*/  @!P6 LDG.E.U16 R108, desc[UR6][R152.64] ;  /* 0x00000006986ce981 */ /* 0x0002a8000c1e1500 */
[----:B------:R-:W2:Y:S04]  /*43050*/  LDL.LU.64 R34, [R1+0x2288] ;  /* 0x0022880001227983 */ /* 0x000ea80000300a00 */
[----:B------:R-:W2:Y:S04]  /*43060*/  LDL.LU.64 R36, [R1+0x2280] ;  /* 0x0022800001247983 */ /* 0x000ea80000300a00 */
[----:B------:R-:W3:Y:S04]  /*43070*/  LDL.LU.64 R38, [R1+0x2278] ;  /* 0x0022780001267983 */ /* 0x000ee80000300a00 */
[----:B------:R-:W3:Y:S04]  /*43080*/  LDL.LU.64 R40, [R1+0x2270] ;  /* 0x0022700001287983 */ /* 0x000ee80000300a00 */
[----:B------:R-:W4:Y:S04]  /*43090*/  LDL.LU.64 R42, [R1+0x2268] ;  /* 0x00226800012a7983 */ /* 0x000f280000300a00 */
[----:B------:R-:W4:Y:S04]  /*430a0*/  LDL.LU.64 R44, [R1+0x2260] ;  /* 0x00226000012c7983 */ /* 0x000f280000300a00 */
[----:B------:R1:W-:Y:S04]  /*430b0*/  STL [R1+0x216c], R153 ;  /* 0x00216c9901007387 */ /* 0x0003e80000100800 */
[----:B------:R-:W4:Y:S04]  /*430c0*/  @!P6 LDG.E.U16 R151, desc[UR6][R46.64] ;  /* 0x000000062e97e981 */ /* 0x000f28000c1e1500 */
[----:B------:R0:W4:Y:S04]  /*430d0*/  @!P1 LDG.E.U16 R150, desc[UR6][R56.64] ;  /* 0x0000000638969981 */ /* 0x000128000c1e1500 */
[----:B------:R-:W4:Y:S04]  /*430e0*/  LDL.LU.64 R46, [R1+0x2258] ;  /* 0x00225800012e7983 */ /* 0x000f280000300a00 */
        /* <DEDUP_REMOVED lines=12> */
[----:B------:R-:W4:Y:S01]  /*431b0*/  LDL.LU.64 R8, [R1+0xd0] ;  /* 0x0000d00001087983 */ /* 0x000f220000300a00 */
[----:B------:R-:W-:-:S05]  /*431c0*/  IMAD.SHL.U32 R163, R163, 0x2, RZ ;  /* 0x00000002a3a37824 */ /* 0x000fca00078e00ff */
[-C--:B0-----:R-:W-:Y:S02]  /*431d0*/  IADD3 R74, P3, PT, R20, R163.reuse, RZ ;  /* 0x000000a3144a7210 */ /* 0x081fe40007f7e0ff */
[----:B-1----:R-:W-:-:S03]  /*431e0*/  IADD3 R153, P2, PT, R18, R163, RZ ;  /* 0x000000a312997210 */ /* 0x002fc60007f5e0ff */
[--C-:B------:R-:W-:Y:S01]  /*431f0*/  IMAD.X R20, R21, 0x1, R3.reuse, P3 ;  /* 0x0000000115147824 */ /* 0x100fe200018e0603 */
[-C--:B------:R-:W-:Y:S01]  /*43200*/  IADD3 R114, P3, PT, R24, R163.reuse, RZ ;  /* 0x000000a318727210 */ /* 0x080fe20007f7e0ff */
[----:B------:R-:W-:Y:S01]  /*43210*/  IMAD.X R18, R19, 0x1, R3, P2 ;  /* 0x0000000113127824 */ /* 0x000fe200010e0603 */
[----:B------:R-:W-:-:S03]  /*43220*/  IADD3 R75, P2, PT, R22, R163, RZ ;  /* 0x000000a3164b7210 */ /* 0x000fc60007f5e0ff */
        /* <DEDUP_REMOVED lines=8> */
[--C-:B------:R-:W-:Y:S02]  /*432b0*/  IMAD.X R32, R33, 0x1, R3.reuse, P3 ;  /* 0x0000000121207824 */ /* 0x100fe400018e0603 */
[----:B------:R-:W-:Y:S01]  /*432c0*/  IMAD.X R30, R31, 0x1, R3, P2 ;  /* 0x000000011f1e7824 */ /* 0x000fe200010e0603 */
[-C--:B--2---:R-:W-:Y:S02]  /*432d0*/  IADD3 R78, P3, PT, R36, R163.reuse, RZ ;  /* 0x000000a3244e7210 */ /* 0x084fe40007f7e0ff */
[----:B------:R-:W-:-:S03]  /*432e0*/  IADD3 R125, P2, PT, R34, R163, RZ ;  /* 0x000000a3227d7210 */ /* 0x000fc60007f5e0ff */
[--C-:B------:R-:W-:Y:S01]  /*432f0*/  IMAD.X R36, R37, 0x1, R3.reuse, P3 ;  /* 0x0000000125247824 */ /* 0x100fe200018e0603 */
[-C--:B---3--:R-:W-:Y:S01]  /*43300*/  IADD3 R134, P3, PT, R40, R163.reuse, RZ ;  /* 0x000000a328867210 */ /* 0x088fe20007f7e0ff */
[--C-:B------:R-:W-:Y:S01]  /*43310*/  IMAD.X R34, R35, 0x1, R3.reuse, P2 ;  /* 0x0000000123227824 */ /* 0x100fe200010e0603 */
[-C--:B------:R-:W-:Y:S01]  /*43320*/  IADD3 R79, P2, PT, R38, R163.reuse, RZ ;  /* 0x000000a3264f7210 */ /* 0x080fe20007f5e0ff */
[----:B------:R-:W2:Y:S02]  /*43330*/  LDL R35, [R1+0x1fb4] ;  /* 0x001fb40001237983 */ /* 0x000ea40000100800 */
[--C-:B------:R-:W-:Y:S01]  /*43340*/  IMAD.X R40, R41, 0x1, R3.reuse, P3 ;  /* 0x0000000129287824 */ /* 0x100fe200018e0603 */
[-C--:B----4-:R-:W-:Y:S01]  /*43350*/  IADD3 R80, P3, PT, R44, R163.reuse, RZ ;  /* 0x000000a32c507210 */ /* 0x090fe20007f7e0ff */
        /* <DEDUP_REMOVED lines=20> */
[--C-:B------:R-:W-:Y:S01]  /*434a0*/  IMAD.X R95, R85, 0x1, R3.reuse, P2 ;  /* 0x00000001555f7824 */ /* 0x100fe200010e0603 */
[-C--:B------:R-:W-:Y:S01]  /*434b0*/  IADD3 R88, P2, PT, R96, R163.reuse, RZ ;  /* 0x000000a360587210 */ /* 0x080fe20007f5e0ff */
[----:B------:R-:W3:Y:S04]  /*434c0*/  LDL.LU.64 R84, [R1+0x108] ;  /* 0x0001080001547983 */ /* 0x000ee80000300a00 */
[----:B------:R-:W4:Y:S01]  /*434d0*/  LDL.LU.64 R12, [R1+0x110] ;  /* 0x00011000010c7983 */ /* 0x000f220000300a00 */
[--C-:B------:R-:W-:Y:S01]  /*434e0*/  IMAD.X R127, R93, 0x1, R3.reuse, P3 ;  /* 0x000000015d7f7824 */ /* 0x100fe200018e0603 */
[-C--:B------:R-:W-:Y:S01]  /*434f0*/  IADD3 R146, P3, PT, R86, R163.reuse, RZ ;  /* 0x000000a356927210 */ /* 0x080fe20007f7e0ff */
[----:B------:R-:W-:Y:S01]  /*43500*/  IMAD.X R89, R97, 0x1, R3, P2 ;  /* 0x0000000161597824 */ /* 0x000fe200010e0603 */
[----:B------:R-:W-:-:S03]  /*43510*/  IADD3 R92, P2, PT, R90, R163, RZ ;  /* 0x000000a35a5c7210 */ /* 0x000fc60007f5e0ff */
[--C-:B------:R-:W-:Y:S01]  /*43520*/  IMAD.X R147, R87, 0x1, R3.reuse, P3 ;  /* 0x0000000157937824 */ /* 0x100fe200018e0603 */
[-C--:B------:R-:W-:Y:S01]  /*43530*/  IADD3 R116, P3, PT, R8, R163.reuse, RZ ;  /* 0x000000a308747210 */ /* 0x080fe20007f7e0ff */
[--C-:B------:R-:W-:Y:S01]  /*43540*/  IMAD.X R93, R91, 0x1, R3.reuse, P2 ;  /* 0x000000015b5d7824 */ /* 0x100fe200010e0603 */
[----:B------:R-:W-:Y:S02]  /*43550*/  IADD3 R86, P2, PT, R10, R163, RZ ;  /* 0x000000a30a567210 */ /* 0x000fe40007f5e0ff */
[----:B------:R-:W2:Y:S01]  /*43560*/  LDL.LU R10, [R1+0x1958] ;  /* 0x00195800010a7983 */ /* 0x000ea20000300800 */
[----:B------:R-:W-:-:S03]  /*43570*/  IMAD.X R117, R9, 0x1, R3, P3 ;  /* 0x0000000109757824 */ /* 0x000fc600018e0603 */
[----:B------:R-:W2:Y:S01]  /*43580*/  LDL.LU.64 R8, [R1+0x118] ;  /* 0x0001180001087983 */ /* 0x000ea20000300a00 */
[----:B------:R-:W-:-:S03]  /*43590*/  IMAD.X R87, R11, 0x1, R3, P2 ;  /* 0x000000010b577824 */ /* 0x000fc600010e0603 */
[----:B------:R-:W2:Y:S04]  /*435a0*/  LDL.LU.64 R96, [R1+0x120] ;  /* 0x0001200001607983 */ /* 0x000ea80000300a00 */
        /* <DEDUP_REMOVED lines=9> */
[----:B---3--:R-:W-:-:S02]  /*43640*/  IADD3 R90, P2, PT, R84, R163, RZ ;  /* 0x000000a3545a7210 */ /* 0x008fc40007f5e0ff */
[----:B----4-:R-:W-:-:S03]  /*43650*/  IADD3 R136, P3, PT, R12, R163, RZ ;  /* 0x000000a30c887210 */ /* 0x010fc60007f7e0ff */
[--C-:B------:R-:W-:Y:S02]  /*43660*/  IMAD.X R91, R85, 0x1, R3.reuse, P2 ;  /* 0x00000001555b7824 */ /* 0x100fe400010e0603 */
[----:B------:R-:W-:Y:S02]  /*43670*/  IMAD.X R137, R13, 0x1, R3, P3 ;  /* 0x000000010d897824 */ /* 0x000fe400018e0603 */
[----:B------:R-:W3:Y:S01]  /*43680*/  LDL.LU R13, [R1+0x1908] ;  /* 0x00190800010d7983 */ /* 0x000ee20000300800 */
[----:B--2---:R-:W-:-:S05]  /*43690*/  IADD3 R84, P2, PT, R8, R163, RZ ;  /* 0x000000a308547210 */ /* 0x004fca0007f5e0ff */
[----:B------:R-:W-:Y:S02]  /*436a0*/  IMAD.X R85, R9, 0x1, R3, P2 ;  /* 0x0000000109557824 */ /* 0x000fe400010e0603 */
[----:B------:R-:W2:Y:S04]  /*436b0*/  LDL.LU.64 R8, [R1+0x2228] ;  /* 0x0022280001087983 */ /* 0x000ea80000300a00 */
        /* <DEDUP_REMOVED lines=12> */
[----:B------:R-:W-:-:S03]  /*43780*/  IADD3 R154, P3, PT, R96, R163, RZ ;  /* 0x000000a3609a7210 */ /* 0x000fc60007f7e0ff */
[----:B------:R0:W-:Y:S04]  /*43790*/  STS.U16 [R35+UR76+0x32300], R10 ;  /* 0x0323000a23007988 */ /* 0x0001e8000800044c */
[----:B------:R-:W2:Y:S04]  /*437a0*/  LDL.LU R19, [R1+0x189c] ;  /* 0x00189c0001137983 */ /* 0x000ea80000300800 */
[----:B------:R-:W2:Y:S04]  /*437b0*/  LDL.LU R96, [R1+0x1898] ;  /* 0x0018980001607983 */ /* 0x000ea80000300800 */
[----:B------:R-:W-:Y:S04]  /*437c0*/  STS.U16 [R35+UR76+0x22700], R55 ;  /* 0x0227003723007988 */ /* 0x000fe8000800044c */
[----:B------:R-:W-:Y:S04]  /*437d0*/  STS.U16 [R35+UR76+0x32700], R53 ;  /* 0x0327003523007988 */ /* 0x000fe8000800044c */
[----:B------:R-:W-:Y:S04]  /*437e0*/  STS.U16 [R35+UR76+0x22b00], R51 ;  /* 0x022b003323007988 */ /* 0x000fe8000800044c */
[----:B------:R-:W-:Y:S01]  /*437f0*/  STS.U16 [R35+UR76+0x32b00], R49 ;  /* 0x032b003123007988 */ /* 0x000fe2000800044c */
[----:B------:R-:W-:-:S03]  /*43800*/  IMAD.X R155, R97, 0x1, R3, P3 ;  /* 0x00000001619b7824 */ /* 0x000fc600018e0603 */
[----:B------:R-:W-:Y:S04]  /*43810*/  STS.U16 [R35+UR76+0x22f00], R57 ;  /* 0x022f003923007988 */ /* 0x000fe8000800044c */
[----:B------:R-:W2:Y:S04]  /*43820*/  LDL.LU R97, [R1+0x188c] ;  /* 0x00188c0001617983 */ /* 0x000ea80000300800 */
[----:B------:R-:W-:Y:S04]  /*43830*/  STS.U16 [R35+UR76+0x32f00], R47 ;  /* 0x032f002f23007988 */ /* 0x000fe8000800044c */
[----:B------:R-:W2:Y:S04]  /*43840*/  LDL.LU R119, [R1+0x1888] ;  /* 0x0018880001777983 */ /* 0x000ea80000300800 */
[----:B------:R-:W-:Y:S04]  /*43850*/  STS.U16 [R35+UR76+0x23300], R45 ;  /* 0x0233002d23007988 */ /* 0x000fe8000800044c */
[----:B0-----:R-:W2:Y:S04]  /*43860*/  LDL.LU R10, [R1+0x187c] ;  /* 0x00187c00010a7983 */ /* 0x001ea80000300800 */
[----:B------:R0:W-:Y:S04]  /*43870*/  STS.U16 [R35+UR76+0x33300], R11 ;  /* 0x0333000b23007988 */ /* 0x0001e8000800044c */
[----:B------:R-:W-:Y:S04]  /*43880*/  STS.U16 [R35+UR76+0x23700], R43 ;  /* 0x0237002b23007988 */ /* 0x000fe8000800044c */
[----:B0-----:R-:W2:Y:S04]  /*43890*/  LDL.LU R11, [R1+0x1878] ;  /* 0x00187800010b7983 */ /* 0x001ea80000300800 */
[----:B---3--:R0:W-:Y:S04]  /*438a0*/  STS.U16 [R35+UR76+0x33700], R13 ;  /* 0x0337000d23007988 */ /* 0x0081e8000800044c */
[----:B0-----:R-:W3:Y:S04]  /*438b0*/  LDL.LU R13, [R1+0x186c] ;  /* 0x00186c00010d7983 */ /* 0x001ee80000300800 */
[----:B----4-:R0:W-:Y:S04]  /*438c0*/  STS.U16 [R35+UR76+0x23b00], R12 ;  /* 0x023b000c23007988 */ /* 0x0101e8000800044c */
[----:B--2---:R-:W-:Y:S04]  /*438d0*/  STS.U16 [R35+UR76+0x33b00], R41 ;  /* 0x033b002923007988 */ /* 0x004fe8000800044c */
        /* <DEDUP_REMOVED lines=8> */
[----:B0-----:R-:W2:Y:S04]  /*43960*/  LDL.LU R12, [R1+0x1868] ;  /* 0x00186800010c7983 */ /* 0x001ea80000300800 */
[----:B------:R0:W-:Y:S04]  /*43970*/  STS.U16 [R35+UR76+0x24f00], R0 ;  /* 0x024f000023007988 */ /* 0x0001e8000800044c */
[----:B0-----:R-:W4:Y:S04]  /*43980*/  LDL.LU R0, [R1+0x185c] ;  /* 0x00185c0001007983 */ /* 0x001f280000300800 */
[----:B------:R-:W-:Y:S04]  /*43990*/  STS.U16 [R35+UR76+0x34f00], R21 ;  /* 0x034f001523007988 */ /* 0x000fe8000800044c */
[----:B------:R-:W-:Y:S04]  /*439a0*/  STS.U16 [R35+UR76+0x25300], R19 ;  /* 0x0253001323007988 */ /* 0x000fe8000800044c */
[----:B------:R0:W-:Y:S04]  /*439b0*/  STS.U16 [R35+UR76+0x35300], R96 ;  /* 0x0353006023007988 */ /* 0x0001e8000800044c */
[----:B------:R-:W-:Y:S04]  /*439c0*/  STS.U16 [R35+UR76+0x25700], R97 ;  /* 0x0257006123007988 */ /* 0x000fe8000800044c */
[----:B------:R-:W-:Y:S04]  /*439d0*/  STS.U16 [R35+UR76+0x35700], R119 ;  /* 0x0357007723007988 */ /* 0x000fe8000800044c */
        /* <DEDUP_REMOVED lines=8> */
[----:B-1----:R-:W4:Y:S04]  /*43a60*/  LDL.LU R10, [R1+0x181c] ;  /* 0x00181c00010a7983 */ /* 0x002f280000300800 */
[----:B------:R0:W-:Y:S04]  /*43a70*/  STS.U16 [R35+UR76+0x35b00], R11 ;  /* 0x035b000b23007988 */ /* 0x0001e8000800044c */
[----:B------:R-:W4:Y:S04]  /*43a80*/  LDL.LU R45, [R1+0x1818] ;  /* 0x00181800012d7983 */ /* 0x000f280000300800 */
[----:B0-----:R-:W4:Y:S04]  /*43a90*/  LDL.LU R11, [R1+0x180c] ;  /* 0x00180c00010b7983 */ /* 0x001f280000300800 */
[----:B---3--:R0:W-:Y:S04]  /*43aa0*/  STS.U16 [R35+UR76+0x25f00], R13 ;  /* 0x025f000d23007988 */ /* 0x0081e8000800044c */
[----:B0-----:R-:W3:Y:S04]  /*43ab0*/  LDL.LU R13, [R1+0x1808] ;  /* 0x00180800010d7983 */ /* 0x001ee80000300800 */
        /* <DEDUP_REMOVED lines=8> */
[----:B--2---:R0:W-:Y:S04]  /*43b40*/  STS.U16 [R35+UR76+0x35f00], R12 ;  /* 0x035f000c23007988 */ /* 0x0041e8000800044c */
[----:B------:R-:W2:Y:S04]  /*43b50*/  LDL.LU R23, [R1+0x1988] ;  /* 0x0019880001177983 */ /* 0x000ea80000300800 */
[----:B----4-:R1:W-:Y:S04]  /*43b60*/  STS.U16 [R35+UR76+0x26300], R0 ;  /* 0x0263000023007988 */ /* 0x0103e8000800044c */
[----:B0-----:R-:W4:Y:S04]  /*43b70*/  LDL.LU R12, [R1+0x1984] ;  /* 0x00198400010c7983 */ /* 0x001f280000300800 */
[----:B-1----:R-:W2:Y:S04]  /*43b80*/  LDL.LU R0, [R1+0x1980] ;  /* 0x0019800001007983 */ /* 0x002ea80000300800 */
[----:B------:R-:W2:Y:S04]  /*43b90*/  LDL.LU R21, [R1+0x197c] ;  /* 0x00197c0001157983 */ /* 0x000ea80000300800 */
[----:B------:R-:W2:Y:S04]  /*43ba0*/  LDL.LU R19, [R1+0x1978] ;  /* 0x0019780001137983 */ /* 0x000ea80000300800 */
[----:B------:R-:W2:Y:S04]  /*43bb0*/  LDL.LU R97, [R1+0x1974] ;  /* 0x0019740001617983 */ /* 0x000ea80000300800 */
[----:B------:R-:W2:Y:S04]  /*43bc0*/  LDL.LU R119, [R1+0x1970] ;  /* 0x0019700001777983 */ /* 0x000ea80000300800 */
[----:B------:R-:W2:Y:S04]  /*43bd0*/  LDL R37, [R1+0x1fb0] ;  /* 0x001fb00001257983 */ /* 0x000ea80000100800 */
[----:B------:R0:W-:Y:S04]  /*43be0*/  STS.U16 [R35+UR76+0x36300], R96 ;  /* 0x0363006023007988 */ /* 0x0001e8000800044c */
[----:B------:R-:W-:Y:S04]  /*43bf0*/  STS.U16 [R35+UR76+0x26700], R55 ;  /* 0x0267003723007988 */ /* 0x000fe8000800044c */
[----:B------:R-:W-:Y:S04]  /*43c00*/  STS.U16 [R35+UR76+0x36700], R53 ;  /* 0x0367003523007988 */ /* 0x000fe8000800044c */
[----:B------:R-:W-:Y:S04]  /*43c10*/  STS.U16 [R35+UR76+0x26b00], R51 ;  /* 0x026b003323007988 */ /* 0x000fe8000800044c */
[----:B------:R-:W-:Y:S04]  /*43c20*/  STS.U16 [R35+UR76+0x36b00], R49 ;  /* 0x036b003123007988 */ /* 0x000fe8000800044c */
[----:B------:R-:W-:Y:S04]  /*43c30*/  STS.U16 [R35+UR76+0x26f00], R57 ;  /* 0x026f003923007988 */ /* 0x000fe8000800044c */
[----:B------:R-:W-:Y:S04]  /*43c40*/  STS.U16 [R35+UR76+0x36f00], R47 ;  /* 0x036f002f23007988 */ /* 0x000fe8000800044c */
[----:B------:R1:W-:Y:S04]  /*43c50*/  STS.U16 [R35+UR76+0x27300], R10 ;  /* 0x0273000a23007988 */ /* 0x0003e8000800044c */
[----:B0-----:R-:W4:Y:S04]  /*43c60*/  LDL.LU R96, [R1+0x2224] ;  /* 0x0022240001607983 */ /* 0x001f280000300800 */
[----:B------:R-:W-:Y:S04]  /*43c70*/  STS.U16 [R35+UR76+0x37300], R45 ;  /* 0x0373002d23007988 */ /* 0x000fe8000800044c */
[----:B-1----:R-:W4:Y:S04]  /*43c80*/  LDL.LU R10, [R1+0x196c] ;  /* 0x00196c00010a7983 */ /* 0x002f280000300800 */
[----:B------:R0:W-:Y:S04]  /*43c90*/  STS.U16 [R35+UR76+0x27700], R11 ;  /* 0x0277000b23007988 */ /* 0x0001e8000800044c */
[----:B0-----:R-:W4:Y:S04]  /*43ca0*/  LDL.LU R11, [R1+0x1968] ;  /* 0x00196800010b7983 */ /* 0x001f280000300800 */
[----:B---3--:R0:W-:Y:S04]  /*43cb0*/  STS.U16 [R35+UR76+0x37700], R13 ;  /* 0x0377000d23007988 */ /* 0x0081e8000800044c */
[----:B------:R-:W-:Y:S04]  /*43cc0*/  STS.U16 [R35+UR76+0x27b00], R43 ;  /* 0x027b002b23007988 */ /* 0x000fe8000800044c */
[----:B------:R-:W-:Y:S04]  /*43cd0*/  STS.U16 [R35+UR76+0x37b00], R41 ;  /* 0x037b002923007988 */ /* 0x000fe8000800044c */
[----:B------:R-:W-:Y:S04]  /*43ce0*/  STS.U16 [R35+UR76+0x27f00], R39 ;  /* 0x027f002723007988 */ /* 0x000fe8000800044c */
[----:B------:R-:W-:Y:S04]  /*43cf0*/  STS.U16 [R35+UR76+0x37f00], R33 ;  /* 0x037f002123007988 */ /* 0x000fe8000800044c */
[----:B0-----:R-:W3:Y:S04]  /*43d00*/  LDL.LU R13, [R1+0x1964] ;  /* 0x00196400010d7983 */ /* 0x001ee80000300800 */
[----:B--2---:R-:W-:Y:S04]  /*43d10*/  STS.U16 [R37+UR76+0x20380], R31 ;  /* 0x0203801f25007988 */ /* 0x004fe8000800044c */
[----:B------:R-:W-:Y:S04]  /*43d20*/  STS.U16 [R37+UR76+0x30380], R29 ;  /* 0x0303801d25007988 */ /* 0x000fe8000800044c */
[----:B------:R-:W-:Y:S04]  /*43d30*/  STS.U16 [R37+UR76+0x20780], R27 ;  /* 0x0207801b25007988 */ /* 0x000fe8000800044c */
[----:B------:R-:W-:Y:S04]  /*43d40*/  STS.U16 [R37+UR76+0x30780], R25 ;  /* 0x0307801925007988 */ /* 0x000fe8000800044c */
[----:B------:R-:W-:Y:S04]  /*43d50*/  STS.U16 [R37+UR76+0x20b80], R23 ;  /* 0x020b801725007988 */ /* 0x000fe8000800044c */
[----:B----4-:R0:W-:Y:S04]  /*43d60*/  STS.U16 [R37+UR76+0x30b80], R12 ;  /* 0x030b800c25007988 */ /* 0x0101e8000800044c */
[----:B------:R1:W-:Y:S04]  /*43d70*/  STS.U16 [R37+UR76+0x20f80], R0 ;  /* 0x020f800025007988 */ /* 0x0003e8000800044c */
[----:B0-----:R-:W2:Y:S04]  /*43d80*/  LDL.LU R12, [R1+0x1960] ;  /* 0x00196000010c7983 */ /* 0x001ea80000300800 */
[----:B-1----:R-:W4:Y:S04]  /*43d90*/  LDL.LU R0, [R1+0x195c] ;  /* 0x00195c0001007983 */ /* 0x002f280000300800 */
[----:B------:R-:W4:Y:S04]  /*43da0*/  LDL.LU R55, [R1+0x1954] ;  /* 0x0019540001377983 */ /* 0x000f280000300800 */
[----:B------:R-:W4:Y:S04]  /*43db0*/  LDL.LU R53, [R1+0x1950] ;  /* 0x0019500001357983 */ /* 0x000f280000300800 */
[----:B------:R-:W4:Y:S04]  /*43dc0*/  LDL.LU R51, [R1+0x1944] ;  /* 0x0019440001337983 */ /* 0x000f280000300800 */
[----:B------:R-:W4:Y:S04]  /*43dd0*/  LDL.LU R49, [R1+0x1940] ;  /* 0x0019400001317983 */ /* 0x000f280000300800 */
[----:B------:R-:W4:Y:S04]  /*43de0*/  LDL.LU R57, [R1+0x1934] ;  /* 0x0019340001397983 */ /* 0x000f280000300800 */
[----:B------:R-:W-:Y:S04]  /*43df0*/  STS.U16 [R37+UR76+0x30f80], R21 ;  /* 0x030f801525007988 */ /* 0x000fe8000800044c */
[----:B------:R-:W4:Y:S04]  /*43e00*/  LDL.LU R47, [R1+0x1930] ;  /* 0x00193000012f7983 */ /* 0x000f280000300800 */
[----:B------:R0:W-:Y:S04]  /*43e10*/  STS.U16 [R37+UR76+0x21380], R19 ;  /* 0x0213801325007988 */ /* 0x0001e8000800044c */
[----:B------:R-:W4:Y:S04]  /*43e20*/  LDL.LU R45, [R1+0x1924] ;  /* 0x00192400012d7983 */ /* 0x000f280000300800 */
[----:B------:R-:W-:Y:S04]  /*43e30*/  STS.U16 [R37+UR76+0x31380], R97 ;  /* 0x0313806125007988 */ /* 0x000fe8000800044c */
[----:B------:R1:W-:Y:S04]  /*43e40*/  STS.U16 [R37+UR76+0x21780], R119 ;  /* 0x0217807725007988 */ /* 0x0003e8000800044c */
[----:B------:R1:W-:Y:S04]  /*43e50*/  STS.U16 [R37+UR76+0x31780], R10 ;  /* 0x0317800a25007988 */ /* 0x0003e8000800044c */
[----:B0-----:R-:W4:Y:S04]  /*43e60*/  LDL.LU R19, [R1+0x1920] ;  /* 0x0019200001137983 */ /* 0x001f280000300800 */
[----:B------:R-:W4:Y:S04]  /*43e70*/  LDL.LU R43, [R1+0x1914] ;  /* 0x00191400012b7983 */ /* 0x000f280000300800 */
[----:B-1----:R-:W4:Y:S04]  /*43e80*/  LDL.LU R119, [R1+0x1910] ;  /* 0x0019100001777983 */ /* 0x002f280000300800 */
        /* <DEDUP_REMOVED lines=8> */
[----:B------:R-:W-:Y:S04]  /*43f10*/  STS.U16 [R37+UR76+0x21b80], R11 ;  /* 0x021b800b25007988 */ /* 0x000fe8000800044c */
[----:B------:R-:W4:Y:S04]  /*43f20*/  LDL.LU R25, [R1+0x18c4] ;  /* 0x0018c40001197983 */ /* 0x000f280000300800 */
[----:B------:R-:W4:Y:S04]  /*43f30*/  LDL.LU R23, [R1+0x18c0] ;  /* 0x0018c00001177983 */ /* 0x000f280000300800 */
[----:B---3--:R0:W-:Y:S04]  /*43f40*/  STS.U16 [R37+UR76+0x31b80], R13 ;  /* 0x031b800d25007988 */ /* 0x0081e8000800044c */
[----:B0-----:R-:W3:Y:S04]  /*43f50*/  LDL.LU R13, [R1+0x18b4] ;  /* 0x0018b400010d7983 */ /* 0x001ee80000300800 */
[----:B------:R-:W3:Y:S04]  /*43f60*/  LDL.LU R11, [R1+0x18b0] ;  /* 0x0018b000010b7983 */ /* 0x000ee80000300800 */
[----:B------:R-:W3:Y:S04]  /*43f70*/  LDL.LU R21, [R1+0x18a4] ;  /* 0x0018a40001157983 */ /* 0x000ee80000300800 */
[----:B------:R-:W3:Y:S04]  /*43f80*/  LDL.LU R97, [R1+0x18a0] ;  /* 0x0018a00001617983 */ /* 0x000ee80000300800 */
[----:B--2---:R0:W-:Y:S04]  /*43f90*/  STS.U16 [R37+UR76+0x21f80], R12 ;  /* 0x021f800c25007988 */ /* 0x0041e8000800044c */
[----:B----4-:R1:W-:Y:S04]  /*43fa0*/  STS.U16 [R37+UR76+0x31f80], R0 ;  /* 0x031f800025007988 */ /* 0x0103e8000800044c */
[----:B0-----:R-:W2:Y:S04]  /*43fb0*/  LDL.LU R12, [R1+0x1894] ;  /* 0x00189400010c7983 */ /* 0x001ea80000300800 */
[----:B-1----:R-:W4:Y:S04]  /*43fc0*/  LDL.LU R0, [R1+0x1890] ;  /* 0x0018900001007983 */ /* 0x002f280000300800 */
        /* <DEDUP_REMOVED lines=10> */
[----:B------:R0:W-:Y:S04]  /*44070*/  STS.U16 [R37+UR76+0x23780], R10 ;  /* 0x0237800a25007988 */ /* 0x0001e8000800044c */
[----:B------:R-:W-:Y:S04]  /*44080*/  STS.U16 [R37+UR76+0x33780], R41 ;  /* 0x0337802925007988 */ /* 0x000fe8000800044c */
[----:B------:R-:W-:Y:S04]  /*44090*/  STS.U16 [R37+UR76+0x23b80], R39 ;  /* 0x023b802725007988 */ /* 0x000fe8000800044c */
[----:B------:R-:W-:Y:S04]  /*440a0*/  STS.U16 [R37+UR76+0x33b80], R35 ;  /* 0x033b802325007988 */ /* 0x000fe8000800044c */
[----:B0-----:R-:W4:Y:S04]  /*440b0*/  LDL.LU R19, [R1+0x1884] ;  /* 0x0018840001137983 */ /* 0x001f280000300800 */
[----:B------:R-:W-:Y:S04]  /*440c0*/  STS.U16 [R37+UR76+0x23f80], R33 ;  /* 0x023f802125007988 */ /* 0x000fe8000800044c */
[----:B------:R-:W-:Y:S04]  /*440d0*/  STS.U16 [R37+UR76+0x33f80], R31 ;  /* 0x033f801f25007988 */ /* 0x000fe8000800044c */
[----:B------:R-:W-:Y:S04]  /*440e0*/  STS.U16 [R37+UR76+0x24380], R29 ;  /* 0x0243801d25007988 */ /* 0x000fe8000800044c */
[----:B------:R-:W-:Y:S04]  /*440f0*/  STS.U16 [R37+UR76+0x34380], R27 ;  /* 0x0343801b25007988 */ /* 0x000fe8000800044c */
[----:B------:R-:W-:Y:S04]  /*44100*/  STS.U16 [R37+UR76+0x24780], R25 ;  /* 0x0247801925007988 */ /* 0x000fe8000800044c */
[----:B-1----:R-:W4:Y:S04]  /*44110*/  LDL.LU R119, [R1+0x1880] ;  /* 0x0018800001777983 */ /* 0x002f280000300800 */
[----:B------:R-:W-:Y:S04]  /*44120*/  STS.U16 [R37+UR76+0x34780], R23 ;  /* 0x0347801725007988 */ /* 0x000fe8000800044c */
[----:B------:R-:W4:Y:S04]  /*44130*/  LDL.LU R10, [R1+0x1874] ;  /* 0x00187400010a7983 */ /* 0x000f280000300800 */
[----:B---3--:R0:W-:Y:S04]  /*44140*/  STS.U16 [R37+UR76+0x24b80], R13 ;  /* 0x024b800d25007988 */ /* 0x0081e8000800044c */
[----:B------:R1:W-:Y:S04]  /*44150*/  STS.U16 [R37+UR76+0x34b80], R11 ;  /* 0x034b800b25007988 */ /* 0x0003e8000800044c */
[----:B------:R-:W-:Y:S04]  /*44160*/  STS.U16 [R37+UR76+0x24f80], R21 ;  /* 0x024f801525007988 */ /* 0x000fe8000800044c */
[----:B------:R3:W-:Y:S04]  /*44170*/  STS.U16 [R37+UR76+0x34f80], R97 ;  /* 0x034f806125007988 */ /* 0x0007e8000800044c */
[----:B0-----:R-:W4:Y:S04]  /*44180*/  LDL.LU R13, [R1+0x1870] ;  /* 0x00187000010d7983 */ /* 0x001f280000300800 */
[----:B-1----:R-:W4:Y:S04]  /*44190*/  LDL.LU R11, [R1+0x1864] ;  /* 0x00186400010b7983 */ /* 0x002f280000300800 */
[----:B---3--:R-:W3:Y:S04]  /*441a0*/  LDL.LU R97, [R1+0x1860] ;  /* 0x0018600001617983 */ /* 0x008ee80000300800 */
[----:B--2---:R0:W-:Y:S04]  /*441b0*/  STS.U16 [R37+UR76+0x25380], R12 ;  /* 0x0253800c25007988 */ /* 0x0041e8000800044c */
[----:B----4-:R1:W-:Y:S04]  /*441c0*/  STS.U16 [R37+UR76+0x35380], R0 ;  /* 0x0353800025007988 */ /* 0x0103e8000800044c */
[----:B0-----:R-:W2:Y:S04]  /*441d0*/  LDL.LU R12, [R1+0x1854] ;  /* 0x00185400010c7983 */ /* 0x001ea80000300800 */
        /* <DEDUP_REMOVED lines=19> */
[----:B------:R-:W-:Y:S04]  /*44310*/  STS.U16 [R37+UR76+0x25b80], R10 ;  /* 0x025b800a25007988 */ /* 0x000fe8000800044c */
[----:B------:R-:W4:Y:S04]  /*44320*/  LDL.LU R27, [R1+0x1290] ;  /* 0x00129000011b7983 */ /* 0x000f280000300800 */
[----:B------:R-:W4:Y:S04]  /*44330*/  LDL.LU R25, [R1+0x1264] ;  /* 0x0012640001197983 */ /* 0x000f280000300800 */
[----:B------:R0:W-:Y:S04]  /*44340*/  STS.U16 [R37+UR76+0x35b80], R13 ;  /* 0x035b800d25007988 */ /* 0x0001e8000800044c */
[----:B------:R1:W-:Y:S04]  /*44350*/  STS.U16 [R37+UR76+0x25f80], R11 ;  /* 0x025f800b25007988 */ /* 0x0003e8000800044c */
[----:B---3--:R3:W-:Y:S04]  /*44360*/  STS.U16 [R37+UR76+0x35f80], R97 ;  /* 0x035f806125007988 */ /* 0x0087e8000800044c */
[----:B0-----:R-:W4:Y:S04]  /*44370*/  LDL.LU R13, [R1+0x1260] ;  /* 0x00126000010d7983 */ /* 0x001f280000300800 */
[----:B------:R-:W4:Y:S04]  /*44380*/  LDL.LU R23, [R1+0x1234] ;  /* 0x0012340001177983 */ /* 0x000f280000300800 */
[----:B------:R-:W4:Y:S04]  /*44390*/  LDL.LU R119, [R1+0x1230] ;  /* 0x0012300001777983 */ /* 0x000f280000300800 */
[----:B------:R-:W4:Y:S04]  /*443a0*/  LDL.LU R10, [R1+0x1204] ;  /* 0x00120400010a7983 */ /* 0x000f280000300800 */
[----:B-1----:R-:W4:Y:S04]  /*443b0*/  LDL.LU R11, [R1+0x1200] ;  /* 0x00120000010b7983 */ /* 0x002f280000300800 */
[----:B---3--:R-:W3:Y:S04]  /*443c0*/  LDL.LU R97, [R1+0x2220] ;  /* 0x0022200001617983 */ /* 0x008ee80000300800 */
        /* <DEDUP_REMOVED lines=9> */
[----:B----4-:R0:W-:Y:S04]  /*44460*/  STS.U16 [R37+UR76+0x36f80], R0 ;  /* 0x036f800025007988 */ /* 0x0101e8000800044c */
[----:B0-----:R-:W4:Y:S04]  /*44470*/  LDL.LU R0, [R1+0x2214] ;  /* 0x0022140001007983 */ /* 0x001f280000300800 */
[----:B------:R-:W-:Y:S04]  /*44480*/  STS.U16 [R37+UR76+0x27380], R47 ;  /* 0x0273802f25007988 */ /* 0x000fe8000800044c */
[----:B------:R0:W-:Y:S04]  /*44490*/  STS.U16 [R37+UR76+0x37380], R21 ;  /* 0x0373801525007988 */ /* 0x0001e8000800044c */
[----:B------:R1:W-:Y:S04]  /*444a0*/  STS.U16 [R37+UR76+0x27780], R19 ;  /* 0x0277801325007988 */ /* 0x0003e8000800044c */
[----:B------:R-:W-:Y:S04]  /*444b0*/  STS.U16 [R37+UR76+0x37780], R45 ;  /* 0x0377802d25007988 */ /* 0x000fe8000800044c */
[----:B------:R-:W-:Y:S04]  /*444c0*/  STS.U16 [R37+UR76+0x27b80], R43 ;  /* 0x027b802b25007988 */ /* 0x000fe8000800044c */
[----:B------:R-:W-:Y:S04]  /*444d0*/  STS.U16 [R37+UR76+0x37b80], R41 ;  /* 0x037b802925007988 */ /* 0x000fe8000800044c */
[----:B------:R1:W-:Y:S04]  /*444e0*/  STS.U16 [R37+UR76+0x27f80], R39 ;  /* 0x027f802725007988 */ /* 0x0003e8000800044c */
[----:B------:R-:W-:Y:S04]  /*444f0*/  STS.U16 [R37+UR76+0x37f80], R35 ;  /* 0x037f802325007988 */ /* 0x000fe8000800044c */
[----:B0-----:R-:W2:Y:S04]  /*44500*/  LDL.LU R21, [R1+0x11d8] ;  /* 0x0011d80001157983 */ /* 0x001ea80000300800 */
[----:B-1----:R-:W2:Y:S04]  /*44510*/  LDL.LU R19, [R1+0x11d4] ;  /* 0x0011d40001137983 */ /* 0x002ea80000300800 */
[----:B------:R-:W2:Y:S04]  /*44520*/  LDL.LU R39, [R1+0x11b0] ;  /* 0x0011b00001277983 */ /* 0x000ea80000300800 */
[----:B----4-:R0:W-:Y:S04]  /*44530*/  STS.U16 [R0+UR76+0x4c800], R13 ;  /* 0x04c8000d00007988 */ /* 0x0101e8000800044c */
[----:B0-----:R-:W4:Y:S04]  /*44540*/  LDL.LU R13, [R1+0x11ac] ;  /* 0x0011ac00010d7983 */ /* 0x001f280000300800 */
[----:B------:R0:W-:Y:S04]  /*44550*/  STS.U16 [R0+UR76+0x4cc00], R119 ;  /* 0x04cc007700007988 */ /* 0x0001e8000800044c */
[----:B------:R1:W-:Y:S04]  /*44560*/  STS.U16 [R0+UR76+0x49000], R10 ;  /* 0x0490000a00007988 */ /* 0x0003e8000800044c */
[----:B------:R3:W-:Y:S04]  /*44570*/  STS.U16 [R0+UR76+0x4d000], R11 ;  /* 0x04d0000b00007988 */ /* 0x0007e8000800044c */
[----:B0-----:R-:W4:Y:S04]  /*44580*/  LDL.LU R119, [R1+0x12bc] ;  /* 0x0012bc0001777983 */ /* 0x001f280000300800 */
[----:B-1----:R-:W4:Y:S04]  /*44590*/  LDL.LU R10, [R1+0x12b8] ;  /* 0x0012b800010a7983 */ /* 0x002f280000300800 */
        /* <DEDUP_REMOVED lines=23> */
[----:B--2---:R0:W-:Y:S04]  /*44710*/  STS.U16 [R0+UR76+0x49400], R21 ;  /* 0x0494001500007988 */ /* 0x0041e8000800044c */
[----:B------:R-:W2:Y:S04]  /*44720*/  LDL.LU R23, [R1+0x1220] ;  /* 0x0012200001177983 */ /* 0x000ea80000300800 */
[----:B------:R1:W-:Y:S04]  /*44730*/  STS.U16 [R0+UR76+0x4d400], R19 ;  /* 0x04d4001300007988 */ /* 0x0003e8000800044c */
[----:B0-----:R-:W2:Y:S04]  /*44740*/  LDL.LU R21, [R1+0x11f4] ;  /* 0x0011f40001157983 */ /* 0x001ea80000300800 */
[----:B-1----:R-:W2:Y:S04]  /*44750*/  LDL.LU R19, [R1+0x11f0] ;  /* 0x0011f00001137983 */ /* 0x002ea80000300800 */
[----:B----4-:R0:W-:Y:S04]  /*44760*/  STS.U16 [R0+UR76+0x4d800], R13 ;  /* 0x04d8000d00007988 */ /* 0x0101e8000800044c */
[----:B0-----:R-:W4:Y:S04]  /*44770*/  LDL.LU R13, [R1+0x2210] ;  /* 0x00221000010d7983 */ /* 0x001f280000300800 */
[----:B------:R-:W-:Y:S04]  /*44780*/  STS.U16 [R0+UR76+0x4dc00], R12 ;  /* 0x04dc000c00007988 */ /* 0x000fe8000800044c */
[----:B------:R0:W-:Y:S02]  /*44790*/  STS.U16 [R0+UR76+0x49800], R39 ;  /* 0x0498002700007988 */ /* 0x0001e4000800044c */
[----:B0-----:R-:W-:-:S02]  /*447a0*/  LOP3.LUT R39, R0, 0x10, RZ, 0x3c, !PT ;  /* 0x0000001000277812 */ /* 0x001fc400078e3cff */
[----:B------:R-:W-:Y:S02]  /*447b0*/  LOP3.LUT R73, R73, R72, RZ, 0x3c, !PT ;  /* 0x0000004849497212 */ /* 0x000fe400078e3cff */
[----:B------:R-:W-:Y:S02]  /*447c0*/  LOP3.LUT R143, R143, R142, RZ, 0x3c, !PT ;  /* 0x0000008e8f8f7212 */ /* 0x000fe400078e3cff */
[----:B------:R-:W-:Y:S02]  /*447d0*/  LOP3.LUT R71, R71, R70, RZ, 0x3c, !PT ;  /* 0x0000004647477212 */ /* 0x000fe400078e3cff */
[----:B------:R-:W-:Y:S02]  /*447e0*/  LOP3.LUT R133, R133, R132, RZ, 0x3c, !PT ;  /* 0x0000008485857212 */ /* 0x000fe400078e3cff */
[----:B------:R-:W-:Y:S01]  /*447f0*/  LOP3.LUT R69, R69, R68, RZ, 0x3c, !PT ;  /* 0x0000004445457212 */ /* 0x000fe200078e3cff */
[----:B------:R-:W2:Y:S04]  /*44800*/  @!P1 LDG.E.U16 R141, desc[UR6][R72.64] ;  /* 0x00000006488d9981 */ /* 0x000ea8000c1e1500 */
[----:B------:R-:W2:Y:S04]  /*44810*/  @!P6 LDG.E.U16 R140, desc[UR6][R142.64] ;  /* 0x000000068e8ce981 */ /* 0x000ea8000c1e1500 */
[----:B------:R-:W2:Y:S04]  /*44820*/  @!P1 LDG.E.U16 R111, desc[UR6][R70.64] ;  /* 0x00000006466f9981 */ /* 0x000ea8000c1e1500 */
[----:B------:R-:W2:Y:S04]  /*44830*/  @!P6 LDG.E.U16 R110, desc[UR6][R132.64] ;  /* 0x00000006846ee981 */ /* 0x000ea8000c1e1500 */
[----:B------:R-:W2:Y:S01]  /*44840*/  @!P1 LDG.E.U16 R98, desc[UR6][R68.64] ;  /* 0x0000000644629981 */ /* 0x000ea2000c1e1500 */
[----:B------:R-:W-:-:S02]  /*44850*/  LOP3.LUT R63, R63, R62, RZ, 0x3c, !PT ;  /* 0x0000003e3f3f7212 */ /* 0x000fc400078e3cff */
[----:B------:R-:W-:Y:S02]  /*44860*/  LOP3.LUT R61, R61, R60, RZ, 0x3c, !PT ;  /* 0x0000003c3d3d7212 */ /* 0x000fe400078e3cff */
[----:B------:R-:W-:Y:S01]  /*44870*/  LOP3.LUT R59, R59, R58, RZ, 0x3c, !PT ;  /* 0x0000003a3b3b7212 */ /* 0x000fe200078e3cff */
[----:B------:R-:W2:Y:S04]  /*44880*/  @!P6 LDG.E.U16 R160, desc[UR6][R62.64] ;  /* 0x000000063ea0e981 */ /* 0x000ea8000c1e1500 */
[----:B------:R-:W2:Y:S04]  /*44890*/  @!P1 LDG.E.U16 R162, desc[UR6][R60.64] ;  /* 0x000000063ca29981 */ /* 0x000ea8000c1e1500 */
[----:B------:R-:W2:Y:S04]  /*448a0*/  @!P6 LDG.E.U16 R164, desc[UR6][R58.64] ;  /* 0x000000063aa4e981 */ /* 0x000ea8000c1e1500 */
[----:B----4-:R0:W-:Y:S04]  /*448b0*/  STS.U16 [R0+UR76+0x49c00], R13 ;  /* 0x049c000d00007988 */ /* 0x0101e8000800044c */
[----:B------:R1:W-:Y:S04]  /*448c0*/  STS.U16 [R39+UR76+0x48080], R119 ;  /* 0x0480807727007988 */ /* 0x0003e8000800044c */
[----:B0-----:R-:W4:Y:S04]  /*448d0*/  LDL.LU R13, [R1+0x125c] ;  /* 0x00125c00010d7983 */ /* 0x001f280000300800 */
[----:B------:R-:W2:Y:S04]  /*448e0*/  LDL.LU R12, [R1+0x1288] ;  /* 0x00128800010c7983 */ /* 0x000ea80000300800 */
[----:B-1----:R-:W4:Y:S04]  /*448f0*/  LDL.LU R119, [R1+0x220c] ;  /* 0x00220c0001777983 */ /* 0x002f280000300800 */
[----:B------:R0:W-:Y:S04]  /*44900*/  STS.U16 [R39+UR76+0x4c080], R10 ;  /* 0x04c0800a27007988 */ /* 0x0001e8000800044c */
[----:B---3--:R1:W-:Y:S04]  /*44910*/  STS.U16 [R39+UR76+0x48480], R11 ;  /* 0x0484800b27007988 */ /* 0x0083e8000800044c */
[----:B0-----:R-:W3:Y:S04]  /*44920*/  LDL.LU R10, [R1+0x2208] ;  /* 0x00220800010a7983 */ /* 0x001ee80000300800 */
[----:B-1----:R-:W3:Y:S04]  /*44930*/  LDL.LU R11, [R1+0x2204] ;  /* 0x00220400010b7983 */ /* 0x002ee80000300800 */
[----:B--2---:R0:W-:Y:S04]  /*44940*/  STS.U16 [R39+UR76+0x4c480], R12 ;  /* 0x04c4800c27007988 */ /* 0x0041e8000800044c */
        /* <DEDUP_REMOVED lines=8> */
[----:B------:R-:W-:Y:S01]  /*449d0*/  STS.U16 [R39+UR76+0x49880], R43 ;  /* 0x0498802b27007988 */ /* 0x000fe2000800044c */
[----:B0-----:R-:W-:-:S03]  /*449e0*/  LOP3.LUT R12, R0, 0x20, RZ, 0x3c, !PT ;  /* 0x00000020000c7812 */ /* 0x001fc600078e3cff */
[----:B------:R-:W-:Y:S04]  /*449f0*/  STS.U16 [R39+UR76+0x4d880], R41 ;  /* 0x04d8802927007988 */ /* 0x000fe8000800044c */
[----:B---3--:R-:W-:Y:S04]  /*44a00*/  STS.U16 [R39+UR76+0x49c80], R11 ;  /* 0x049c800b27007988 */ /* 0x008fe8000800044c */
        /* <DEDUP_REMOVED lines=12> */
[----:B------:R2:W-:Y:S01]  /*44ad0*/  STS.U16 [R12+UR76+0x4d500], R97 ;  /* 0x04d500610c007988 */ /* 0x0005e2000800044c */
[----:B0-----:R-:W-:-:S03]  /*44ae0*/  LOP3.LUT R10, R0, 0x30, RZ, 0x3c, !PT ;  /* 0x00000030000a7812 */ /* 0x001fc600078e3cff */
[----:B------:R0:W-:Y:S04]  /*44af0*/  STS.U16 [R12+UR76+0x49900], R96 ;  /* 0x049900600c007988 */ /* 0x0001e8000800044c */
[----:B------:R3:W-:Y:S04]  /*44b00*/  STS.U16 [R12+UR76+0x4d900], R129 ;  /* 0x04d900810c007988 */ /* 0x0007e8000800044c */
        /* <DEDUP_REMOVED lines=8> */
[----:B-1----:R-:W4:Y:S04]  /*44b90*/  LDL.LU R119, [R1+0x2200] ;  /* 0x0022000001777983 */ /* 0x002f280000300800 */
[----:B------:R1:W-:Y:S04]  /*44ba0*/  STS.U16 [R10+UR76+0x48d80], R149 ;  /* 0x048d80950a007988 */ /* 0x0003e8000800044c */
[----:B--2---:R-:W2:Y:S04]  /*44bb0*/  LDL.LU R97, [R1+0x21fc] ;  /* 0x0021fc0001617983 */ /* 0x004ea80000300800 */
[----:B------:R1:W-:Y:S04]  /*44bc0*/  STS.U16 [R10+UR76+0x4cd80], R148 ;  /* 0x04cd80940a007988 */ /* 0x0003e8000800044c */
[----:B0-----:R-:W2:Y:S04]  /*44bd0*/  LDL.LU R96, [R1+0x21f8] ;  /* 0x0021f80001607983 */ /* 0x001ea80000300800 */
[----:B------:R0:W-:Y:S04]  /*44be0*/  STS.U16 [R10+UR76+0x49180], R103 ;  /* 0x049180670a007988 */ /* 0x0001e8000800044c */
[----:B---3--:R-:W3:Y:S04]  /*44bf0*/  LDL.LU R129, [R1+0x21f4] ;  /* 0x0021f40001817983 */ /* 0x008ee80000300800 */
[----:B------:R0:W-:Y:S04]  /*44c00*/  STS.U16 [R10+UR76+0x4d180], R102 ;  /* 0x04d180660a007988 */ /* 0x0001e8000800044c */
[----:B----4-:R-:W4:Y:S04]  /*44c10*/  LDL.LU R128, [R1+0x21f0] ;  /* 0x0021f00001807983 */ /* 0x010f280000300800 */
[----:B------:R0:W-:Y:S04]  /*44c20*/  STS.U16 [R10+UR76+0x49580], R105 ;  /* 0x049580690a007988 */ /* 0x0001e8000800044c */
[----:B------:R-:W2:Y:S04]  /*44c30*/  LDL.LU R99, [R1+0x21ec] ;  /* 0x0021ec0001637983 */ /* 0x000ea80000300800 */
[----:B------:R0:W-:Y:S01]  /*44c40*/  STS.U16 [R10+UR76+0x4d580], R104 ;  /* 0x04d580680a007988 */ /* 0x0001e2000800044c */
[----:B------:R-:W-:-:S03]  /*44c50*/  LOP3.LUT R8, R0, 0x40, RZ, 0x3c, !PT ;  /* 0x0000004000087812 */ /* 0x000fc600078e3cff */
[----:B------:R-:W2:Y:S04]  /*44c60*/  LDL.LU R139, [R1+0x21e8] ;  /* 0x0021e800018b7983 */ /* 0x000ea80000300800 */
[----:B------:R0:W-:Y:S04]  /*44c70*/  STS.U16 [R10+UR76+0x49980], R121 ;  /* 0x049980790a007988 */ /* 0x0001e8000800044c */
[----:B------:R-:W2:Y:S04]  /*44c80*/  LDL.LU R138, [R1+0x21e4] ;  /* 0x0021e400018a7983 */ /* 0x000ea80000300800 */
[----:B------:R-:W-:Y:S04]  /*44c90*/  STS.U16 [R10+UR76+0x4d980], R165 ;  /* 0x04d980a50a007988 */ /* 0x000fe8000800044c */
[----:B------:R-:W2:Y:S04]  /*44ca0*/  LDL.LU R101, [R1+0x21e0] ;  /* 0x0021e00001657983 */ /* 0x000ea80000300800 */
[----:B------:R-:W-:Y:S04]  /*44cb0*/  STS.U16 [R10+UR76+0x49d80], R7 ;  /* 0x049d80070a007988 */ /* 0x000fe8000800044c */
[----:B------:R-:W3:Y:S04]  /*44cc0*/  LDL.LU R100, [R1+0x21dc] ;  /* 0x0021dc0001647983 */ /* 0x000ee80000300800 */
[----:B------:R-:W-:Y:S04]  /*44cd0*/  STS.U16 [R10+UR76+0x4dd80], R6 ;  /* 0x04dd80060a007988 */ /* 0x000fe8000800044c */
[----:B-1----:R-:W4:Y:S04]  /*44ce0*/  LDL.LU R149, [R1+0x21d8] ;  /* 0x0021d80001957983 */ /* 0x002f280000300800 */
[----:B------:R1:W-:Y:S04]  /*44cf0*/  STS.U16 [R8+UR76+0x48200], R120 ;  /* 0x0482007808007988 */ /* 0x0003e8000800044c */
[----:B------:R-:W4:Y:S04]  /*44d00*/  LDL.LU R148, [R1+0x21d4] ;  /* 0x0021d40001947983 */ /* 0x000f280000300800 */
[----:B------:R1:W-:Y:S04]  /*44d10*/  STS.U16 [R8+UR76+0x4c200], R107 ;  /* 0x04c2006b08007988 */ /* 0x0003e8000800044c */
[----:B0-----:R-:W4:Y:S04]  /*44d20*/  LDL.LU R103, [R1+0x21d0] ;  /* 0x0021d00001677983 */ /* 0x001f280000300800 */
[----:B------:R0:W-:Y:S04]  /*44d30*/  STS.U16 [R8+UR76+0x48600], R106 ;  /* 0x0486006a08007988 */ /* 0x0001e8000800044c */
[----:B------:R-:W4:Y:S04]  /*44d40*/  LDL.LU R102, [R1+0x21cc] ;  /* 0x0021cc0001667983 */ /* 0x000f280000300800 */
[----:B------:R0:W-:Y:S04]  /*44d50*/  STS.U16 [R8+UR76+0x4c600], R131 ;  /* 0x04c6008308007988 */ /* 0x0001e8000800044c */
[----:B------:R-:W4:Y:S04]  /*44d60*/  LDL.LU R105, [R1+0x21c8] ;  /* 0x0021c80001697983 */ /* 0x000f280000300800 */
[----:B------:R0:W-:Y:S04]  /*44d70*/  STS.U16 [R8+UR76+0x48a00], R130 ;  /* 0x048a008208007988 */ /* 0x0001e8000800044c */
[----:B------:R-:W4:Y:S04]  /*44d80*/  LDL.LU R104, [R1+0x21c4] ;  /* 0x0021c40001687983 */ /* 0x000f280000300800 */
[----:B------:R0:W-:Y:S04]  /*44d90*/  STS.U16 [R8+UR76+0x4ca00], R109 ;  /* 0x04ca006d08007988 */ /* 0x0001e8000800044c */
[----:B------:R-:W4:Y:S04]  /*44da0*/  LDL.LU R121, [R1+0x21c0] ;  /* 0x0021c00001797983 */ /* 0x000f280000300800 */
[----:B------:R0:W-:Y:S04]  /*44db0*/  STS.U16 [R8+UR76+0x48e00], R108 ;  /* 0x048e006c08007988 */ /* 0x0001e8000800044c */
[----:B-1----:R-:W4:Y:S04]  /*44dc0*/  LDL.LU R120, [R1+0x21bc] ;  /* 0x0021bc0001787983 */ /* 0x002f280000300800 */
[----:B------:R1:W-:Y:S04]  /*44dd0*/  STS.U16 [R8+UR76+0x4ce00], R141 ;  /* 0x04ce008d08007988 */ /* 0x0003e8000800044c */
[----:B------:R-:W4:Y:S04]  /*44de0*/  LDL.LU R107, [R1+0x21b8] ;  /* 0x0021b800016b7983 */ /* 0x000f280000300800 */
[----:B------:R1:W-:Y:S04]  /*44df0*/  STS.U16 [R8+UR76+0x49200], R140 ;  /* 0x0492008c08007988 */ /* 0x0003e8000800044c */
[----:B0-----:R-:W4:Y:S04]  /*44e00*/  LDL.LU R106, [R1+0x21b4] ;  /* 0x0021b400016a7983 */ /* 0x001f280000300800 */
[----:B------:R0:W-:Y:S04]  /*44e10*/  STS.U16 [R8+UR76+0x4d200], R111 ;  /* 0x04d2006f08007988 */ /* 0x0001e8000800044c */
[----:B------:R-:W4:Y:S04]  /*44e20*/  LDL.LU R131, [R1+0x21b0] ;  /* 0x0021b00001837983 */ /* 0x000f280000300800 */
[----:B------:R-:W-:Y:S04]  /*44e30*/  STS.U16 [R8+UR76+0x49600], R110 ;  /* 0x0496006e08007988 */ /* 0x000fe8000800044c */
[----:B------:R-:W4:Y:S04]  /*44e40*/  LDL.LU R130, [R1+0x21ac] ;  /* 0x0021ac0001827983 */ /* 0x000f280000300800 */
[----:B------:R0:W-:Y:S04]  /*44e50*/  STS.U16 [R8+UR76+0x4d600], R98 ;  /* 0x04d6006208007988 */ /* 0x0001e8000800044c */
[----:B------:R-:W4:Y:S04]  /*44e60*/  LDL.LU R109, [R1+0x21a8] ;  /* 0x0021a800016d7983 */ /* 0x000f280000300800 */
[----:B------:R-:W4:Y:S04]  /*44e70*/  LDL.LU R108, [R1+0x21a4] ;  /* 0x0021a400016c7983 */ /* 0x000f280000300800 */
[----:B------:R-:W-:Y:S04]  /*44e80*/  STS.U16 [R8+UR76+0x49a00], R16 ;  /* 0x049a001008007988 */ /* 0x000fe8000800044c */
[----:B-1----:R-:W4:Y:S04]  /*44e90*/  LDL.LU R141, [R1+0x21a0] ;  /* 0x0021a000018d7983 */ /* 0x002f280000300800 */
[----:B------:R-:W-:Y:S04]  /*44ea0*/  STS.U16 [R8+UR76+0x4da00], R14 ;  /* 0x04da000e08007988 */ /* 0x000fe8000800044c */
[----:B------:R-:W4:Y:S04]  /*44eb0*/  LDL.LU R140, [R1+0x219c] ;  /* 0x00219c00018c7983 */ /* 0x000f280000300800 */
[----:B------:R-:W-:Y:S04]  /*44ec0*/  STS.U16 [R8+UR76+0x49e00], R5 ;  /* 0x049e000508007988 */ /* 0x000fe8000800044c */
[----:B0-----:R-:W4:Y:S01]  /*44ed0*/  LDL.LU R111, [R1+0x2198] ;  /* 0x00219800016f7983 */ /* 0x001f220000300800 */
[----:B------:R-:W-:-:S03]  /*44ee0*/  LOP3.LUT R98, R0, 0x50, RZ, 0x3c, !PT ;  /* 0x0000005000627812 */ /* 0x000fc600078e3cff */
[----:B------:R-:W-:Y:S04]  /*44ef0*/  STS.U16 [R8+UR76+0x4de00], R4 ;  /* 0x04de000408007988 */ /* 0x000fe8000800044c */
        /* <DEDUP_REMOVED lines=31> */
[----:B------:R-:W-:-:S02]  /*450f0*/  IMAD.MOV.U32 R57, RZ, RZ, R56 ;  /* 0x000000ffff397224 */ /* 0x000fc400078e0038 */
[----:B------:R-:W-:Y:S02]  /*45100*/  IMAD.MOV.U32 R56, RZ, RZ, R144 ;  /* 0x000000ffff387224 */ /* 0x000fe400078e0090 */
[----:B------:R-:W-:Y:S02]  /*45110*/  IMAD.MOV.U32 R55, RZ, RZ, R54 ;  /* 0x000000ffff377224 */ /* 0x000fe400078e0036 */
[----:B------:R-:W-:Y:S02]  /*45120*/  IMAD.MOV.U32 R53, RZ, RZ, R52 ;  /* 0x000000ffff357224 */ /* 0x000fe400078e0034 */
[----:B------:R-:W-:Y:S02]  /*45130*/  IMAD.MOV.U32 R54, RZ, RZ, R118 ;  /* 0x000000ffff367224 */ /* 0x000fe400078e0076 */
[----:B------:R-:W-:Y:S02]  /*45140*/  IMAD.MOV.U32 R47, RZ, RZ, R46 ;  /* 0x000000ffff2f7224 */ /* 0x000fe400078e002e */
[----:B------:R-:W-:-:S02]  /*45150*/  IMAD.MOV.U32 R52, RZ, RZ, R83 ;  /* 0x000000ffff347224 */ /* 0x000fc400078e0053 */
[----:B------:R-:W-:Y:S02]  /*45160*/  IMAD.MOV.U32 R45, RZ, RZ, R44 ;  /* 0x000000ffff2d7224 */ /* 0x000fe400078e002c */
[----:B------:R-:W-:Y:S02]  /*45170*/  IMAD.MOV.U32 R46, RZ, RZ, R81 ;  /* 0x000000ffff2e7224 */ /* 0x000fe400078e0051 */
[----:B------:R-:W-:Y:S01]  /*45180*/  IMAD.MOV.U32 R44, RZ, RZ, R80 ;  /* 0x000000ffff2c7224 */ /* 0x000fe200078e0050 */
[----:B------:R-:W-:Y:S01]  /*45190*/  PRMT R163, RZ, 0x7610, R163 ;  /* 0x00007610ffa37816 */ /* 0x000fe200000000a3 */
[----:B------:R-:W-:Y:S02]  /*451a0*/  IMAD.MOV.U32 R51, RZ, RZ, R50 ;  /* 0x000000ffff337224 */ /* 0x000fe400078e0032 */
[----:B------:R-:W-:Y:S02]  /*451b0*/  IMAD.MOV.U32 R49, RZ, RZ, R48 ;  /* 0x000000ffff317224 */ /* 0x000fe400078e0030 */
[----:B------:R-:W-:-:S02]  /*451c0*/  IMAD.MOV.U32 R50, RZ, RZ, R82 ;  /* 0x000000ffff327224 */ /* 0x000fc400078e0052 */
[----:B------:R-:W-:Y:S02]  /*451d0*/  IMAD.MOV.U32 R43, RZ, RZ, R42 ;  /* 0x000000ffff2b7224 */ /* 0x000fe400078e002a */
[----:B------:R-:W-:Y:S02]  /*451e0*/  IMAD.MOV.U32 R48, RZ, RZ, R145 ;  /* 0x000000ffff307224 */ /* 0x000fe400078e0091 */
[----:B------:R-:W-:Y:S01]  /*451f0*/  IMAD.MOV.U32 R42, RZ, RZ, R135 ;  /* 0x000000ffff2a7224 */ /* 0x000fe200078e0087 */
[----:B------:R-:W-:Y:S02]  /*45200*/  PRMT R165, RZ, 0x7610, R165 ;  /* 0x00007610ffa57816 */ /* 0x000fe400000000a5 */
[----:B------:R-:W-:Y:S02]  /*45210*/  PRMT R119, RZ, 0x7610, R119 ;  /* 0x00007610ff777816 */ /* 0x000fe40000000077 */
[----:B--2---:R-:W-:Y:S02]  /*45220*/  PRMT R97, RZ, 0x7610, R97 ;  /* 0x00007610ff617816 */ /* 0x004fe40000000061 */
[----:B------:R-:W-:-:S02]  /*45230*/  PRMT R96, RZ, 0x7610, R96 ;  /* 0x00007610ff607816 */ /* 0x000fc40000000060 */
[----:B------:R-:W2:Y:S01]  /*45240*/  @!P1 LDG.E.U16 R119, desc[UR6][R56.64] ;  /* 0x0000000638779981 */ /* 0x000ea2000c1e1500 */
[----:B---3--:R-:W-:Y:S02]  /*45250*/  PRMT R129, RZ, 0x7610, R129 ;  /* 0x00007610ff817816 */ /* 0x008fe40000000081 */
[----:B----4-:R-:W-:Y:S02]  /*45260*/  PRMT R128, RZ, 0x7610, R128 ;  /* 0x00007610ff807816 */ /* 0x010fe40000000080 */
[----:B------:R-:W-:Y:S02]  /*45270*/  PRMT R99, RZ, 0x7610, R99 ;  /* 0x00007610ff637816 */ /* 0x000fe40000000063 */
[----:B------:R-:W-:Y:S02]  /*45280*/  PRMT R139, RZ, 0x7610, R139 ;  /* 0x00007610ff8b7816 */ /* 0x000fe4000000008b */
[----:B------:R-:W-:Y:S02]  /*45290*/  PRMT R138, RZ, 0x7610, R138 ;  /* 0x00007610ff8a7816 */ /* 0x000fe4000000008a */
[----:B------:R-:W-:-:S02]  /*452a0*/  PRMT R101, RZ, 0x7610, R101 ;  /* 0x00007610ff657816 */ /* 0x000fc40000000065 */
[----:B------:R-:W-:Y:S01]  /*452b0*/  PRMT R100, RZ, 0x7610, R100 ;  /* 0x00007610ff647816 */ /* 0x000fe20000000064 */
[----:B------:R-:W3:Y:S01]  /*452c0*/  @!P1 LDG.E.U16 R139, desc[UR6][R84.64] ;  /* 0x00000006548b9981 */ /* 0x000ee2000c1e1500 */
[----:B------:R-:W-:-:S03]  /*452d0*/  PRMT R149, RZ, 0x7610, R149 ;  /* 0x00007610ff957816 */ /* 0x000fc60000000095 */
[----:B------:R-:W4:Y:S01]  /*452e0*/  @!P6 LDG.E.U16 R138, desc[UR6][R154.64] ;  /* 0x000000069a8ae981 */ /* 0x000f22000c1e1500 */
[----:B------:R-:W-:-:S03]  /*452f0*/  PRMT R148, RZ, 0x7610, R148 ;  /* 0x00007610ff947816 */ /* 0x000fc60000000094 */
[----:B------:R-:W2:Y:S01]  /*45300*/  @!P6 LDG.E.U16 R100, desc[UR6][R116.64] ;  /* 0x000000067464e981 */ /* 0x000ea2000c1e1500 */
        /* <DEDUP_REMOVED lines=22> */
[----:B------:R-:W2:Y:S04]  /*45470*/  @!P6 LDG.E.U16 R108, desc[UR6][R136.64] ;  /* 0x00000006886ce981 */ /* 0x000ea8000c1e1500 */
[----:B------:R-:W2:Y:S04]  /*45480*/  @!P1 LDG.E.U16 R109, desc[UR6][R90.64] ;  /* 0x000000065a6d9981 */ /* 0x000ea8000c1e1500 */
[----:B------:R-:W2:Y:S01]  /*45490*/  @!P6 LDG.E.U16 R140, desc[UR6][R146.64] ;  /* 0x00000006928ce981 */ /* 0x000ea2000c1e1500 */
[----:B------:R-:W-:-:S03]  /*454a0*/  PRMT R110, RZ, 0x7610, R110 ;  /* 0x00007610ff6e7816 */ /* 0x000fc6000000006e */
[----:B------:R-:W2:Y:S04]  /*454b0*/  @!P1 LDG.E.U16 R141, desc[UR6][R92.64] ;  /* 0x000000065c8d9981 */ /* 0x000ea8000c1e1500 */
[----:B------:R-:W2:Y:S04]  /*454c0*/  @!P1 LDG.E.U16 R111, desc[UR6][R94.64] ;  /* 0x000000065e6f9981 */ /* 0x000ea8000c1e1500 */
[----:B------:R-:W2:Y:S01]  /*454d0*/  @!P6 LDG.E.U16 R110, desc[UR6][R156.64] ;  /* 0x000000069c6ee981 */ /* 0x000ea2000c1e1500 */
[----:B------:R-:W-:Y:S02]  /*454e0*/  IMAD.MOV.U32 R4, RZ, RZ, R39 ;  /* 0x000000ffff047224 */ /* 0x000fe400078e0027 */
        /* <DEDUP_REMOVED lines=9> */
[----:B------:R-:W-:Y:S02]  /*45580*/  IMAD.MOV.U32 R25, RZ, RZ, R24 ;  /* 0x000000ffff197224 */ /* 0x000fe400078e0018 */
[----:B------:R-:W-:Y:S01]  /*45590*/  IMAD.MOV.U32 R24, RZ, RZ, R114 ;  /* 0x000000ffff187224 */ /* 0x000fe200078e0072 */
[----:B------:R-:W2:Y:S01]  /*455a0*/  @!P6 LDG.E.U16 R96, desc[UR6][R38.64] ;  /* 0x000000062660e981 */ /* 0x000ea2000c1e1500 */
[----:B------:R-:W-:-:S03]  /*455b0*/  IMAD.MOV.U32 R14, RZ, RZ, R21 ;  /* 0x000000ffff0e7224 */ /* 0x000fc600078e0015 */
[----:B------:R-:W2:Y:S01]  /*455c0*/  @!P1 LDG.E.U16 R97, desc[UR6][R36.64] ;  /* 0x0000000624619981 */ /* 0x000ea2000c1e1500 */
[----:B------:R-:W-:-:S03]  /*455d0*/  IMAD.MOV.U32 R12, RZ, RZ, R23 ;  /* 0x000000ffff0c7224 */ /* 0x000fc600078e0017 */
[----:B------:R-:W2:Y:S04]  /*455e0*/  @!P6 LDG.E.U16 R130, desc[UR6][R26.64] ;  /* 0x000000061a82e981 */ /* 0x000ea8000c1e1500 */
[----:B------:R-:W3:Y:S04]  /*455f0*/  @!P1 LDG.E.U16 R128, desc[UR6][R24.64] ;  /* 0x0000000618809981 */ /* 0x000ee8000c1e1500 */
[----:B------:R-:W3:Y:S04]  /*45600*/  @!P6 LDG.E.U16 R129, desc[UR6][R14.64] ;  /* 0x000000060e81e981 */ /* 0x000ee8000c1e1500 */
[----:B------:R-:W3:Y:S01]  /*45610*/  @!P1 LDG.E.U16 R99, desc[UR6][R12.64] ;  /* 0x000000060c639981 */ /* 0x000ee2000c1e1500 */
        /* <DEDUP_REMOVED lines=11> */
[----:B------:R-:W4:Y:S01]  /*456d0*/  @!P6 LDG.E.U16 R120, desc[UR6][R34.64] ;  /* 0x000000062278e981 */ /* 0x000f22000c1e1500 */
[----:B------:R-:W-:-:S03]  /*456e0*/  IMAD.MOV.U32 R8, RZ, RZ, R31 ;  /* 0x000000ffff087224 */ /* 0x000fc600078e001f */
[----:B------:R-:W4:Y:S04]  /*456f0*/  @!P1 LDG.E.U16 R121, desc[UR6][R32.64] ;  /* 0x0000000620799981 */ /* 0x000f28000c1e1500 */
[----:B------:R-:W4:Y:S04]  /*45700*/  @!P6 LDG.E.U16 R163, desc[UR6][R22.64] ;  /* 0x0000000616a3e981 */ /* 0x000f28000c1e1500 */
[----:B------:R-:W4:Y:S04]  /*45710*/  @!P1 LDG.E.U16 R106, desc[UR6][R20.64] ;  /* 0x00000006146a9981 */ /* 0x000f28000c1e1500 */
[----:B------:R-:W4:Y:S04]  /*45720*/  @!P6 LDG.E.U16 R107, desc[UR6][R10.64] ;  /* 0x000000060a6be981 */ /* 0x000f28000c1e1500 */
[----:B------:R-:W4:Y:S01]  /*45730*/  @!P1 LDG.E.U16 R131, desc[UR6][R8.64] ;  /* 0x0000000608839981 */ /* 0x000f22000c1e1500 */
[----:B------:R-:W-:-:S02]  /*45740*/  PRMT R150, RZ, 0x7610, R150 ;  /* 0x00007610ff967816 */ /* 0x000fc40000000096 */
[----:B------:R-:W-:Y:S02]  /*45750*/  PRMT R151, RZ, 0x7610, R151 ;  /* 0x00007610ff977816 */ /* 0x000fe40000000097 */
[----:B------:R-:W-:Y:S01]  /*45760*/  PRMT R2, RZ, 0x7610, R2 ;  /* 0x00007610ff027816 */ /* 0x000fe20000000002 */
[----:B------:R-:W-:Y:S01]  /*45770*/  IMAD.MOV.U32 R5, RZ, RZ, R41 ;  /* 0x000000ffff057224 */ /* 0x000fe200078e0029 */
[----:B------:R-:W-:Y:S01]  /*45780*/  PRMT R158, RZ, 0x7610, R158 ;  /* 0x00007610ff9e7816 */ /* 0x000fe2000000009e */
[----:B------:R-:W-:Y:S01]  /*45790*/  IMAD.MOV.U32 R41, RZ, RZ, R40 ;  /* 0x000000ffff297224 */ /* 0x000fe200078e0028 */
[----:B------:R-:W-:Y:S01]  /*457a0*/  PRMT R159, RZ, 0x7610, R159 ;  /* 0x00007610ff9f7816 */ /* 0x000fe2000000009f */
[----:B------:R-:W-:Y:S02]  /*457b0*/  IMAD.MOV.U32 R31, RZ, RZ, R30 ;  /* 0x000000ffff1f7224 */ /* 0x000fe400078e001e */
[----:B------:R-:W-:Y:S01]  /*457c0*/  IMAD.MOV.U32 R40, RZ, RZ, R134 ;  /* 0x000000ffff287224 */ /* 0x000fe200078e0086 */
[----:B------:R-:W-:Y:S01]  /*457d0*/  PRMT R160, RZ, 0x7610, R160 ;  /* 0x00007610ffa07816 */ /* 0x000fe200000000a0 */
[----:B------:R-:W-:-:S02]  /*457e0*/  IMAD.MOV.U32 R16, RZ, RZ, R19 ;  /* 0x000000ffff107224 */ /* 0x000fc400078e0013 */
[----:B------:R-:W-:Y:S02]  /*457f0*/  IMAD.MOV.U32 R29, RZ, RZ, R28 ;  /* 0x000000ffff1d7224 */ /* 0x000fe400078e001c */
[----:B------:R-:W-:Y:S01]  /*45800*/  IMAD.MOV.U32 R30, RZ, RZ, R77 ;  /* 0x000000ffff1e7224 */ /* 0x000fe200078e004d */
[----:B------:R-:W-:Y:S01]  /*45810*/  PRMT R161, RZ, 0x7610, R161 ;  /* 0x00007610ffa17816 */ /* 0x000fe200000000a1 */
[----:B------:R-:W-:Y:S02]  /*45820*/  IMAD.MOV.U32 R19, RZ, RZ, R18 ;  /* 0x000000ffff137224 */ /* 0x000fe400078e0012 */
[----:B------:R-:W-:Y:S01]  /*45830*/  IMAD.MOV.U32 R28, RZ, RZ, R76 ;  /* 0x000000ffff1c7224 */ /* 0x000fe200078e004c */
[----:B------:R-:W4:Y:S01]  /*45840*/  @!P6 LDG.E.U16 R150, desc[UR6][R50.64] ;  /* 0x000000063296e981 */ /* 0x000f22000c1e1500 */
[----:B------:R-:W-:Y:S01]  /*45850*/  PRMT R162, RZ, 0x7610, R162 ;  /* 0x00007610ffa27816 */ /* 0x000fe200000000a2 */
[----:B------:R-:W-:Y:S02]  /*45860*/  IMAD.MOV.U32 R18, RZ, RZ, R153 ;  /* 0x000000ffff127224 */ /* 0x000fe400078e0099 */
[----:B------:R-:W4:Y:S01]  /*45870*/  @!P1 LDG.E.U16 R151, desc[UR6][R48.64] ;  /* 0x0000000630979981 */ /* 0x000f22000c1e1500 */
[----:B------:R-:W-:-:S03]  /*45880*/  PRMT R164, RZ, 0x7610, R164 ;  /* 0x00007610ffa47816 */ /* 0x000fc600000000a4 */
[----:B------:R-:W4:Y:S04]  /*45890*/  @!P6 LDG.E.U16 R2, desc[UR6][R42.64] ;  /* 0x000000062a02e981 */ /* 0x000f28000c1e1500 */
[----:B------:R-:W4:Y:S04]  /*458a0*/  @!P1 LDG.E.U16 R158, desc[UR6][R40.64] ;  /* 0x00000006289e9981 */ /* 0x000f28000c1e1500 */
[----:B------:R-:W4:Y:S04]  /*458b0*/  @!P6 LDG.E.U16 R159, desc[UR6][R30.64] ;  /* 0x000000061e9fe981 */ /* 0x000f28000c1e1500 */
[----:B------:R-:W4:Y:S04]  /*458c0*/  @!P1 LDG.E.U16 R160, desc[UR6][R28.64] ;  /* 0x000000061ca09981 */ /* 0x000f28000c1e1500 */
[----:B------:R-:W4:Y:S04]  /*458d0*/  @!P6 LDG.E.U16 R161, desc[UR6][R18.64] ;  /* 0x0000000612a1e981 */ /* 0x000f28000c1e1500 */
[----:B------:R-:W4:Y:S04]  /*458e0*/  @!P1 LDG.E.U16 R162, desc[UR6][R16.64] ;  /* 0x0000000610a29981 */ /* 0x000f28000c1e1500 */
[----:B------:R-:W4:Y:S04]  /*458f0*/  @!P6 LDG.E.U16 R164, desc[UR6][R6.64] ;  /* 0x0000000606a4e981 */ /* 0x000f28000c1e1500 */
[----:B------:R-:W4:Y:S04]  /*45900*/  @!P1 LDG.E.U16 R165, desc[UR6][R4.64] ;  /* 0x0000000604a59981 */ /* 0x000f28000c1e1500 */
[----:B------:R0:W5:Y:S04]  /*45910*/  LDL.LU R153, [R1+0x216c] ;  /* 0x00216c0001997983 */ /* 0x0001680000300800 */
        /* <DEDUP_REMOVED lines=31> */
[----:B-1----:R0:W5:Y:S04]  /*45b10*/  LDL.LU.64 R154, [R1+0x2118] ;  /* 0x00211800019a7983 */ /* 0x0021680000300a00 */
[----:B------:R0:W5:Y:S04]  /*45b20*/  LDL.LU.64 R84, [R1+0x2110] ;  /* 0x0021100001547983 */ /* 0x0001680000300a00 */
        /* <DEDUP_REMOVED lines=10> */
[----:B--2---:R1:W-:Y:S04]  /*45bd0*/  STS.U16 [R98+UR76+0x4d280], R119 ;  /* 0x04d2807762007988 */ /* 0x0043e8000800044c */
[----:B-1----:R0:W5:Y:S04]  /*45be0*/  LDL.LU R119, [R1+0x20bc] ;  /* 0x0020bc0001777983 */ /* 0x0021680000300800 */
[----:B------:R1:W-:Y:S04]  /*45bf0*/  STS.U16 [R98+UR76+0x49680], R96 ;  /* 0x0496806062007988 */ /* 0x0003e8000800044c */
[----:B------:R2:W-:Y:S04]  /*45c00*/  STS.U16 [R98+UR76+0x4d680], R97 ;  /* 0x04d6806162007988 */ /* 0x0005e8000800044c */
[----:B------:R0:W-:Y:S04]  /*45c10*/  STS.U16 [R98+UR76+0x49a80], R130 ;  /* 0x049a808262007988 */ /* 0x0001e8000800044c */
[----:B---3--:R3:W-:Y:S04]  /*45c20*/  STS.U16 [R98+UR76+0x4da80], R128 ;  /* 0x04da808062007988 */ /* 0x0087e8000800044c */
[----:B------:R0:W-:Y:S04]  /*45c30*/  STS.U16 [R98+UR76+0x49e80], R129 ;  /* 0x049e808162007988 */ /* 0x0001e8000800044c */
[----:B------:R3:W-:Y:S04]  /*45c40*/  STS.U16 [R98+UR76+0x4de80], R99 ;  /* 0x04de806362007988 */ /* 0x0007e8000800044c */
[----:B-1----:R1:W5:Y:S04]  /*45c50*/  LDL.LU R96, [R1+0x20b8] ;  /* 0x0020b80001607983 */ /* 0x0023680000300800 */
[----:B--2---:R1:W5:Y:S01]  /*45c60*/  LDL.LU R97, [R1+0x20b4] ;  /* 0x0020b40001617983 */ /* 0x0043620000300800 */
[----:B0-----:R-:W-:-:S03]  /*45c70*/  LOP3.LUT R130, R0, 0x60, RZ, 0x3c, !PT ;  /* 0x0000006000827812 */ /* 0x001fc600078e3cff */
[----:B---3--:R1:W5:Y:S04]  /*45c80*/  LDL.LU R128, [R1+0x20b0] ;  /* 0x0020b00001807983 */ /* 0x0083680000300800 */
[----:B------:R1:W5:Y:S04]  /*45c90*/  LDL.LU R129, [R1+0x20ac] ;  /* 0x0020ac0001817983 */ /* 0x0003680000300800 */
[----:B------:R1:W5:Y:S04]  /*45ca0*/  LDL.LU R98, [R1+0x20a8] ;  /* 0x0020a80001627983 */ /* 0x0003680000300800 */
[----:B------:R1:W5:Y:S04]  /*45cb0*/  LDL.LU R99, [R1+0x20a4] ;  /* 0x0020a40001637983 */ /* 0x0003680000300800 */
[----:B----4-:R0:W-:Y:S04]  /*45cc0*/  STS.U16 [R130+UR76+0x48300], R138 ;  /* 0x0483008a82007988 */ /* 0x0101e8000800044c */
[----:B------:R2:W-:Y:S04]  /*45cd0*/  STS.U16 [R130+UR76+0x4c300], R139 ;  /* 0x04c3008b82007988 */ /* 0x0005e8000800044c */
[----:B------:R3:W-:Y:S04]  /*45ce0*/  STS.U16 [R130+UR76+0x48700], R100 ;  /* 0x0487006482007988 */ /* 0x0007e8000800044c */
[----:B------:R4:W-:Y:S04]  /*45cf0*/  STS.U16 [R130+UR76+0x4c700], R101 ;  /* 0x04c7006582007988 */ /* 0x0009e8000800044c */
[----:B------:R0:W-:Y:S04]  /*45d00*/  STS.U16 [R130+UR76+0x48b00], R148 ;  /* 0x048b009482007988 */ /* 0x0001e8000800044c */
[----:B------:R1:W-:Y:S04]  /*45d10*/  STS.U16 [R130+UR76+0x4cb00], R149 ;  /* 0x04cb009582007988 */ /* 0x0003e8000800044c */
[----:B------:R1:W-:Y:S04]  /*45d20*/  STS.U16 [R130+UR76+0x48f00], R102 ;  /* 0x048f006682007988 */ /* 0x0003e8000800044c */
[----:B0-----:R0:W5:Y:S04]  /*45d30*/  LDL.LU R138, [R1+0x20a0] ;  /* 0x0020a000018a7983 */ /* 0x0011680000300800 */
[----:B--2---:R0:W5:Y:S04]  /*45d40*/  LDL.LU R139, [R1+0x209c] ;  /* 0x00209c00018b7983 */ /* 0x0041680000300800 */
[----:B---3--:R0:W5:Y:S04]  /*45d50*/  LDL.LU R100, [R1+0x2098] ;  /* 0x0020980001647983 */ /* 0x0081680000300800 */
[----:B----4-:R0:W5:Y:S04]  /*45d60*/  LDL.LU R101, [R1+0x2094] ;  /* 0x0020940001657983 */ /* 0x0101680000300800 */
[----:B------:R0:W5:Y:S04]  /*45d70*/  LDL.LU R148, [R1+0x2090] ;  /* 0x0020900001947983 */ /* 0x0001680000300800 */
[----:B------:R2:W-:Y:S04]  /*45d80*/  STS.U16 [R130+UR76+0x4cf00], R103 ;  /* 0x04cf006782007988 */ /* 0x0005e8000800044c */
[----:B-1----:R0:W5:Y:S04]  /*45d90*/  LDL.LU R149, [R1+0x208c] ;  /* 0x00208c0001957983 */ /* 0x0021680000300800 */
[----:B------:R1:W-:Y:S04]  /*45da0*/  STS.U16 [R130+UR76+0x49300], R104 ;  /* 0x0493006882007988 */ /* 0x0003e8000800044c */
[----:B------:R0:W5:Y:S04]  /*45db0*/  LDL.LU R102, [R1+0x2088] ;  /* 0x0020880001667983 */ /* 0x0001680000300800 */
[----:B------:R3:W-:Y:S04]  /*45dc0*/  STS.U16 [R130+UR76+0x4d300], R105 ;  /* 0x04d3006982007988 */ /* 0x0007e8000800044c */
[----:B------:R4:W-:Y:S04]  /*45dd0*/  STS.U16 [R130+UR76+0x49700], R120 ;  /* 0x0497007882007988 */ /* 0x0009e8000800044c */
[----:B------:R0:W-:Y:S04]  /*45de0*/  STS.U16 [R130+UR76+0x4d700], R121 ;  /* 0x04d7007982007988 */ /* 0x0001e8000800044c */
[----:B------:R0:W-:Y:S04]  /*45df0*/  STS.U16 [R130+UR76+0x49b00], R163 ;  /* 0x049b00a382007988 */ /* 0x0001e8000800044c */
[----:B--2---:R2:W5:Y:S04]  /*45e00*/  LDL.LU R103, [R1+0x2084] ;  /* 0x0020840001677983 */ /* 0x0045680000300800 */
[----:B-1----:R2:W5:Y:S04]  /*45e10*/  LDL.LU R104, [R1+0x2080] ;  /* 0x0020800001687983 */ /* 0x0025680000300800 */
[----:B------:R1:W-:Y:S04]  /*45e20*/  STS.U16 [R130+UR76+0x4db00], R106 ;  /* 0x04db006a82007988 */ /* 0x0003e8000800044c */
[----:B---3--:R2:W5:Y:S04]  /*45e30*/  LDL.LU R105, [R1+0x207c] ;  /* 0x00207c0001697983 */ /* 0x0085680000300800 */
[----:B----4-:R2:W5:Y:S04]  /*45e40*/  LDL.LU R120, [R1+0x2078] ;  /* 0x0020780001787983 */ /* 0x0105680000300800 */
[----:B0-----:R2:W5:Y:S01]  /*45e50*/  LDL.LU R121, [R1+0x2074] ;  /* 0x0020740001797983 */ /* 0x0015620000300800 */
[----:B------:R-:W-:-:S03]  /*45e60*/  LOP3.LUT R163, R0, 0x70, RZ, 0x3c, !PT ;  /* 0x0000007000a37812 */ /* 0x000fc600078e3cff */
[----:B------:R0:W-:Y:S04]  /*45e70*/  STS.U16 [R130+UR76+0x49f00], R107 ;  /* 0x049f006b82007988 */ /* 0x0001e8000800044c */
[----:B------:R3:W-:Y:S04]  /*45e80*/  STS.U16 [R130+UR76+0x4df00], R131 ;  /* 0x04df008382007988 */ /* 0x0007e8000800044c */
[----:B-1----:R2:W5:Y:S04]  /*45e90*/  LDL.LU R106, [R1+0x2070] ;  /* 0x00207000016a7983 */ /* 0x0025680000300800 */
[----:B------:R1:W-:Y:S04]  /*45ea0*/  STS.U16 [R163+UR76+0x48380], R108 ;  /* 0x0483806ca3007988 */ /* 0x0003e8000800044c */
[----:B------:R4:W-:Y:S04]  /*45eb0*/  STS.U16 [R163+UR76+0x4c380], R109 ;  /* 0x04c3806da3007988 */ /* 0x0009e8000800044c */
[----:B0-----:R2:W5:Y:S04]  /*45ec0*/  LDL.LU R107, [R1+0x206c] ;  /* 0x00206c00016b7983 */ /* 0x0015680000300800 */
[----:B---3--:R2:W5:Y:S04]  /*45ed0*/  LDL.LU R130, [R1+0x2068] ;  /* 0x0020680001827983 */ /* 0x0085680000300800 */
[----:B------:R2:W5:Y:S04]  /*45ee0*/  LDL.LU R131, [R1+0x2064] ;  /* 0x0020640001837983 */ /* 0x0005680000300800 */
[----:B------:R0:W-:Y:S04]  /*45ef0*/  STS.U16 [R163+UR76+0x48780], R140 ;  /* 0x0487808ca3007988 */ /* 0x0001e8000800044c */
[----:B-1----:R2:W5:Y:S04]  /*45f00*/  LDL.LU R108, [R1+0x2060] ;  /* 0x00206000016c7983 */ /* 0x0025680000300800 */
[----:B----4-:R2:W5:Y:S04]  /*45f10*/  LDL.LU R109, [R1+0x205c] ;  /* 0x00205c00016d7983 */ /* 0x0105680000300800 */
[----:B------:R1:W-:Y:S04]  /*45f20*/  STS.U16 [R163+UR76+0x4c780], R141 ;  /* 0x04c7808da3007988 */ /* 0x0003e8000800044c */
[----:B------:R3:W-:Y:S04]  /*45f30*/  STS.U16 [R163+UR76+0x48b80], R110 ;  /* 0x048b806ea3007988 */ /* 0x0007e8000800044c */
[----:B------:R4:W-:Y:S04]  /*45f40*/  STS.U16 [R163+UR76+0x4cb80], R111 ;  /* 0x04cb806fa3007988 */ /* 0x0009e8000800044c */
[----:B------:R1:W-:Y:S04]  /*45f50*/  STS.U16 [R163+UR76+0x48f80], R150 ;  /* 0x048f8096a3007988 */ /* 0x0003e8000800044c */
[----:B0-----:R2:W5:Y:S04]  /*45f60*/  LDL.LU R140, [R1+0x2058] ;  /* 0x00205800018c7983 */ /* 0x0015680000300800 */
[----:B------:R0:W-:Y:S04]  /*45f70*/  STS.U16 [R163+UR76+0x4cf80], R151 ;  /* 0x04cf8097a3007988 */ /* 0x0001e8000800044c */
[----:B-1----:R2:W5:Y:S04]  /*45f80*/  LDL.LU R141, [R1+0x2054] ;  /* 0x00205400018d7983 */ /* 0x0025680000300800 */
[----:B---3--:R2:W5:Y:S04]  /*45f90*/  LDL.LU R110, [R1+0x2050] ;  /* 0x00205000016e7983 */ /* 0x0085680000300800 */
[----:B------:R1:W-:Y:S04]  /*45fa0*/  STS.U16 [R163+UR76+0x49380], R2 ;  /* 0x04938002a3007988 */ /* 0x0003e8000800044c */
[----:B----4-:R2:W5:Y:S04]  /*45fb0*/  LDL.LU R111, [R1+0x204c] ;  /* 0x00204c00016f7983 */ /* 0x0105680000300800 */
[----:B------:R2:W5:Y:S04]  /*45fc0*/  LDL.LU R150, [R1+0x2048] ;  /* 0x0020480001967983 */ /* 0x0005680000300800 */
[----:B------:R3:W-:Y:S04]  /*45fd0*/  STS.U16 [R163+UR76+0x4d380], R158 ;  /* 0x04d3809ea3007988 */ /* 0x0007e8000800044c */
[----:B------:R4:W-:Y:S04]  /*45fe0*/  STS.U16 [R163+UR76+0x49780], R159 ;  /* 0x0497809fa3007988 */ /* 0x0009e8000800044c */
[----:B0-----:R2:W5:Y:S04]  /*45ff0*/  LDL.LU R151, [R1+0x2044] ;  /* 0x0020440001977983 */ /* 0x0015680000300800 */
[----:B-1----:R2:W5:Y:S04]  /*46000*/  LDL.LU R2, [R1+0x2040] ;  /* 0x0020400001027983 */ /* 0x0025680000300800 */
[----:B------:R0:W-:Y:S04]  /*46010*/  STS.U16 [R163+UR76+0x4d780], R160 ;  /* 0x04d780a0a3007988 */ /* 0x0001e8000800044c */
[----:B------:R1:W-:Y:S04]  /*46020*/  STS.U16 [R163+UR76+0x49b80], R161 ;  /* 0x049b80a1a3007988 */ /* 0x0003e8000800044c */
[----:B------:R0:W-:Y:S04]  /*46030*/  STS.U16 [R163+UR76+0x4db80], R162 ;  /* 0x04db80a2a3007988 */ /* 0x0001e8000800044c */
[----:B---3--:R2:W5:Y:S04]  /*46040*/  LDL.LU R158, [R1+0x203c] ;  /* 0x00203c00019e7983 */ /* 0x0085680000300800 */
[----:B----4-:R2:W5:Y:S04]  /*46050*/  LDL.LU R159, [R1+0x2038] ;  /* 0x00203800019f7983 */ /* 0x0105680000300800 */
[----:B------:R3:W-:Y:S04]  /*46060*/  STS.U16 [R163+UR76+0x49f80], R164 ;  /* 0x049f80a4a3007988 */ /* 0x0007e8000800044c */
[----:B0-----:R2:W5:Y:S04]  /*46070*/  LDL.LU R160, [R1+0x2034] ;  /* 0x0020340001a07983 */ /* 0x0015680000300800 */
[----:B-1----:R2:W5:Y:S04]  /*46080*/  LDL.LU R161, [R1+0x2030] ;  /* 0x0020300001a17983 */ /* 0x0025680000300800 */
[----:B------:R2:W5:Y:S04]  /*46090*/  LDL.LU R162, [R1+0x202c] ;  /* 0x00202c0001a27983 */ /* 0x0005680000300800 */
[----:B------:R0:W-:Y:S01]  /*460a0*/  STS.U16 [R163+UR76+0x4df80], R165 ;  /* 0x04df80a5a3007988 */ /* 0x0001e2000800044c */
[----:B------:R1:W-:Y:S06]  /*460b0*/  MEMBAR.ALL.CTA ;  /* 0x0000000000007992 */ /* 0x0003ec0000008000 */
[----:B-1----:R-:W1:Y:S04]  /*460c0*/  FENCE.VIEW.ASYNC.S ;  /* 0x00000000000073c6 */ /* 0x002e680000000000 */
[----:B---3--:R2:W5:Y:S04]  /*460d0*/  LDL.LU R164, [R1+0x2028] ;  /* 0x0020280001a47983 */ /* 0x0085680000300800 */
[----:B0-----:R-:W3:Y:S01]  /*460e0*/  LDL R165, [R1+0x17dc] ;  /* 0x0017dc0001a57983 */ /* 0x001ee20000100800 */
[----:B------:R-:W0:Y:S02]  /*460f0*/  LDC R163, c[0x0][0x3ac] ;  /* 0x0000eb00ffa37b82 */ /* 0x000e240000000800 */
[----:B0-----:R-:W-:-:S04]  /*46100*/  IMAD.SHL.U32 R163, R163, 0x100, RZ ;  /* 0x00000100a3a37824 */ /* 0x001fc800078e00ff */
[----:B------:R-:W-:Y:S02]  /*46110*/  IMAD.SHL.U32 R163, R163, 0x2, RZ ;  /* 0x00000002a3a37824 */ /* 0x000fe400078e00ff */
[----:B-1----:R-:W-:Y:S01]  /*46120*/  BAR.SYNC.DEFER_BLOCKING 0x0 ;  /* 0x0000000000007b1d */ /* 0x002fe20000010000 */
[----:B---3--:R-:W-:-:S05]  /*46130*/  LEA R165, R165, UR76, 0x3 ;  /* 0x0000004ca5a57c11 */ /* 0x008fca000f8e18ff */
[----:B------:R-:W-:-:S05]  /*46140*/  VIADD R165, R165, 0x50000 ;  /* 0x00050000a5a57836 */ /* 0x000fca0000000000 */
[----:B------:R-:W-:Y:S01]  /*46150*/  R2UR UR4, R165 ;  /* 0x00000000a50472ca */ /* 0x000fe200000e0000 */
[----:B--2---:R-:W-:-:S14]  /*46160*/  @P0 BRA `(.L_x_9) ;  /* 0x0000000400840947 */ /* 0x004fdc0003800000 */
[----:B------:R0:W-:Y:S04]  /*46170*/  STL.64 [R1+0x2038], R4 ;  /* 0x0020380401007387 */ /* 0x0001e80000100a00 */
[----:B0-----:R-:W2:Y:S01]  /*46180*/  LDL R4, [R1+0x1ffc] ;  /* 0x001ffc0001047983 */ /* 0x001ea20000100800 */
[----:B------:R-:W-:Y:S02]  /*46190*/  ELECT P1, URZ, PT ;  /* 0x0000000000ff782f */ /* 0x000fe40003820000 */
[----:B------:R-:W-:Y:S01]  /*461a0*/  MOV.SPILL R163, UR72 ;  /* 0x0000004800a37c02 */ /* 0x000fe20009000f00 */
[----:B------:R0:W-:Y:S01]  /*461b0*/  STL [R1+0x2030], R0 ;  /* 0x0020300001007387 */ /* 0x0001e20000100800 */
[----:B------:R-:W-:-:S09]  /*461c0*/  MOV.SPILL R165, UR6 ;  /* 0x0000000600a57c02 */ /* 0x000fd20009000f00 */
[----:B------:R-:W-:Y:S01]  /*461d0*/  @P1 IMAD.MOV.U32 R5, RZ, RZ, 0x40004040 ;  /* 0x40004040ff051424 */ /* 0x000fe200078e00ff */
[----:B0-----:R-:W-:Y:S01]  /*461e0*/  MOV.SPILL R0, UR73 ;  /* 0x0000004900007c02 */ /* 0x001fe20009000f00 */
[----:B------:R-:W-:Y:S01]  /*461f0*/  UMOV UR72, 0x0 ;  /* 0x0000000000487882 */ /* 0x000fe20000000000 */
[----:B-----5:R0:W-:Y:S02]  /*46200*/  STL.64 [R1+0x2028], R2 ;  /* 0x0020280201007387 */ /* 0x0201e40000100a00 */
[----:B------:R-:W-:Y:S01]  /*46210*/  @P1 R2UR UR75, R5 ;  /* 0x00000000054b12ca */ /* 0x000fe200000e0000 */
[----:B------:R-:W-:Y:S01]  /*46220*/  UMOV UR73, 0x8108490 ;  /* 0x0810849000497882 */ /* 0x000fe20000000000 */
[----:B0-----:R-:W-:Y:S01]  /*46230*/  MOV.SPILL R2, UR7 ;  /* 0x0000000700027c02 */ /* 0x001fe20009000f00 */
[----:B------:R-:W-:Y:S02]  /*46240*/  UIADD3.64 UR6, UPT, UPT, UR8, 0x100, URZ ;  /* 0x0000010008067897 */ /* 0x000fe4000fffe0ff */
[----:B------:R-:W-:Y:S01]  /*46250*/  UIADD3 UR77, UPT, UPT, UR5, 0x40, URZ ;  /* 0x00000040054d7890 */ /* 0x000fe2000fffe0ff */
[----:B------:R-:W-:Y:S01]  /*46260*/  IMAD.MOV.U32 R3, RZ, RZ, RZ ;  /* 0x000000ffff037224 */ /* 0x000fe200078e00ff */
[----:B--2---:R-:W-:-:S13]  /*46270*/  R2UR UR74, R4 ;  /* 0x00000000044a72ca */ /* 0x004fda00000e0000 */
[----:B------:R-:W-:-:S05]  /*46280*/  IMAD.U32 R4, RZ, RZ, UR74 ;  /* 0x0000004aff047e24 */ /* 0x000fca000f8e00ff */
[----:B------:R-:W-:Y:S02]  /*46290*/  @P1 R2UR UR74, R4 ;  /* 0x00000000044a12ca */ /* 0x000fe400000e0000 */
[----:B------:R0:W5:Y:S11]  /*462a0*/  LDL.LU.64 R4, [R1+0x2038] ;  /* 0x0020380001047983 */ /* 0x0001760000300a00 */
[----:B------:R1:W-:Y:S02]  /*462b0*/  UTCHMMA gdesc[UR74], gdesc[UR12], tmem[UR5], tmem[UR72], idesc[UR73], UPT ;  /* 0x00ff480c4a0075ea */ /* 0x0003e4000b800005 */
[----:B-1----:R-:W-:Y:S01]  /*462c0*/  UIADD3.64 UR72, UPT, UPT, UR8, 0x80, URZ ;  /* 0x0000008008487897 */ /* 0x002fe2000fffe0ff */
[----:B------:R-:W-:Y:S01]  /*462d0*/  UMOV UR74, 0x0 ;  /* 0x00000000004a7882 */ /* 0x000fe20000000000 */
[----:B------:R-:W-:-:S02]  /*462e0*/  UMOV UR75, 0x8108490 ;  /* 0x08108490004b7882 */ /* 0x000fc40000000000 */
[----:B------:R-:W-:Y:S05]  /*462f0*/  UTCHMMA gdesc[UR8], gdesc[UR10], tmem[UR5], tmem[UR74], idesc[UR75], UPT ;  /* 0x00ff4a0a080075ea */ /* 0x000fea000b800005 */
[----:B------:R1:W-:Y:S01]  /*46300*/  UTCHMMA gdesc[UR72], gdesc[UR14], tmem[UR5], tmem[UR74], idesc[UR75], UPT ;  /* 0x00ff4a0e480075ea */ /* 0x0003e2000b800005 */
[----:B------:R2:W-:Y:S01]  /*46310*/  UTCHMMA gdesc[UR6], gdesc[UR16], tmem[UR5], tmem[UR74], idesc[UR75], UPT ;  /* 0x00ff4a10060075ea */ /* 0x0005e2000b800005 */
[----:B-1----:R-:W-:Y:S02]  /*46320*/  UIADD3.64 UR72, UPT, UPT, UR8, 0x180, URZ ;  /* 0x0000018008487897 */ /* 0x002fe4000fffe0ff */
[----:B--2---:R-:W-:-:S07]  /*46330*/  UIADD3.64 UR6, UPT, UPT, UR8, 0x200, URZ ;  /* 0x0000020008067897 */ /* 0x004fce000fffe0ff */
[----:B------:R1:W-:Y:S02]  /*46340*/  UTCHMMA gdesc[UR72], gdesc[UR18], tmem[UR5], tmem[UR74], idesc[UR75], UPT ;  /* 0x00ff4a12480075ea */ /* 0x0003e4000b800005 */
        /* <DEDUP_REMOVED lines=21> */
[----:B-1----:R-:W-:Y:S01]  /*464a0*/  R2UR.FILL UR73, R0 ;  /* 0x00000000004972ca */ /* 0x002fe200004e0000 */
[----:B--2---:R-:W-:Y:S01]  /*464b0*/  UIADD3 UR74, UPT, UPT, UR5, 0x40, URZ ;  /* 0x00000040054a7890 */ /* 0x004fe2000fffe0ff */
[----:B------:R-:W-:Y:S01]  /*464c0*/  R2UR.FILL UR72, R163 ;  /* 0x00000000a34872ca */ /* 0x000fe200004e0000 */
[----:B------:R-:W-:Y:S01]  /*464d0*/  UIADD3 UR75, UPT, UPT, UR5, 0x40, URZ ;  /* 0x00000040054b7890 */ /* 0x000fe2000fffe0ff */
[----:B------:R0:W5:Y:S01]  /*464e0*/  LDL.LU R0, [R1+0x2030] ;  /* 0x0020300001007983 */ /* 0x0001620000300800 */
[----:B------:R-:W-:Y:S01]  /*464f0*/  UMOV UR6, 0x0 ;  /* 0x0000000000067882 */ /* 0x000fe20000000000 */
[----:B------:R-:W-:Y:S01]  /*46500*/  UMOV UR7, 0x8108490 ;  /* 0x0810849000077882 */ /* 0x000fe20000000000 */
[----:B------:R-:W1:Y:S03]  /*46510*/  LDC R163, c[0x0][0x3ac] ;  /* 0x0000eb00ffa37b82 */ /* 0x000e660000000800 */
[----:B------:R2:W-:Y:S02]  /*46520*/  UTCHMMA gdesc[UR42], gdesc[UR12], tmem[UR74], tmem[UR6], idesc[UR7], UPT ;  /* 0x00ff060c2a0075ea */ /* 0x0005e4000b80004a */
[----:B------:R3:W-:Y:S01]  /*46530*/  UTCHMMA gdesc[UR44], gdesc[UR10], tmem[UR75], tmem[UR6], idesc[UR7], UPT ;  /* 0x00ff060a2c0075ea */ /* 0x0007e2000b80004b */
[----:B--2---:R-:W-:Y:S01]  /*46540*/  UMOV UR74, 0x0 ;  /* 0x00000000004a7882 */ /* 0x004fe20000000000 */
[----:B---3--:R-:W-:-:S02]  /*46550*/  UMOV UR75, 0x8108490 ;  /* 0x08108490004b7882 */ /* 0x008fc40000000000 */
[----:B------:R2:W-:Y:S01]  /*46560*/  UTCHMMA gdesc[UR46], gdesc[UR14], tmem[UR77], tmem[UR74], idesc[UR75], UPT ;  /* 0x00ff4a0e2e0075ea */ /* 0x0005e2000b80004d */
[----:B-1----:R-:W-:Y:S01]  /*46570*/  IMAD.SHL.U32 R163, R163, 0x100, RZ ;  /* 0x00000100a3a37824 */ /* 0x002fe200078e00ff */
[----:B--2---:R-:W-:-:S03]  /*46580*/  UIADD3 UR74, UPT, UPT, UR5, 0x40, URZ ;  /* 0x00000040054a7890 */ /* 0x004fc6000fffe0ff */
[----:B------:R-:W-:Y:S01]  /*46590*/  IMAD.SHL.U32 R163, R163, 0x2, RZ ;  /* 0x00000002a3a37824 */ /* 0x000fe200078e00ff */
[----:B------:R-:W-:-:S05]  /*465a0*/  UIADD3 UR75, UPT, UPT, UR5, 0x40, URZ ;  /* 0x00000040054b7890 */ /* 0x000fca000fffe0ff */
[----:B------:R-:W-:Y:S04]  /*465b0*/  UTCHMMA gdesc[UR48], gdesc[UR16], tmem[UR74], tmem[UR6], idesc[UR7], UPT ;  /* 0x00ff0610300075ea */ /* 0x000fe8000b80004a */
[----:B------:R-:W-:Y:S01]  /*465c0*/  UTCHMMA gdesc[UR50], gdesc[UR18], tmem[UR75], tmem[UR6], idesc[UR7], UPT ;  /* 0x00ff0612320075ea */ /* 0x000fe2000b80004b */
[----:B------:R1:W-:Y:S01]  /*465d0*/  UTCHMMA gdesc[UR52], gdesc[UR20], tmem[UR74], tmem[UR6], idesc[UR7], UPT ;  /* 0x00ff0614340075ea */ /* 0x0003e2000b80004a */
[----:B------:R2:W-:Y:S01]  /*465e0*/  UTCHMMA gdesc[UR54], gdesc[UR22], tmem[UR75], tmem[UR6], idesc[UR7], UPT ;  /* 0x00ff0616360075ea */ /* 0x0005e2000b80004b */
[----:B-1----:R-:W-:Y:S01]  /*465f0*/  UMOV UR74, 0x0 ;  /* 0x00000000004a7882 */ /* 0x002fe20000000000 */
[----:B--2---:R-:W-:Y:S02]  /*46600*/  UMOV UR75, 0x8108490 ;  /* 0x08108490004b7882 */ /* 0x004fe40000000000 */
[----:B------:R1:W-:Y:S02]  /*46610*/  UTCHMMA gdesc[UR56], gdesc[UR24], tmem[UR77], tmem[UR74], idesc[UR75], UPT ;  /* 0x00ff4a18380075ea */ /* 0x0003e4000b80004d */
[----:B-1----:R-:W-:-:S02]  /*46620*/  UIADD3 UR74, UPT, UPT, UR5, 0x40, URZ ;  /* 0x00000040054a7890 */ /* 0x002fc4000fffe0ff */
[----:B------:R-:W-:-:S07]  /*46630*/  UIADD3 UR75, UPT, UPT, UR5, 0x40, URZ ;  /* 0x00000040054b7890 */ /* 0x000fce000fffe0ff */
[----:B------:R-:W-:Y:S02]  /*46640*/  UTCHMMA gdesc[UR58], gdesc[UR26], tmem[UR74], tmem[UR6], idesc[UR7], UPT ;  /* 0x00ff061a3a0075ea */ /* 0x000fe4000b80004a */
        /* <DEDUP_REMOVED lines=10> */
[----:B------:R1:W-:Y:S02]  /*466f0*/  UTCHMMA gdesc[UR72], gdesc[UR40], tmem[UR74], tmem[UR6], idesc[UR7], UPT ;  /* 0x00ff0628480075ea */ /* 0x0003e4000b80004a */
[----:B-1----:R-:W-:Y:S01]  /*46700*/  R2UR.FILL UR7, R2 ;  /* 0x00000000020772ca */ /* 0x002fe200004e0000 */
[----:B------:R-:W-:Y:S01]  /*46710*/  IMAD.U32 R2, RZ, RZ, UR4 ;  /* 0x00000004ff027e24 */ /* 0x000fe2000f8e00ff */
[----:B------:R-:W-:-:S04]  /*46720*/  R2UR.FILL UR6, R165 ;  /* 0x00000000a50672ca */ /* 0x000fc800004e0000 */
[----:B------:R-:W-:Y:S02]  /*46730*/  @P1 MOV R165, R2 ;  /* 0x0000000200a51202 */ /* 0x000fe40000000f00 */
[----:B------:R0:W5:Y:S02]  /*46740*/  LDL.LU.64 R2, [R1+0x2028] ;  /* 0x0020280001027983 */ /* 0x0001640000300a00 */
[----:B------:R-:W-:-:S13]  /*46750*/  @P1 R2UR UR77, R165 ;  /* 0x00000000a54d12ca */ /* 0x000fda00000e0000 */
[----:B------:R0:W-:Y:S01]  /*46760*/  UTCBAR [UR77], URZ ;  /* 0x000000ff4d0073e9 */ /* 0x0001e200080000ff */
[----:B------:R-:W-:Y:S01]  /*46770*/  NOP ;  /* 0x0000000000007918 */ /* 0x000fe20000000000 */
.L_x_9:
[----:B------:R-:W2:Y:S04]  /*46780*/  LDL.LU R165, [R1+0x17dc] ;  /* 0x0017dc0001a57983 */ /* 0x000ea80000300800 */
[----:B-----5:R1:W-:Y:S04]  /*46790*/  STL [R1+0x2030], R3 ;  /* 0x0020300301007387 */ /* 0x0203e80000100800 */
[----:B-1----:R-:W3:Y:S04]  /*467a0*/  LDL R3, [R1+0x2000] ;  /* 0x0020000001037983 */ /* 0x002ee80000100800 */
[----:B------:R1:W-:Y:S04]  /*467b0*/  STL [R1+0x202c], R2 ;  /* 0x00202c0201007387 */ /* 0x0003e80000100800 */
[----:B-1----:R-:W3:Y:S04]  /*467c0*/  LDL R2, [R1+0x118c] ;  /* 0x00118c0001027983 */ /* 0x002ee80000100800 */
[----:B------:R1:W-:Y:S04]  /*467d0*/  STL [R1+0x2028], R0 ;  /* 0x0020280001007387 */ /* 0x0003e80000100800 */
[----:B-1----:R-:W4:Y:S01]  /*467e0*/  LDL.LU R0, [R1+0x199c] ;  /* 0x00199c0001007983 */ /* 0x002f220000300800 */
[----:B--2---:R-:W-:-:S05]  /*467f0*/  VIADD R165, R165, 0x1 ;  /* 0x00000001a5a57836 */ /* 0x004fca0000000000 */
[----:B------:R-:W-:-:S04]  /*46800*/  ISETP.GT.AND P1, PT, R165, 0x1, PT ;  /* 0x00000001a500780c */ /* 0x000fc80003f24270 */
[----:B------:R-:W-:Y:S02]  /*46810*/  SEL R163, RZ, 0x1, !P1 ;  /* 0x00000001ffa37807 */ /* 0x000fe40004800000 */
[----:B------:R-:W-:Y:S02]  /*46820*/  SEL R165, R165, RZ, !P1 ;  /* 0x000000ffa5a57207 */ /* 0x000fe40004800000 */
[----:B---3--:R-:W-:Y:S02]  /*46830*/  ISETP.NE.U32.AND P2, PT, R2, R3, PT ;  /* 0x000000030200720c */ /* 0x008fe40003f45070 */
[----:B------:R2:W5:Y:S04]  /*46840*/  LDL.LU R3, [R1+0x2030] ;  /* 0x0020300001037983 */ /* 0x0005680000300800 */
[----:B------:R2:W5:Y:S01]  /*46850*/  LDL.LU R2, [R1+0x202c] ;  /* 0x00202c0001027983 */ /* 0x0005620000300800 */
[----:B----4-:R-:W-:-:S03]  /*46860*/  LOP3.LUT R163, R0, R163, RZ, 0x3c, !PT ;  /* 0x000000a300a37212 */ /* 0x010fc600078e3cff */
[----:B------:R1:W-:Y:S04]  /*46870*/  STL [R1+0x1190], R0 ;  /* 0x0011900001007387 */ /* 0x0003e80000100800 */
[----:B-1----:R2:W5:Y:S04]  /*46880*/  LDL.LU R0, [R1+0x2028] ;  /* 0x0020280001007983 */ /* 0x0025680000300800 */
[----:B------:R1:W-:Y:S02]  /*46890*/  STL [R1+0x17dc], R165 ;  /* 0x0017dca501007387 */ /* 0x0003e40000100800 */
[----:B-1----:R-:W-:-:S02]  /*468a0*/  IMAD.MOV.U32 R165, RZ, RZ, R163 ;  /* 0x000000ffffa57224 */ /* 0x002fc400078e00a3 */
[----:B------:R-:W1:Y:S03]  /*468b0*/  LDC R163, c[0x0][0x3ac] ;  /* 0x0000eb00ffa37b82 */ /* 0x000e660000000800 */
[----:B------:R2:W-:Y:S01]  /*468c0*/  STL [R1+0x199c], R165 ;  /* 0x00199ca501007387 */ /* 0x0005e20000100800 */
[----:B-1----:R-:W-:-:S04]  /*468d0*/  IMAD.SHL.U32 R163, R163, 0x100, RZ ;  /* 0x00000100a3a37824 */ /* 0x002fc800078e00ff */
[----:B------:R-:W-:Y:S01]  /*468e0*/  IMAD.SHL.U32 R163, R163, 0x2, RZ ;  /* 0x00000002a3a37824 */ /* 0x000fe200078e00ff */
[----:B--2---:R-:W-:Y:S06]  /*468f0*/  @P2 BRA `(.L_x_10) ;  /* 0xfffffd2800782947 */ /* 0x004fec000383ffff */
.L_x_7:
[----:B------:R-:W1:Y:S02]  /*46900*/  LDC R165, c[0x0][0x3a0] ;  /* 0x0000e800ffa57b82 */ /* 0x000e640000000800 */
[----:B-1----:R-:W-:-:S05]  /*46910*/  VIADD R165, R165, 0xff ;  /* 0x000000ffa5a57836 */ /* 0x002fca0000000000 */
[----:B------:R-:W-:-:S13]  /*46920*/  ISETP.GE.AND P0, PT, R165, 0x100, PT ;  /* 0x00000100a500780c */ /* 0x000fda0003f06270 */
[----:B------:R-:W-:Y:S05]  /*46930*/  @!P0 BRA `(.L_x_11) ;  /* 0x0000000000108947 */ /* 0x000fea0003800000 */
[----:B------:R-:W2:Y:S02]  /*46940*/  LDL.LU R165, [R1+0x1190] ;  /* 0x0011900001a57983 */ /* 0x000ea40000300800 */
[----:B--2--5:R-:W-:-:S04]  /*46950*/  IMAD.U32 R0, R165, -0x80000000, RZ ;  /* 0x80000000a5007824 */ /* 0x024fc800078e00ff */
[----:B------:R-:W1:Y:S02]  /*46960*/  SYNCS.PHASECHK.TRANS64.TRYWAIT P0, [UR4], R0 ;  /* 0x00000000ff0075a7 */ /* 0x000e640008001104 */
[----:B-1----:R-:W-:Y:S05]  /*46970*/  @!P0 BRA `(.L_x_12) ;  /* 0x0000003000188947 */ /* 0x002fea0003800000 */
.L_x_11:
[----:B-----5:R-:W2:Y:S01]  /*46980*/  LDL.LU R2, [R1+0x2024] ;  /* 0x0020240001027983 */ /* 0x020ea20000300800 */
[----:B------:R-:W1:Y:S03]  /*46990*/  LDC R0, c[0x0][0x3b8] ;  /* 0x0000ee00ff007b82 */ /* 0x000e660000000800 */
[----:B------:R-:W3:Y:S04]  /*469a0*/  LDL.LU R134, [R1+0x1188] ;  /* 0x0011880001867983 */ /* 0x000ee80000300800 */
[----:B------:R-:W4:Y:S04]  /*469b0*/  LDL.LU R133, [R1+0x1198] ;  /* 0x0011980001857983 */ /* 0x000f280000300800 */
[----:B------:R-:W3:Y:S01]  /*469c0*/  LDL.LU R132, [R1+0x119c] ;  /* 0x00119c0001847983 */ /* 0x000ee20000300800 */
[----:B------:R-:W-:Y:S06]  /*469d0*/  BAR.SYNC.DEFER_BLOCKING 0x0 ;  /* 0x0000000000007b1d */ /* 0x000fec0000010000 */
[----:B------:R-:W0:Y:S02]  /*469e0*/  @!P4 SYNCS.CCTL.IV [UR76+0x50000] ;  /* 0x05000000ff00c9b1 */ /* 0x000e24000800004c */
[----:B0-----:R-:W-:Y:S06]  /*469f0*/  BAR.SYNC.DEFER_BLOCKING 0x0 ;  /* 0x0000000000007b1d */ /* 0x001fec0000010000 */
[----:B------:R-:W0:Y:S01]  /*46a00*/  @!P4 SYNCS.CCTL.IV [UR76+0x50008] ;  /* 0x05000800ff00c9b1 */ /* 0x000e22000800004c */
[----:B--2---:R-:W-:-:S02]  /*46a10*/  R2UR UR4, R2 ;  /* 0x00000000020472ca */ /* 0x004fc400000e0000 */
[----:B------:R-:W4:Y:S11]  /*46a20*/  LDC.64 R2, c[0x0][0x398] ;  /* 0x0000e600ff027b82 */ /* 0x000f360000000a00 */
[----:B------:R-:W2:Y:S01]  /*46a30*/  LDTM.x128 R4, tmem[UR4] ;  /* 0x00000004000479ee */ /* 0x000ea200083c0000 */
[----:B------:R-:W-:Y:S01]  /*46a40*/  NOP ;  /* 0x0000000000007918 */ /* 0x000fe20000000000 */
[----:B--2---:R-:W-:-:S02]  /*46a50*/  F2FP.BF16.F32.PACK_AB R24, R88, R24 ;  /* 0x000000185818723e */ /* 0x004fc400000010ff */
[----:B------:R-:W2:Y:S01]  /*46a60*/  LDC R88, c[0x0][0x3b4] ;  /* 0x0000ed00ff587b82 */ /* 0x000ea20000000800 */
[----:B------:R-:W-:Y:S02]  /*46a70*/  F2FP.BF16.F32.PACK_AB R23, R87, R23 ;  /* 0x000000175717723e */ /* 0x000fe400000010ff */
[----:B------:R-:W-:-:S05]  /*46a80*/  F2FP.BF16.F32.PACK_AB R22, R86, R22 ;  /* 0x000000165616723e */ /* 0x000fca00000010ff */
[----:B------:R-:W0:Y:S01]  /*46a90*/  LDC.64 R86, c[0x0][0x390] ;  /* 0x0000e400ff567b82 */ /* 0x000e220000000a00 */
[----:B------:R-:W-:Y:S02]  /*46aa0*/  F2FP.BF16.F32.PACK_AB R16, R17, R16 ;  /* 0x000000101110723e */ /* 0x000fe400000010ff */
[----:B------:R-:W-:Y:S02]  /*46ab0*/  F2FP.BF16.F32.PACK_AB R18, R19, R18 ;  /* 0x000000121312723e */ /* 0x000fe400000010ff */
[----:B------:R-:W-:Y:S02]  /*46ac0*/  F2FP.BF16.F32.PACK_AB R17, R5, R4 ;  /* 0x000000040511723e */ /* 0x000fe400000010ff */
[----:B------:R-:W-:Y:S01]  /*46ad0*/  F2FP.BF16.F32.PACK_AB R19, R7, R6 ;  /* 0x000000060713723e */ /* 0x000fe200000010ff */
[----:B---3--:R-:W-:Y:S01]  /*46ae0*/  VIADD R6, R134, 0x3f ;  /* 0x0000003f86067836 */ /* 0x008fe20000000000 */
[----:B----4-:R-:W-:Y:S01]  /*46af0*/  ISETP.GE.AND P0, PT, R133, R2, PT ;  /* 0x000000028500720c */ /* 0x010fe20003f06270 */
[----:B--2---:R-:W-:-:S02]  /*46b00*/  IMAD R5, R132, R88, RZ ;  /* 0x0000005884057224 */ /* 0x004fc400078e02ff */
[----:B------:R-:W-:Y:S01]  /*46b10*/  IMAD R7, R133, R88, RZ ;  /* 0x0000005885077224 */ /* 0x000fe200078e02ff */
[----:B------:R-:W-:Y:S02]  /*46b20*/  ISETP.GE.AND P1, PT, R6, R3, PT ;  /* 0x000000030600720c */ /* 0x000fe40003f26270 */
[----:B------:R-:W-:Y:S02]  /*46b30*/  ISETP.GE.AND P2, PT, R132, R2, PT ;  /* 0x000000028400720c */ /* 0x000fe40003f46270 */
[-C--:B0-----:R-:W-:Y:S02]  /*46b40*/  LEA R4, P6, R5, R86.reuse, 0x1 ;  /* 0x0000005605047211 */ /* 0x081fe400078c08ff */
[----:B------:R-:W-:Y:S02]  /*46b50*/  LEA R6, P3, R7, R86, 0x1 ;  /* 0x0000005607067211 */ /* 0x000fe400078608ff */
[----:B------:R-:W-:Y:S02]  /*46b60*/  F2FP.BF16.F32.PACK_AB R74, R75, R74 ;  /* 0x0000004a4b4a723e */ /* 0x000fe400000010ff */
[----:B------:R-:W-:-:S02]  /*46b70*/  F2FP.BF16.F32.PACK_AB R20, R21, R20 ;  /* 0x000000141514723e */ /* 0x000fc400000010ff */
[C---:B------:R-:W-:Y:S02]  /*46b80*/  ISETP.LT.AND P0, PT, R134.reuse, R3, !P0 ;  /* 0x000000038600720c */ /* 0x040fe40004701270 */
[----:B------:R-:W-:Y:S02]  /*46b90*/  F2FP.BF16.F32.PACK_AB R75, R73, R72 ;  /* 0x00000048494b723e */ /* 0x000fe400000010ff */
[----:B------:R-:W-:Y:S01]  /*46ba0*/  F2FP.BF16.F32.PACK_AB R21, R9, R8 ;  /* 0x000000080915723e */ /* 0x000fe200000010ff */
[C---:B------:R-:W-:Y:S01]  /*46bb0*/  VIADD R8, R134.reuse, 0x1 ;  /* 0x0000000186087836 */ /* 0x040fe20000000000 */
[----:B------:R-:W-:Y:S02]  /*46bc0*/  LEA.HI.X.SX32 R5, R5, R87, 0x1, P6 ;  /* 0x0000005705057211 */ /* 0x000fe400030f0eff */
[----:B------:R-:W-:Y:S02]  /*46bd0*/  F2FP.BF16.F32.PACK_AB R73, R71, R70 ;  /* 0x000000464749723e */ /* 0x000fe400000010ff */
[----:B------:R-:W-:-:S02]  /*46be0*/  ISETP.LT.AND P6, PT, R134, R3, !P2 ;  /* 0x000000038600720c */ /* 0x000fc400057c1270 */
[----:B------:R-:W-:Y:S01]  /*46bf0*/  F2FP.BF16.F32.PACK_AB R71, R13, R12 ;  /* 0x0000000c0d47723e */ /* 0x000fe200000010ff */
[C---:B-1----:R-:W-:Y:S01]  /*46c00*/  IMAD R13, R134.reuse, R0, RZ ;  /* 0x00000000860d7224 */ /* 0x042fe200078e02ff */
[----:B------:R-:W-:Y:S01]  /*46c10*/  LEA.HI.X.SX32 R7, R7, R87, 0x1, P3 ;  /* 0x0000005707077211 */ /* 0x000fe200018f0eff */
[----:B------:R-:W-:Y:S01]  /*46c20*/  VIADD R12, R134, 0x2 ;  /* 0x00000002860c7836 */ /* 0x000fe20000000000 */
[----:B------:R-:W-:Y:S02]  /*46c30*/  ISETP.GE.AND P3, PT, R8, R3, PT ;  /* 0x000000030800720c */ /* 0x000fe40003f66270 */
[----:B------:R-:W-:Y:S01]  /*46c40*/  F2FP.BF16.F32.PACK_AB R70, R11, R10 ;  /* 0x0000000a0b46723e */ /* 0x000fe200000010ff */
[----:B------:R-:W-:Y:S01]  /*46c50*/  IMAD.WIDE R8, R13, 0x2, R6 ;  /* 0x000000020d087825 */ /* 0x000fe200078e0206 */
[----:B------:R-:W-:-:S03]  /*46c60*/  F2FP.BF16.F32.PACK_AB R72, R69, R68 ;  /* 0x000000444548723e */ /* 0x000fc600000010ff */
[----:B------:R-:W-:Y:S01]  /*46c70*/  IMAD.WIDE R10, R13, 0x2, R4 ;  /* 0x000000020d0a7825 */ /* 0x000fe200078e0204 */
[----:B------:R-:W-:Y:S01]  /*46c80*/  ISETP.GE.AND P2, PT, R12, R3, PT ;  /* 0x000000030c00720c */ /* 0x000fe20003f46270 */
[----:B------:R-:W-:Y:S01]  /*46c90*/  @P0 STG.E.U16 desc[UR6][R8.64], R17 ;  /* 0x0000001108000986 */ /* 0x000fe2000c101506 */
[-C--:B------:R-:W-:Y:S01]  /*46ca0*/  ISETP.LT.AND P0, PT, R133, R2.reuse, !P3 ;  /* 0x000000028500720c */ /* 0x080fe20005f01270 */
[--C-:B------:R-:W-:Y:S01]  /*46cb0*/  IMAD.IADD R69, R13, 0x1, R0.reuse ;  /* 0x000000010d457824 */ /* 0x100fe200078e0200 */
[-C--:B------:R-:W-:Y:S01]  /*46cc0*/  ISETP.LT.AND P3, PT, R132, R2.reuse, !P3 ;  /* 0x000000028400720c */ /* 0x080fe20005f61270 */
[----:B------:R0:W-:Y:S01]  /*46cd0*/  @P6 STG.E.U16 desc[UR6][R10.64], R72 ;  /* 0x000000480a006986 */ /* 0x0001e2000c101506 */
[----:B------:R-:W-:Y:S02]  /*46ce0*/  ISETP.LT.AND P6, PT, R133, R2, !P2 ;  /* 0x000000028500720c */ /* 0x000fe400057c1270 */
[----:B------:R-:W-:Y:S01]  /*46cf0*/  F2FP.BF16.F32.PACK_AB R14, R15, R14 ;  /* 0x0000000e0f0e723e */ /* 0x000fe200000010ff */
[----:B------:R-:W-:Y:S01]  /*46d00*/  IMAD.IADD R15, R69, 0x1, R0 ;  /* 0x00000001450f7824 */ /* 0x000fe200078e0200 */
[----:B------:R-:W-:Y:S01]  /*46d10*/  F2FP.BF16.F32.PACK_AB R76, R77, R76 ;  /* 0x0000004c4d4c723e */ /* 0x000fe200000010ff */
[----:B------:R-:W-:Y:S01]  /*46d20*/  VIADD R86, R134, 0x3 ;  /* 0x0000000386567836 */ /* 0x000fe20000000000 */
[----:B------:R-:W-:Y:S01]  /*46d30*/  PRMT R77, R72, 0x7632, R77 ;  /* 0x00007632484d7816 */ /* 0x000fe2000000004d */
[----:B------:R-:W-:Y:S01]  /*46d40*/  IMAD.WIDE R12, R69, 0x2, R6 ;  /* 0x00000002450c7825 */ /* 0x000fe200078e0206 */
[----:B0-----:R-:W-:-:S03]  /*46d50*/  PRMT R11, R17, 0x7632, R11 ;  /* 0x00007632110b7816 */ /* 0x001fc6000000000b */
[----:B------:R-:W-:Y:S01]  /*46d60*/  IMAD.WIDE R68, R69, 0x2, R4 ;  /* 0x0000000245447825 */ /* 0x000fe200078e0204 */
[----:B------:R-:W-:-:S03]  /*46d70*/  ISETP.GE.AND P4, PT, R86, R3, PT ;  /* 0x000000035600720c */ /* 0x000fc60003f86270 */
[----:B------:R-:W-:Y:S01]  /*46d80*/  IMAD.WIDE R8, R15, 0x2, R6 ;  /* 0x000000020f087825 */ /* 0x000fe200078e0206 */
[----:B------:R0:W-:Y:S01]  /*46d90*/  @P0 STG.E.U16 desc[UR6][R12.64], R11 ;  /* 0x0000000b0c000986 */ /* 0x0001e2000c101506 */
[----:B------:R-:W-:-:S03]  /*46da0*/  ISETP.LT.AND P2, PT, R132, R2, !P2 ;  /* 0x000000028400720c */ /* 0x000fc60005741270 */
[----:B------:R-:W-:Y:S04]  /*46db0*/  @P3 STG.E.U16 desc[UR6][R68.64], R77 ;  /* 0x0000004d44003986 */ /* 0x000fe8000c101506 */
[----:B------:R1:W-:Y:S01]  /*46dc0*/  @P6 STG.E.U16 desc[UR6][R8.64], R19 ;  /* 0x0000001308006986 */ /* 0x0003e2000c101506 */
[-C--:B------:R-:W-:Y:S02]  /*46dd0*/  ISETP.LT.AND P6, PT, R133, R2.reuse, !P4 ;  /* 0x000000028500720c */ /* 0x080fe400067c1270 */
[----:B------:R-:W-:Y:S01]  /*46de0*/  ISETP.LT.AND P4, PT, R132, R2, !P4 ;  /* 0x000000028400720c */ /* 0x000fe20006781270 */
[----:B------:R-:W-:Y:S02]  /*46df0*/  IMAD.IADD R17, R15, 0x1, R0 ;  /* 0x000000010f117824 */ /* 0x000fe400078e0200 */
[----:B------:R-:W-:-:S02]  /*46e00*/  VIADD R88, R134, 0x4 ;  /* 0x0000000486587836 */ /* 0x000fc40000000000 */
[----:B0-----:R-:W-:-:S04]  /*46e10*/  IMAD.WIDE R10, R15, 0x2, R4 ;  /* 0x000000020f0a7825 */ /* 0x001fc800078e0204 */
[----:B------:R-:W-:Y:S01]  /*46e20*/  IMAD.WIDE R12, R17, 0x2, R6 ;  /* 0x00000002110c7825 */ /* 0x000fe200078e0206 */
[----:B-1----:R-:W-:Y:S02]  /*46e30*/  PRMT R9, R19, 0x7632, R9 ;  /* 0x0000763213097816 */ /* 0x002fe40000000009 */
[----:B------:R-:W-:Y:S01]  /*46e40*/  PRMT R19, R73, 0x7632, R19 ;  /* 0x0000763249137816 */ /* 0x000fe20000000013 */
[----:B------:R-:W-:Y:S01]  /*46e50*/  IMAD.WIDE R68, R17, 0x2, R4 ;  /* 0x0000000211447825 */ /* 0x000fe200078e0204 */
[-C--:B------:R-:W-:Y:S01]  /*46e60*/  ISETP.GE.AND P0, PT, R88, R3.reuse, PT ;  /* 0x000000035800720c */ /* 0x080fe20003f06270 */
[----:B------:R-:W-:Y:S02]  /*46e70*/  @P2 STG.E.U16 desc[UR6][R10.64], R73 ;  /* 0x000000490a002986 */ /* 0x000fe4000c101506 */
[----:B------:R-:W-:Y:S02]  /*46e80*/  VIADD R72, R134, 0x5 ;  /* 0x0000000586487836 */ /* 0x000fe40000000000 */
[----:B------:R0:W-:Y:S03]  /*46e90*/  @P6 STG.E.U16 desc[UR6][R12.64], R9 ;  /* 0x000000090c006986 */ /* 0x0001e6000c101506 */
[----:B------:R-:W-:Y:S01]  /*46ea0*/  ISETP.GE.AND P3, PT, R72, R3, PT ;  /* 0x000000034800720c */ /* 0x000fe20003f66270 */
[----:B------:R1:W-:Y:S01]  /*46eb0*/  @P4 STG.E.U16 desc[UR6][R68.64], R19 ;  /* 0x0000001344004986 */ /* 0x0003e2000c101506 */
[----:B------:R-:W-:-:S02]  /*46ec0*/  ISETP.LT.AND P4, PT, R133, R2, !P0 ;  /* 0x000000028500720c */ /* 0x000fc40004781270 */
[-C--:B------:R-:W-:Y:S01]  /*46ed0*/  ISETP.LT.AND P0, PT, R132, R2.reuse, !P0 ;  /* 0x000000028400720c */ /* 0x080fe20004701270 */
[--C-:B------:R-:W-:Y:S01]  /*46ee0*/  IMAD.IADD R17, R17, 0x1, R0.reuse ;  /* 0x0000000111117824 */ /* 0x100fe200078e0200 */
[----:B------:R-:W-:Y:S01]  /*46ef0*/  ISETP.LT.AND P6, PT, R133, R2, !P3 ;  /* 0x000000028500720c */ /* 0x000fe20005fc1270 */
[----:B------:R-:W-:Y:S02]  /*46f00*/  VIADD R86, R134, 0x6 ;  /* 0x0000000686567836 */ /* 0x000fe40000000000 */
[C---:B------:R-:W-:Y:S02]  /*46f10*/  IMAD.IADD R15, R17.reuse, 0x1, R0 ;  /* 0x00000001110f7824 */ /* 0x040fe400078e0200 */
[----:B0-----:R-:W-:Y:S01]  /*46f20*/  IMAD.WIDE R8, R17, 0x2, R6 ;  /* 0x0000000211087825 */ /* 0x001fe200078e0206 */
[----:B------:R-:W-:-:S03]  /*46f30*/  ISETP.GE.AND P2, PT, R86, R3, PT ;  /* 0x000000035600720c */ /* 0x000fc60003f46270 */
[----:B------:R-:W-:Y:S02]  /*46f40*/  VIADD R72, R134, 0x7 ;  /* 0x0000000786487836 */ /* 0x000fe40000000000 */
[----:B------:R-:W-:Y:S01]  /*46f50*/  IMAD.WIDE R10, R17, 0x2, R4 ;  /* 0x00000002110a7825 */ /* 0x000fe200078e0204 */
[----:B-1----:R-:W-:Y:S01]  /*46f60*/  PRMT R19, R21, 0x7632, R19 ;  /* 0x0000763215137816 */ /* 0x002fe20000000013 */
[----:B------:R0:W-:Y:S02]  /*46f70*/  @P4 STG.E.U16 desc[UR6][R8.64], R21 ;  /* 0x0000001508004986 */ /* 0x0001e4000c101506 */
[C---:B------:R-:W-:Y:S01]  /*46f80*/  IMAD.WIDE R12, R15.reuse, 0x2, R6 ;  /* 0x000000020f0c7825 */ /* 0x040fe200078e0206 */
[-C--:B------:R-:W-:Y:S01]  /*46f90*/  ISETP.LT.AND P3, PT, R132, R2.reuse, !P3 ;  /* 0x000000028400720c */ /* 0x080fe20005f61270 */
[----:B------:R-:W-:Y:S01]  /*46fa0*/  @P0 STG.E.U16 desc[UR6][R10.64], R75 ;  /* 0x0000004b0a000986 */ /* 0x000fe2000c101506 */
[----:B------:R-:W-:Y:S01]  /*46fb0*/  ISETP.GE.AND P4, PT, R72, R3, PT ;  /* 0x000000034800720c */ /* 0x000fe20003f86270 */
[----:B------:R-:W-:Y:S01]  /*46fc0*/  IMAD.WIDE R68, R15, 0x2, R4 ;  /* 0x000000020f447825 */ /* 0x000fe200078e0204 */
[-C--:B------:R-:W-:Y:S01]  /*46fd0*/  ISETP.LT.AND P0, PT, R133, R2.reuse, !P2 ;  /* 0x000000028500720c */ /* 0x080fe20005701270 */
[----:B------:R1:W-:Y:S01]  /*46fe0*/  @P6 STG.E.U16 desc[UR6][R12.64], R19 ;  /* 0x000000130c006986 */ /* 0x0003e2000c101506 */
[-C--:B------:R-:W-:Y:S01]  /*46ff0*/  ISETP.LT.AND P2, PT, R132, R2.reuse, !P2 ;  /* 0x000000028400720c */ /* 0x080fe20005741270 */
[--C-:B------:R-:W-:Y:S01]  /*47000*/  IMAD.IADD R15, R15, 0x1, R0.reuse ;  /* 0x000000010f0f7824 */ /* 0x100fe200078e0200 */
[----:B------:R-:W-:Y:S01]  /*47010*/  ISETP.LT.AND P6, PT, R133, R2, !P4 ;  /* 0x000000028500720c */ /* 0x000fe200067c1270 */
[----:B------:R-:W-:Y:S01]  /*47020*/  VIADD R72, R134, 0x8 ;  /* 0x0000000886487836 */ /* 0x000fe20000000000 */
[----:B------:R-:W-:Y:S01]  /*47030*/  PRMT R73, R75, 0x7632, R73 ;  /* 0x000076324b497816 */ /* 0x000fe20000000049 */
[----:B------:R-:W-:-:S02]  /*47040*/  IMAD.IADD R17, R15, 0x1, R0 ;  /* 0x000000010f117824 */ /* 0x000fc400078e0200 */
[C---:B0-----:R-:W-:Y:S01]  /*47050*/  IMAD.WIDE R8, R15.reuse, 0x2, R6 ;  /* 0x000000020f087825 */ /* 0x041fe200078e0206 */
[C---:B------:R-:W-:Y:S02]  /*47060*/  PRMT R21, R70.reuse, 0x7632, R21 ;  /* 0x0000763246157816 */ /* 0x040fe40000000015 */
[----:B-1----:R-:W-:Y:S01]  /*47070*/  PRMT R19, R70, 0x7610, R19 ;  /* 0x0000761046137816 */ /* 0x002fe20000000013 */
[----:B------:R-:W-:Y:S01]  /*47080*/  IMAD.WIDE R10, R15, 0x2, R4 ;  /* 0x000000020f0a7825 */ /* 0x000fe200078e0204 */
[----:B------:R0:W-:Y:S01]  /*47090*/  @P3 STG.E.U16 desc[UR6][R68.64], R73 ;  /* 0x0000004944003986 */ /* 0x0001e2000c101506 */
[----:B------:R-:W-:Y:S02]  /*470a0*/  ISETP.GE.AND P3, PT, R72, R3, PT ;  /* 0x000000034800720c */ /* 0x000fe40003f66270 */
[----:B------:R-:W-:Y:S01]  /*470b0*/  IMAD.WIDE R12, R17, 0x2, R6 ;  /* 0x00000002110c7825 */ /* 0x000fe200078e0206 */
[----:B------:R1:W-:Y:S01]  /*470c0*/  @P0 STG.E.U16 desc[UR6][R8.64], R19 ;  /* 0x0000001308000986 */ /* 0x0003e2000c101506 */
[----:B------:R-:W-:-:S03]  /*470d0*/  ISETP.LT.AND P4, PT, R132, R2, !P4 ;  /* 0x000000028400720c */ /* 0x000fc60006781270 */
[----:B------:R2:W-:Y:S04]  /*470e0*/  @P2 STG.E.U16 desc[UR6][R10.64], R74 ;  /* 0x0000004a0a002986 */ /* 0x0005e8000c101506 */
[----:B------:R3:W-:Y:S01]  /*470f0*/  @P6 STG.E.U16 desc[UR6][R12.64], R21 ;  /* 0x000000150c006986 */ /* 0x0007e2000c101506 */
[-C--:B------:R-:W-:Y:S02]  /*47100*/  ISETP.LT.AND P6, PT, R133, R2.reuse, !P3 ;  /* 0x000000028500720c */ /* 0x080fe40005fc1270 */
[----:B------:R-:W-:Y:S01]  /*47110*/  ISETP.LT.AND P3, PT, R132, R2, !P3 ;  /* 0x000000028400720c */ /* 0x000fe20005f61270 */
[----:B------:R-:W-:Y:S01]  /*47120*/  IMAD.IADD R15, R17, 0x1, R0 ;  /* 0x00000001110f7824 */ /* 0x000fe200078e0200 */
[----:B0-----:R-:W-:Y:S01]  /*47130*/  PRMT R69, R74, 0x7632, R69 ;  /* 0x000076324a457816 */ /* 0x001fe20000000045 */
[----:B------:R-:W-:-:S02]  /*47140*/  VIADD R86, R134, 0x9 ;  /* 0x0000000986567836 */ /* 0x000fc40000000000 */
[----:B-1----:R-:W-:-:S04]  /*47150*/  IMAD.WIDE R8, R17, 0x2, R4 ;  /* 0x0000000211087825 */ /* 0x002fc800078e0204 */
[----:B--2---:R-:W-:Y:S01]  /*47160*/  IMAD.WIDE R10, R15, 0x2, R6 ;  /* 0x000000020f0a7825 */ /* 0x004fe200078e0206 */
[----:B------:R-:W-:-:S03]  /*47170*/  ISETP.GE.AND P0, PT, R86, R3, PT ;  /* 0x000000035600720c */ /* 0x000fc60003f06270 */
[----:B---3--:R-:W-:Y:S01]  /*47180*/  IMAD.WIDE R12, R15, 0x2, R4 ;  /* 0x000000020f0c7825 */ /* 0x008fe200078e0204 */
[----:B------:R0:W-:Y:S03]  /*47190*/  @P4 STG.E.U16 desc[UR6][R8.64], R69 ;  /* 0x0000004508004986 */ /* 0x0001e6000c101506 */
[----:B------:R-:W-:Y:S01]  /*471a0*/  VIADD R68, R134, 0xa ;  /* 0x0000000a86447836 */ /* 0x000fe20000000000 */
[----:B------:R1:W-:Y:S04]  /*471b0*/  @P6 STG.E.U16 desc[UR6][R10.64], R71 ;  /* 0x000000470a006986 */ /* 0x0003e8000c101506 */
[----:B------:R2:W-:Y:S01]  /*471c0*/  @P3 STG.E.U16 desc[UR6][R12.64], R76 ;  /* 0x0000004c0c003986 */ /* 0x0005e2000c101506 */
[----:B------:R-:W-:-:S02]  /*471d0*/  ISETP.GE.AND P2, PT, R68, R3, PT ;  /* 0x000000034400720c */ /* 0x000fc40003f46270 */
[-C--:B------:R-:W-:Y:S01]  /*471e0*/  ISETP.LT.AND P3, PT, R133, R2.reuse, !P0 ;  /* 0x000000028500720c */ /* 0x080fe20004761270 */
[----:B------:R-:W-:Y:S01]  /*471f0*/  VIADD R70, R134, 0xb ;  /* 0x0000000b86467836 */ /* 0x000fe20000000000 */
[-C--:B------:R-:W-:Y:S01]  /*47200*/  ISETP.LT.AND P0, PT, R132, R2.reuse, !P0 ;  /* 0x000000028400720c */ /* 0x080fe20004701270 */
[--C-:B------:R-:W-:Y:S01]  /*47210*/  IMAD.IADD R15, R15, 0x1, R0.reuse ;  /* 0x000000010f0f7824 */ /* 0x100fe200078e0200 */
[----:B------:R-:W-:Y:S02]  /*47220*/  ISETP.LT.AND P6, PT, R133, R2, !P2 ;  /* 0x000000028500720c */ /* 0x000fe400057c1270 */
[----:B------:R-:W-:Y:S01]  /*47230*/  ISETP.GE.AND P4, PT, R70, R3, PT ;  /* 0x000000034600720c */ /* 0x000fe20003f86270 */
[----:B------:R-:W-:Y:S01]  /*47240*/  IMAD.IADD R17, R15, 0x1, R0 ;  /* 0x000000010f117824 */ /* 0x000fe200078e0200 */
[----:B------:R-:W-:Y:S01]  /*47250*/  PRMT R19, R71, 0x7632, R19 ;  /* 0x0000763247137816 */ /* 0x000fe20000000013 */
[----:B0-----:R-:W-:Y:S01]  /*47260*/  IMAD.WIDE R8, R15, 0x2, R6 ;  /* 0x000000020f087825 */ /* 0x001fe200078e0206 */
[----:B------:R-:W-:-:S03]  /*47270*/  PRMT R21, R76, 0x7632, R21 ;  /* 0x000076324c157816 */ /* 0x000fc60000000015 */
[----:B------:R-:W-:Y:S02]  /*47280*/  VIADD R70, R134, 0xc ;  /* 0x0000000c86467836 */ /* 0x000fe40000000000 */
[----:B-1----:R-:W-:Y:S01]  /*47290*/  IMAD.WIDE R10, R15, 0x2, R4 ;  /* 0x000000020f0a7825 */ /* 0x002fe200078e0204 */
[----:B------:R0:W-:Y:S01]  /*472a0*/  @P3 STG.E.U16 desc[UR6][R8.64], R19 ;  /* 0x0000001308003986 */ /* 0x0001e2000c101506 */
[-C--:B------:R-:W-:Y:S02]  /*472b0*/  ISETP.LT.AND P2, PT, R132, R2.reuse, !P2 ;  /* 0x000000028400720c */ /* 0x080fe40005741270 */
[----:B--2---:R-:W-:Y:S01]  /*472c0*/  IMAD.WIDE R12, R17, 0x2, R6 ;  /* 0x00000002110c7825 */ /* 0x004fe200078e0206 */
[----:B------:R-:W-:Y:S01]  /*472d0*/  ISETP.GE.AND P3, PT, R70, R3, PT ;  /* 0x000000034600720c */ /* 0x000fe20003f66270 */
[----:B------:R1:W-:Y:S01]  /*472e0*/  @P0 STG.E.U16 desc[UR6][R10.64], R21 ;  /* 0x000000150a000986 */ /* 0x0003e2000c101506 */
[-C--:B------:R-:W-:Y:S01]  /*472f0*/  ISETP.LT.AND P0, PT, R133, R2.reuse, !P4 ;  /* 0x000000028500720c */ /* 0x080fe20006701270 */
[----:B------:R-:W-:Y:S01]  /*47300*/  IMAD.WIDE R68, R17, 0x2, R4 ;  /* 0x0000000211447825 */ /* 0x000fe200078e0204 */
[-C--:B------:R-:W-:Y:S01]  /*47310*/  ISETP.LT.AND P4, PT, R132, R2.reuse, !P4 ;  /* 0x000000028400720c */ /* 0x080fe20006781270 */
[----:B------:R2:W-:Y:S01]  /*47320*/  @P6 STG.E.U16 desc[UR6][R12.64], R14 ;  /* 0x0000000e0c006986 */ /* 0x0005e2000c101506 */
[----:B------:R-:W-:Y:S01]  /*47330*/  ISETP.LT.AND P6, PT, R133, R2, !P3 ;  /* 0x000000028500720c */ /* 0x000fe20005fc1270 */
[----:B------:R-:W-:Y:S01]  /*47340*/  IMAD.IADD R17, R17, 0x1, R0 ;  /* 0x0000000111117824 */ /* 0x000fe200078e0200 */
[----:B------:R-:W-:Y:S01]  /*47350*/  F2FP.BF16.F32.PACK_AB R78, R79, R78 ;  /* 0x0000004e4f4e723e */ /* 0x000fe200000010ff */
[----:B------:R-:W-:-:S02]  /*47360*/  VIADD R70, R134, 0xd ;  /* 0x0000000d86467836 */ /* 0x000fc40000000000 */
[C---:B------:R-:W-:Y:S01]  /*47370*/  IMAD.IADD R15, R17.reuse, 0x1, R0 ;  /* 0x00000001110f7824 */ /* 0x040fe200078e0200 */
[----:B0-----:R-:W-:Y:S01]  /*47380*/  PRMT R19, R14, 0x7632, R19 ;  /* 0x000076320e137816 */ /* 0x001fe20000000013 */
[C---:B------:R-:W-:Y:S01]  /*47390*/  IMAD.WIDE R8, R17.reuse, 0x2, R6 ;  /* 0x0000000211087825 */ /* 0x040fe200078e0206 */
[----:B-1----:R-:W-:Y:S01]  /*473a0*/  PRMT R21, R78, 0x7632, R21 ;  /* 0x000076324e157816 */ /* 0x002fe20000000015 */
[----:B------:R0:W-:Y:S02]  /*473b0*/  @P2 STG.E.U16 desc[UR6][R68.64], R78 ;  /* 0x0000004e44002986 */ /* 0x0001e4000c101506 */
[----:B------:R-:W-:Y:S01]  /*473c0*/  IMAD.WIDE R10, R17, 0x2, R4 ;  /* 0x00000002110a7825 */ /* 0x000fe200078e0204 */
[----:B------:R-:W-:-:S03]  /*473d0*/  ISETP.GE.AND P2, PT, R70, R3, PT ;  /* 0x000000034600720c */ /* 0x000fc60003f46270 */
[----:B--2---:R-:W-:Y:S01]  /*473e0*/  IMAD.WIDE R12, R15, 0x2, R6 ;  /* 0x000000020f0c7825 */ /* 0x004fe200078e0206 */
[----:B------:R1:W-:Y:S01]  /*473f0*/  @P0 STG.E.U16 desc[UR6][R8.64], R19 ;  /* 0x0000001308000986 */ /* 0x0003e2000c101506 */
[----:B------:R-:W-:-:S03]  /*47400*/  ISETP.LT.AND P3, PT, R132, R2, !P3 ;  /* 0x000000028400720c */ /* 0x000fc60005f61270 */
[----:B------:R2:W-:Y:S04]  /*47410*/  @P4 STG.E.U16 desc[UR6][R10.64], R21 ;  /* 0x000000150a004986 */ /* 0x0005e8000c101506 */
[----:B------:R3:W-:Y:S01]  /*47420*/  @P6 STG.E.U16 desc[UR6][R12.64], R16 ;  /* 0x000000100c006986 */ /* 0x0007e2000c101506 */
[-C--:B------:R-:W-:Y:S02]  /*47430*/  ISETP.LT.AND P6, PT, R133, R2.reuse, !P2 ;  /* 0x000000028500720c */ /* 0x080fe400057c1270 */
[----:B------:R-:W-:Y:S01]  /*47440*/  ISETP.LT.AND P2, PT, R132, R2, !P2 ;  /* 0x000000028400720c */ /* 0x000fe20005741270 */
[----:B------:R-:W-:Y:S01]  /*47450*/  IMAD.IADD R17, R15, 0x1, R0 ;  /* 0x000000010f117824 */ /* 0x000fe200078e0200 */
[----:B------:R-:W-:Y:S01]  /*47460*/  F2FP.BF16.F32.PACK_AB R80, R81, R80 ;  /* 0x000000505150723e */ /* 0x000fe200000010ff */
[----:B------:R-:W-:Y:S01]  /*47470*/  VIADD R72, R134, 0xe ;  /* 0x0000000e86487836 */ /* 0x000fe20000000000 */
[----:B0-----:R-:W-:Y:S01]  /*47480*/  PRMT R69, R16, 0x7632, R69 ;  /* 0x0000763210457816 */ /* 0x001fe20000000045 */
[----:B-1----:R-:W-:Y:S01]  /*47490*/  IMAD.WIDE R8, R15, 0x2, R4 ;  /* 0x000000020f087825 */ /* 0x002fe200078e0204 */
[----:B------:R-:W-:-:S03]  /*474a0*/  PRMT R15, R80, 0x7632, R15 ;  /* 0x00007632500f7816 */ /* 0x000fc6000000000f */
        /* <DEDUP_REMOVED lines=8> */
[-C--:B------:R-:W-:Y:S02]  /*47530*/  ISETP.LT.AND P2, PT, R133, R2.reuse, !P0 ;  /* 0x000000028500720c */ /* 0x080fe40004741270 */
[-C--:B------:R-:W-:Y:S01]  /*47540*/  ISETP.LT.AND P0, PT, R132, R2.reuse, !P0 ;  /* 0x000000028400720c */ /* 0x080fe20004701270 */
[--C-:B------:R-:W-:Y:S01]  /*47550*/  IMAD.IADD R17, R17, 0x1, R0.reuse ;  /* 0x0000000111117824 */ /* 0x100fe200078e0200 */
[----:B------:R-:W-:Y:S01]  /*47560*/  ISETP.LT.AND P6, PT, R133, R2, !P4 ;  /* 0x000000028500720c */ /* 0x000fe200067c1270 */
[----:B------:R-:W-:Y:S01]  /*47570*/  VIADD R68, R134, 0x10 ;  /* 0x0000001086447836 */ /* 0x000fe20000000000 */
[----:B------:R-:W-:Y:S01]  /*47580*/  PRMT R21, R18, 0x7610, R21 ;  /* 0x0000761012157816 */ /* 0x000fe20000000015 */
[C---:B------:R-:W-:Y:S02]  /*47590*/  IMAD.IADD R19, R17.reuse, 0x1, R0 ;  /* 0x0000000111137824 */ /* 0x040fe400078e0200 */
[----:B0-----:R-:W-:Y:S01]  /*475a0*/  IMAD.WIDE R8, R17, 0x2, R6 ;  /* 0x0000000211087825 */ /* 0x001fe200078e0206 */
[----:B------:R-:W-:-:S03]  /*475b0*/  F2FP.BF16.F32.PACK_AB R82, R83, R82 ;  /* 0x000000525352723e */ /* 0x000fc600000010ff */
[----:B------:R-:W-:Y:S01]  /*475c0*/  VIADD R16, R134, 0x11 ;  /* 0x0000001186107836 */ /* 0x000fe20000000000 */
[-C--:B------:R-:W-:Y:S01]  /*475d0*/  ISETP.GE.AND P3, PT, R68, R3.reuse, PT ;  /* 0x000000034400720c */ /* 0x080fe20003f66270 */
[----:B-1----:R-:W-:Y:S01]  /*475e0*/  IMAD.WIDE R10, R17, 0x2, R4 ;  /* 0x00000002110a7825 */ /* 0x002fe200078e0204 */
[----:B------:R-:W-:Y:S01]  /*475f0*/  PRMT R68, R18, 0x7632, R68 ;  /* 0x0000763212447816 */ /* 0x000fe20000000044 */
[----:B------:R0:W-:Y:S02]  /*47600*/  @P2 STG.E.U16 desc[UR6][R8.64], R21 ;  /* 0x0000001508002986 */ /* 0x0001e4000c101506 */
[C---:B--2---:R-:W-:Y:S01]  /*47610*/  IMAD.WIDE R12, R19.reuse, 0x2, R6 ;  /* 0x00000002130c7825 */ /* 0x044fe200078e0206 */
[-C--:B------:R-:W-:Y:S01]  /*47620*/  ISETP.LT.AND P4, PT, R132, R2.reuse, !P4 ;  /* 0x000000028400720c */ /* 0x080fe20006781270 */
[----:B------:R1:W-:Y:S01]  /*47630*/  @P0 STG.E.U16 desc[UR6][R10.64], R82 ;  /* 0x000000520a000986 */ /* 0x0003e2000c101506 */
[-C--:B------:R-:W-:Y:S01]  /*47640*/  ISETP.GE.AND P2, PT, R16, R3.reuse, PT ;  /* 0x000000031000720c */ /* 0x080fe20003f46270 */
        /* <DEDUP_REMOVED lines=8> */
[----:B------:R-:W-:Y:S01]  /*476d0*/  IMAD.IADD R17, R19, 0x1, R0 ;  /* 0x0000000113117824 */ /* 0x000fe200078e0200 */
[----:B------:R-:W-:Y:S01]  /*476e0*/  F2FP.BF16.F32.PACK_AB R84, R85, R84 ;  /* 0x000000545554723e */ /* 0x000fe200000010ff */
[C---:B0-----:R-:W-:Y:S01]  /*476f0*/  IMAD.WIDE R8, R19.reuse, 0x2, R6 ;  /* 0x0000000213087825 */ /* 0x041fe200078e0206 */
[----:B------:R-:W-:Y:S01]  /*47700*/  PRMT R21, R20, 0x7632, R21 ;  /* 0x0000763214157816 */ /* 0x000fe20000000015 */
[----:B------:R0:W-:Y:S02]  /*47710*/  @P4 STG.E.U16 desc[UR6][R14.64], R69 ;  /* 0x000000450e004986 */ /* 0x0001e4000c101506 */
[----:B-1----:R-:W-:Y:S01]  /*47720*/  IMAD.WIDE R10, R19, 0x2, R4 ;  /* 0x00000002130a7825 */ /* 0x002fe200078e0204 */
[----:B------:R-:W-:-:S03]  /*47730*/  ISETP.GE.AND P4, PT, R16, R3, PT ;  /* 0x000000031000720c */ /* 0x000fc60003f86270 */
[----:B--2---:R-:W-:Y:S01]  /*47740*/  IMAD.WIDE R12, R17, 0x2, R6 ;  /* 0x00000002110c7825 */ /* 0x004fe200078e0206 */
[----:B------:R1:W-:Y:S01]  /*47750*/  @P0 STG.E.U16 desc[UR6][R8.64], R20 ;  /* 0x0000001408000986 */ /* 0x0003e2000c101506 */
[----:B------:R-:W-:-:S03]  /*47760*/  ISETP.LT.AND P2, PT, R132, R2, !P2 ;  /* 0x000000028400720c */ /* 0x000fc60005741270 */
[----:B------:R2:W-:Y:S01]  /*47770*/  @P3 STG.E.U16 desc[UR6][R10.64], R84 ;  /* 0x000000540a003986 */ /* 0x0005e2000c101506 */
[----:B------:R-:W-:-:S03]  /*47780*/  VIADD R18, R134, 0x13 ;  /* 0x0000001386127836 */ /* 0x000fc60000000000 */
[----:B------:R3:W-:Y:S01]  /*47790*/  @P6 STG.E.U16 desc[UR6][R12.64], R21 ;  /* 0x000000150c006986 */ /* 0x0007e2000c101506 */
[-C--:B------:R-:W-:Y:S02]  /*477a0*/  ISETP.LT.AND P6, PT, R133, R2.reuse, !P4 ;  /* 0x000000028500720c */ /* 0x080fe400067c1270 */
[----:B------:R-:W-:Y:S01]  /*477b0*/  ISETP.LT.AND P4, PT, R132, R2, !P4 ;  /* 0x000000028400720c */ /* 0x000fe20006781270 */
[C---:B0-----:R-:W-:Y:S01]  /*477c0*/  IMAD.IADD R15, R17.reuse, 0x1, R0 ;  /* 0x00000001110f7824 */ /* 0x041fe200078e0200 */
[----:B------:R-:W-:Y:S01]  /*477d0*/  ISETP.GE.AND P0, PT, R18, R3, PT ;  /* 0x000000031200720c */ /* 0x000fe20003f06270 */
[----:B-1----:R-:W-:Y:S01]  /*477e0*/  IMAD.WIDE R8, R17, 0x2, R4 ;  /* 0x0000000211087825 */ /* 0x002fe200078e0204 */
[----:B------:R-:W-:Y:S02]  /*477f0*/  PRMT R18, R84, 0x7632, R18 ;  /* 0x0000763254127816 */ /* 0x000fe40000000012 */
[----:B------:R-:W-:Y:S01]  /*47800*/  PRMT R19, R22, 0x7632, R19 ;  /* 0x0000763216137816 */ /* 0x000fe20000000013 */
[----:B--2---:R-:W-:-:S04]  /*47810*/  IMAD.WIDE R10, R15, 0x2, R6 ;  /* 0x000000020f0a7825 */ /* 0x004fc800078e0206 */
        /* <DEDUP_REMOVED lines=12> */
[C---:B------:R-:W-:Y:S02]  /*478e0*/  IMAD.IADD R17, R15.reuse, 0x1, R0 ;  /* 0x000000010f117824 */ /* 0x040fe400078e0200 */
        /* <DEDUP_REMOVED lines=14> */
[--C-:B------:R-:W-:Y:S01]  /*479d0*/  IMAD.IADD R17, R17, 0x1, R0.reuse ;  /* 0x0000000111117824 */ /* 0x100fe200078e0200 */
[----:B------:R-:W-:Y:S01]  /*479e0*/  F2FP.BF16.F32.PACK_AB R25, R89, R25 ;  /* 0x000000195919723e */ /* 0x000fe200000010ff */
[----:B------:R-:W-:Y:S01]  /*479f0*/  VIADD R16, R134, 0x17 ;  /* 0x0000001786107836 */ /* 0x000fe20000000000 */
[----:B------:R-:W-:Y:S01]  /*47a00*/  PRMT R21, R24, 0x7632, R21 ;  /* 0x0000763218157816 */ /* 0x000fe20000000015 */
[----:B------:R-:W-:-:S02]  /*47a10*/  IMAD.IADD R19, R17, 0x1, R0 ;  /* 0x0000000111137824 */ /* 0x000fc400078e0200 */
[----:B0-----:R-:W-:Y:S01]  /*47a20*/  IMAD.WIDE R8, R17, 0x2, R6 ;  /* 0x0000000211087825 */ /* 0x001fe200078e0206 */
[----:B-1----:R-:W-:Y:S01]  /*47a30*/  PRMT R20, R25, 0x7632, R20 ;  /* 0x0000763219147816 */ /* 0x002fe20000000014 */
[----:B------:R0:W-:Y:S01]  /*47a40*/  @P3 STG.E.U16 desc[UR6][R14.64], R21 ;  /* 0x000000150e003986 */ /* 0x0001e2000c101506 */
[----:B------:R-:W-:Y:S01]  /*47a50*/  F2FP.BF16.F32.PACK_AB R26, R90, R26 ;  /* 0x0000001a5a1a723e */ /* 0x000fe200000010ff */
        /* <DEDUP_REMOVED lines=9> */
[----:B------:R-:W-:Y:S01]  /*47af0*/  VIADD R18, R134, 0x18 ;  /* 0x0000001886127836 */ /* 0x000fe20000000000 */
[----:B------:R-:W-:Y:S01]  /*47b00*/  F2FP.BF16.F32.PACK_AB R27, R91, R27 ;  /* 0x0000001b5b1b723e */ /* 0x000fe200000010ff */
[C---:B0-----:R-:W-:Y:S01]  /*47b10*/  IMAD.IADD R15, R19.reuse, 0x1, R0 ;  /* 0x00000001130f7824 */ /* 0x041fe200078e0200 */
[----:B------:R-:W-:Y:S01]  /*47b20*/  PRMT R17, R26, 0x7632, R17 ;  /* 0x000076321a117816 */ /* 0x000fe20000000011 */
[----:B-1----:R-:W-:Y:S01]  /*47b30*/  IMAD.WIDE R8, R19, 0x2, R4 ;  /* 0x0000000213087825 */ /* 0x002fe200078e0204 */
[----:B------:R-:W-:-:S02]  /*47b40*/  ISETP.GE.AND P0, PT, R18, R3, PT ;  /* 0x000000031200720c */ /* 0x000fc40003f06270 */
[----:B------:R-:W-:Y:S01]  /*47b50*/  PRMT R18, R27, 0x7632, R18 ;  /* 0x000076321b127816 */ /* 0x000fe20000000012 */
[----:B------:R-:W-:Y:S02]  /*47b60*/  VIADD R14, R134, 0x19 ;  /* 0x00000019860e7836 */ /* 0x000fe40000000000 */
[C---:B--2---:R-:W-:Y:S01]  /*47b70*/  IMAD.WIDE R10, R15.reuse, 0x2, R6 ;  /* 0x000000020f0a7825 */ /* 0x044fe200078e0206 */
[----:B------:R0:W-:Y:S03]  /*47b80*/  @P4 STG.E.U16 desc[UR6][R8.64], R17 ;  /* 0x0000001108004986 */ /* 0x0001e6000c101506 */
[----:B---3--:R-:W-:Y:S01]  /*47b90*/  IMAD.WIDE R12, R15, 0x2, R4 ;  /* 0x000000020f0c7825 */ /* 0x008fe200078e0204 */
[----:B------:R-:W-:Y:S01]  /*47ba0*/  ISETP.GE.AND P2, PT, R14, R3, PT ;  /* 0x000000030e00720c */ /* 0x000fe20003f46270 */
[----:B------:R1:W-:Y:S04]  /*47bb0*/  @P6 STG.E.U16 desc[UR6][R10.64], R27 ;  /* 0x0000001b0a006986 */ /* 0x0003e8000c101506 */
[----:B------:R2:W-:Y:S01]  /*47bc0*/  @P3 STG.E.U16 desc[UR6][R12.64], R18 ;  /* 0x000000120c003986 */ /* 0x0005e2000c101506 */
[-C--:B------:R-:W-:Y:S01]  /*47bd0*/  ISETP.LT.AND P3, PT, R133, R2.reuse, !P0 ;  /* 0x000000028500720c */ /* 0x080fe20004761270 */
[----:B------:R-:W-:Y:S01]  /*47be0*/  IMAD.IADD R15, R15, 0x1, R0 ;  /* 0x000000010f0f7824 */ /* 0x000fe200078e0200 */
[----:B------:R-:W-:-:S02]  /*47bf0*/  ISETP.LT.AND P0, PT, R132, R2, !P0 ;  /* 0x000000028400720c */ /* 0x000fc40004701270 */
[-C--:B------:R-:W-:Y:S01]  /*47c00*/  ISETP.LT.AND P6, PT, R133, R2.reuse, !P2 ;  /* 0x000000028500720c */ /* 0x080fe200057c1270 */
[----:B------:R-:W-:Y:S01]  /*47c10*/  VIADD R16, R134, 0x1a ;  /* 0x0000001a86107836 */ /* 0x000fe20000000000 */
[----:B------:R-:W-:Y:S01]  /*47c20*/  ISETP.LT.AND P2, PT, R132, R2, !P2 ;  /* 0x000000028400720c */ /* 0x000fe20005741270 */
[C---:B0-----:R-:W-:Y:S01]  /*47c30*/  IMAD.IADD R17, R15.reuse, 0x1, R0 ;  /* 0x000000010f117824 */ /* 0x041fe200078e0200 */
[----:B------:R-:W-:Y:S01]  /*47c40*/  F2FP.BF16.F32.PACK_AB R28, R92, R28 ;  /* 0x0000001c5c1c723e */ /* 0x000fe200000010ff */
[----:B------:R-:W-:Y:S01]  /*47c50*/  IMAD.WIDE R8, R15, 0x2, R6 ;  /* 0x000000020f087825 */ /* 0x000fe200078e0206 */
[----:B------:R-:W-:Y:S02]  /*47c60*/  F2FP.BF16.F32.PACK_AB R29, R93, R29 ;  /* 0x0000001d5d1d723e */ /* 0x000fe400000010ff */
[----:B------:R-:W-:Y:S01]  /*47c70*/  ISETP.GE.AND P4, PT, R16, R3, PT ;  /* 0x000000031000720c */ /* 0x000fe20003f86270 */
[----:B-1----:R-:W-:Y:S01]  /*47c80*/  IMAD.WIDE R10, R15, 0x2, R4 ;  /* 0x000000020f0a7825 */ /* 0x002fe200078e0204 */
[----:B------:R-:W-:-:S02]  /*47c90*/  PRMT R20, R28, 0x7632, R20 ;  /* 0x000076321c147816 */ /* 0x000fc40000000014 */
[----:B------:R-:W-:Y:S01]  /*47ca0*/  PRMT R21, R29, 0x7632, R21 ;  /* 0x000076321d157816 */ /* 0x000fe20000000015 */
[----:B------:R-:W-:Y:S02]  /*47cb0*/  VIADD R16, R134, 0x1b ;  /* 0x0000001b86107836 */ /* 0x000fe40000000000 */
[C---:B--2---:R-:W-:Y:S01]  /*47cc0*/  IMAD.WIDE R12, R17.reuse, 0x2, R6 ;  /* 0x00000002110c7825 */ /* 0x044fe200078e0206 */
[----:B------:R0:W-:Y:S03]  /*47cd0*/  @P3 STG.E.U16 desc[UR6][R8.64], R28 ;  /* 0x0000001c08003986 */ /* 0x0001e6000c101506 */
[----:B------:R-:W-:Y:S01]  /*47ce0*/  IMAD.WIDE R14, R17, 0x2, R4 ;  /* 0x00000002110e7825 */ /* 0x000fe200078e0204 */
[----:B------:R1:W-:Y:S01]  /*47cf0*/  @P0 STG.E.U16 desc[UR6][R10.64], R20 ;  /* 0x000000140a000986 */ /* 0x0003e2000c101506 */
[----:B------:R-:W-:-:S03]  /*47d00*/  ISETP.GE.AND P3, PT, R16, R3, PT ;  /* 0x000000031000720c */ /* 0x000fc60003f66270 */
[----:B------:R2:W-:Y:S01]  /*47d10*/  @P6 STG.E.U16 desc[UR6][R12.64], R29 ;  /* 0x0000001d0c006986 */ /* 0x0005e2000c101506 */
[----:B------:R-:W-:-:S03]  /*47d20*/  IMAD.IADD R17, R17, 0x1, R0 ;  /* 0x0000000111117824 */ /* 0x000fc600078e0200 */
[----:B------:R3:W-:Y:S01]  /*47d30*/  @P2 STG.E.U16 desc[UR6][R14.64], R21 ;  /* 0x000000150e002986 */ /* 0x0007e2000c101506 */
[CC--:B------:R-:W-:Y:S02]  /*47d40*/  ISETP.LT.AND P2, PT, R133.reuse, R2.reuse, !P4 ;  /* 0x000000028500720c */ /* 0x0c0fe40006741270 */
[-C--:B------:R-:W-:Y:S02]  /*47d50*/  ISETP.LT.AND P4, PT, R132, R2.reuse, !P4 ;  /* 0x000000028400720c */ /* 0x080fe40006781270 */
[----:B------:R-:W-:Y:S01]  /*47d60*/  ISETP.LT.AND P6, PT, R133, R2, !P3 ;  /* 0x000000028500720c */ /* 0x000fe20005fc1270 */
[C---:B------:R-:W-:Y:S01]  /*47d70*/  IMAD.IADD R19, R17.reuse, 0x1, R0 ;  /* 0x0000000111137824 */ /* 0x040fe200078e0200 */
[----:B------:R-:W-:Y:S01]  /*47d80*/  F2FP.BF16.F32.PACK_AB R30, R94, R30 ;  /* 0x0000001e5e1e723e */ /* 0x000fe200000010ff */
[----:B------:R-:W-:Y:S02]  /*47d90*/  VIADD R16, R134, 0x1c ;  /* 0x0000001c86107836 */ /* 0x000fe40000000000 */
[----:B0-----:R-:W-:Y:S01]  /*47da0*/  IMAD.WIDE R8, R17, 0x2, R6 ;  /* 0x0000000211087825 */ /* 0x001fe200078e0206 */
[----:B-1----:R-:W-:-:S02]  /*47db0*/  PRMT R20, R30, 0x7632, R20 ;  /* 0x000076321e147816 */ /* 0x002fc40000000014 */
        /* <DEDUP_REMOVED lines=12> */
[----:B---3--:R-:W-:Y:S01]  /*47e80*/  IMAD.IADD R15, R19, 0x1, R0 ;  /* 0x00000001130f7824 */ /* 0x008fe200078e0200 */
[----:B------:R-:W-:Y:S01]  /*47e90*/  PRMT R17, R31, 0x7632, R17 ;  /* 0x000076321f117816 */ /* 0x000fe20000000011 */
[----:B0-----:R-:W-:Y:S01]  /*47ea0*/  IMAD.WIDE R8, R19, 0x2, R4 ;  /* 0x0000000213087825 */ /* 0x001fe200078e0204 */
[----:B------:R-:W-:-:S02]  /*47eb0*/  ISETP.GE.AND P2, PT, R18, R3, PT ;  /* 0x000000031200720c */ /* 0x000fc40003f46270 */
[----:B------:R-:W-:Y:S01]  /*47ec0*/  PRMT R18, R32, 0x7632, R18 ;  /* 0x0000763220127816 */ /* 0x000fe20000000012 */
[C---:B-1----:R-:W-:Y:S01]  /*47ed0*/  IMAD.WIDE R10, R15.reuse, 0x2, R6 ;  /* 0x000000020f0a7825 */ /* 0x042fe200078e0206 */
[----:B------:R0:W-:Y:S03]  /*47ee0*/  @P3 STG.E.U16 desc[UR6][R8.64], R17 ;  /* 0x0000001108003986 */ /* 0x0001e6000c101506 */
[----:B--2---:R-:W-:Y:S01]  /*47ef0*/  IMAD.WIDE R12, R15, 0x2, R4 ;  /* 0x000000020f0c7825 */ /* 0x004fe200078e0204 */
[----:B------:R1:W-:Y:S03]  /*47f00*/  @P6 STG.E.U16 desc[UR6][R10.64], R32 ;  /* 0x000000200a006986 */ /* 0x0003e6000c101506 */
[----:B------:R-:W-:Y:S01]  /*47f10*/  VIADD R14, R134, 0x1e ;  /* 0x0000001e860e7836 */ /* 0x000fe20000000000 */
[----:B------:R2:W-:Y:S01]  /*47f20*/  @P0 STG.E.U16 desc[UR6][R12.64], R18 ;  /* 0x000000120c000986 */ /* 0x0005e2000c101506 */
[----:B------:R-:W-:-:S03]  /*47f30*/  ISETP.LT.AND P0, PT, R133, R2, !P2 ;  /* 0x000000028500720c */ /* 0x000fc60005701270 */
[----:B------:R-:W-:Y:S01]  /*47f40*/  ISETP.GE.AND P4, PT, R14, R3, PT ;  /* 0x000000030e00720c */ /* 0x000fe20003f86270 */
[----:B------:R-:W-:Y:S01]  /*47f50*/  VIADD R16, R134, 0x1f ;  /* 0x0000001f86107836 */ /* 0x000fe20000000000 */
[-C--:B------:R-:W-:Y:S01]  /*47f60*/  ISETP.LT.AND P2, PT, R132, R2.reuse, !P2 ;  /* 0x000000028400720c */ /* 0x080fe20005741270 */
[--C-:B------:R-:W-:Y:S01]  /*47f70*/  IMAD.IADD R15, R15, 0x1, R0.reuse ;  /* 0x000000010f0f7824 */ /* 0x100fe200078e0200 */
[----:B------:R-:W-:Y:S02]  /*47f80*/  ISETP.LT.AND P6, PT, R133, R2, !P4 ;  /* 0x000000028500720c */ /* 0x000fe400067c1270 */
[----:B------:R-:W-:Y:S01]  /*47f90*/  F2FP.BF16.F32.PACK_AB R33, R97, R33 ;  /* 0x000000216121723e */ /* 0x000fe200000010ff */
[C---:B0-----:R-:W-:Y:S01]  /*47fa0*/  IMAD.IADD R17, R15.reuse, 0x1, R0 ;  /* 0x000000010f117824 */ /* 0x041fe200078e0200 */
[----:B------:R-:W-:Y:S01]  /*47fb0*/  ISETP.GE.AND P3, PT, R16, R3, PT ;  /* 0x000000031000720c */ /* 0x000fe20003f66270 */
[----:B------:R-:W-:Y:S01]  /*47fc0*/  IMAD.WIDE R8, R15, 0x2, R6 ;  /* 0x000000020f087825 */ /* 0x000fe200078e0206 */
[----:B------:R-:W-:-:S03]  /*47fd0*/  PRMT R20, R33, 0x7632, R20 ;  /* 0x0000763221147816 */ /* 0x000fc60000000014 */
[----:B------:R-:W-:Y:S02]  /*47fe0*/  VIADD R16, R134, 0x20 ;  /* 0x0000002086107836 */ /* 0x000fe40000000000 */
[----:B-1----:R-:W-:Y:S01]  /*47ff0*/  IMAD.WIDE R10, R15, 0x2, R4 ;  /* 0x000000020f0a7825 */ /* 0x002fe200078e0204 */
[----:B------:R-:W-:Y:S01]  /*48000*/  F2FP.BF16.F32.PACK_AB R34, R98, R34 ;  /* 0x000000226222723e */ /* 0x000fe200000010ff */
[----:B------:R-:W-:Y:S02]  /*48010*/  @P0 STG.E.U16 desc[UR6][R8.64], R33 ;  /* 0x0000002108000986 */ /* 0x000fe4000c101506 */
[C---:B--2---:R-:W-:Y:S01]  /*48020*/  IMAD.WIDE R12, R17.reuse, 0x2, R6 ;  /* 0x00000002110c7825 */ /* 0x044fe200078e0206 */
[-C--:B------:R-:W-:Y:S01]  /*48030*/  ISETP.LT.AND P4, PT, R132, R2.reuse, !P4 ;  /* 0x000000028400720c */ /* 0x080fe20006781270 */
[----:B------:R0:W-:Y:S01]  /*48040*/  @P2 STG.E.U16 desc[UR6][R10.64], R20 ;  /* 0x000000140a002986 */ /* 0x0001e2000c101506 */
[----:B------:R-:W-:Y:S01]  /*48050*/  ISETP.GE.AND P0, PT, R16, R3, PT ;  /* 0x000000031000720c */ /* 0x000fe20003f06270 */
[----:B------:R-:W-:Y:S01]  /*48060*/  IMAD.WIDE R14, R17, 0x2, R4 ;  /* 0x00000002110e7825 */ /* 0x000fe200078e0204 */
[-C--:B------:R-:W-:Y:S01]  /*48070*/  ISETP.LT.AND P2, PT, R133, R2.reuse, !P3 ;  /* 0x000000028500720c */ /* 0x080fe20005f41270 */
[----:B------:R1:W-:Y:S01]  /*48080*/  @P6 STG.E.U16 desc[UR6][R12.64], R34 ;  /* 0x000000220c006986 */ /* 0x0003e2000c101506 */
[-C--:B------:R-:W-:Y:S01]  /*48090*/  ISETP.LT.AND P3, PT, R132, R2.reuse, !P3 ;  /* 0x000000028400720c */ /* 0x080fe20005f61270 */
[----:B------:R-:W-:Y:S01]  /*480a0*/  IMAD.IADD R17, R17, 0x1, R0 ;  /* 0x0000000111117824 */ /* 0x000fe200078e0200 */
[----:B------:R-:W-:-:S02]  /*480b0*/  ISETP.LT.AND P6, PT, R133, R2, !P0 ;  /* 0x000000028500720c */ /* 0x000fc400047c1270 */
[----:B------:R-:W-:Y:S01]  /*480c0*/  F2FP.BF16.F32.PACK_AB R35, R99, R35 ;  /* 0x000000236323723e */ /* 0x000fe200000010ff */
[----:B------:R-:W-:Y:S01]  /*480d0*/  IMAD.IADD R19, R17, 0x1, R0 ;  /* 0x0000000111137824 */ /* 0x000fe200078e0200 */
[----:B------:R-:W-:Y:S01]  /*480e0*/  PRMT R21, R34, 0x7632, R21 ;  /* 0x0000763222157816 */ /* 0x000fe20000000015 */
[----:B------:R-:W-:Y:S01]  /*480f0*/  VIADD R16, R134, 0x21 ;  /* 0x0000002186107836 */ /* 0x000fe20000000000 */
[----:B0-----:R-:W-:Y:S01]  /*48100*/  PRMT R20, R35, 0x7632, R20 ;  /* 0x0000763223147816 */ /* 0x001fe20000000014 */
[C---:B------:R-:W-:Y:S01]  /*48110*/  IMAD.WIDE R8, R17.reuse, 0x2, R6 ;  /* 0x0000000211087825 */ /* 0x040fe200078e0206 */
[----:B------:R-:W-:Y:S01]  /*48120*/  F2FP.BF16.F32.PACK_AB R36, R100, R36 ;  /* 0x000000246424723e */ /* 0x000fe200000010ff */
[----:B------:R0:W-:Y:S02]  /*48130*/  @P4 STG.E.U16 desc[UR6][R14.64], R21 ;  /* 0x000000150e004986 */ /* 0x0001e4000c101506 */
[----:B------:R-:W-:Y:S01]  /*48140*/  IMAD.WIDE R10, R17, 0x2, R4 ;  /* 0x00000002110a7825 */ /* 0x000fe200078e0204 */
[----:B------:R-:W-:-:S03]  /*48150*/  ISETP.GE.AND P4, PT, R16, R3, PT ;  /* 0x000000031000720c */ /* 0x000fc60003f86270 */
[----:B-1----:R-:W-:Y:S01]  /*48160*/  IMAD.WIDE R12, R19, 0x2, R6 ;  /* 0x00000002130c7825 */ /* 0x002fe200078e0206 */
        /* <DEDUP_REMOVED lines=23> */
[-C--:B------:R-:W-:Y:S02]  /*482e0*/  ISETP.LT.AND P6, PT, R133, R2.reuse, !P3 ;  /* 0x000000028500720c */ /* 0x080fe40005fc1270 */
[----:B------:R-:W-:Y:S01]  /*482f0*/  ISETP.LT.AND P3, PT, R132, R2, !P3 ;  /* 0x000000028400720c */ /* 0x000fe20005f61270 */
[----:B0-----:R-:W-:Y:S01]  /*48300*/  IMAD.IADD R17, R15, 0x1, R0 ;  /* 0x000000010f117824 */ /* 0x001fe200078e0200 */
[----:B------:R-:W-:Y:S01]  /*48310*/  F2FP.BF16.F32.PACK_AB R38, R102, R38 ;  /* 0x000000266626723e */ /* 0x000fe200000010ff */
[----:B------:R-:W-:Y:S01]  /*48320*/  VIADD R16, R134, 0x24 ;  /* 0x0000002486107836 */ /* 0x000fe20000000000 */
[----:B------:R-:W-:Y:S01]  /*48330*/  F2FP.BF16.F32.PACK_AB R39, R103, R39 ;  /* 0x000000276727723e */ /* 0x000fe200000010ff */
[----:B------:R-:W-:Y:S01]  /*48340*/  IMAD.WIDE R8, R15, 0x2, R6 ;  /* 0x000000020f087825 */ /* 0x000fe200078e0206 */
[----:B------:R-:W-:-:S03]  /*48350*/  PRMT R20, R38, 0x7632, R20 ;  /* 0x0000763226147816 */ /* 0x000fc60000000014 */
[----:B-1----:R-:W-:Y:S01]  /*48360*/  IMAD.WIDE R10, R15, 0x2, R4 ;  /* 0x000000020f0a7825 */ /* 0x002fe200078e0204 */
[----:B------:R-:W-:-:S03]  /*48370*/  PRMT R21, R39, 0x7632, R21 ;  /* 0x0000763227157816 */ /* 0x000fc60000000015 */
[C---:B--2---:R-:W-:Y:S01]  /*48380*/  IMAD.WIDE R12, R17.reuse, 0x2, R6 ;  /* 0x00000002110c7825 */ /* 0x044fe200078e0206 */
[----:B------:R-:W-:Y:S01]  /*48390*/  ISETP.GE.AND P0, PT, R16, R3, PT ;  /* 0x000000031000720c */ /* 0x000fe20003f06270 */
[----:B------:R-:W-:Y:S02]  /*483a0*/  @P4 STG.E.U16 desc[UR6][R8.64], R38 ;  /* 0x0000002608004986 */ /* 0x000fe4000c101506 */
[----:B------:R-:W-:Y:S02]  /*483b0*/  IMAD.WIDE R14, R17, 0x2, R4 ;  /* 0x00000002110e7825 */ /* 0x000fe400078e0204 */
[----:B------:R0:W-:Y:S01]  /*483c0*/  @P2 STG.E.U16 desc[UR6][R10.64], R20 ;  /* 0x000000140a002986 */ /* 0x0001e2000c101506 */
[-C--:B------:R-:W-:Y:S01]  /*483d0*/  ISETP.LT.AND P2, PT, R132, R2.reuse, !P0 ;  /* 0x000000028400720c */ /* 0x080fe20004741270 */
[----:B------:R-:W-:Y:S02]  /*483e0*/  VIADD R16, R134, 0x25 ;  /* 0x0000002586107836 */ /* 0x000fe40000000000 */
[----:B------:R-:W-:Y:S04]  /*483f0*/  @P6 STG.E.U16 desc[UR6][R12.64], R39 ;  /* 0x000000270c006986 */ /* 0x000fe8000c101506 */
[----:B------:R1:W-:Y:S01]  /*48400*/  @P3 STG.E.U16 desc[UR6][R14.64], R21 ;  /* 0x000000150e003986 */ /* 0x0003e2000c101506 */
[----:B------:R-:W-:Y:S01]  /*48410*/  ISETP.LT.AND P3, PT, R133, R2, !P0 ;  /* 0x000000028500720c */ /* 0x000fe20004761270 */
[----:B------:R-:W-:Y:S01]  /*48420*/  IMAD.IADD R17, R17, 0x1, R0 ;  /* 0x0000000111117824 */ /* 0x000fe200078e0200 */
[----:B------:R-:W-:-:S02]  /*48430*/  F2FP.BF16.F32.PACK_AB R40, R104, R40 ;  /* 0x000000286828723e */ /* 0x000fc400000010ff */
[----:B------:R-:W-:Y:S01]  /*48440*/  ISETP.GE.AND P4, PT, R16, R3, PT ;  /* 0x000000031000720c */ /* 0x000fe20003f86270 */
[----:B------:R-:W-:Y:S01]  /*48450*/  VIADD R16, R134, 0x26 ;  /* 0x0000002686107836 */ /* 0x000fe20000000000 */
[----:B0-----:R-:W-:Y:S01]  /*48460*/  PRMT R20, R40, 0x7632, R20 ;  /* 0x0000763228147816 */ /* 0x001fe20000000014 */
[----:B------:R-:W-:Y:S01]  /*48470*/  IMAD.WIDE R8, R17, 0x2, R6 ;  /* 0x0000000211087825 */ /* 0x000fe200078e0206 */
[----:B------:R-:W-:-:S03]  /*48480*/  ISETP.LT.AND P6, PT, R133, R2, !P4 ;  /* 0x000000028500720c */ /* 0x000fc600067c1270 */
[C---:B------:R-:W-:Y:S01]  /*48490*/  IMAD.WIDE R10, R17.reuse, 0x2, R4 ;  /* 0x00000002110a7825 */ /* 0x040fe200078e0204 */
[----:B------:R-:W-:Y:S01]  /*484a0*/  ISETP.GE.AND P0, PT, R16, R3, PT ;  /* 0x000000031000720c */ /* 0x000fe20003f06270 */
[----:B------:R0:W-:Y:S01]  /*484b0*/  @P3 STG.E.U16 desc[UR6][R8.64], R40 ;  /* 0x0000002808003986 */ /* 0x0001e2000c101506 */
[-C--:B------:R-:W-:Y:S01]  /*484c0*/  ISETP.LT.AND P4, PT, R132, R2.reuse, !P4 ;  /* 0x000000028400720c */ /* 0x080fe20006781270 */
[--C-:B------:R-:W-:Y:S02]  /*484d0*/  IMAD.IADD R19, R17, 0x1, R0.reuse ;  /* 0x0000000111137824 */ /* 0x100fe400078e0200 */
[----:B------:R2:W-:Y:S01]  /*484e0*/  @P2 STG.E.U16 desc[UR6][R10.64], R20 ;  /* 0x000000140a002986 */ /* 0x0005e2000c101506 */
[----:B------:R-:W-:Y:S01]  /*484f0*/  ISETP.LT.AND P2, PT, R133, R2, !P0 ;  /* 0x000000028500720c */ /* 0x000fe20004741270 */
[----:B-1----:R-:W-:Y:S01]  /*48500*/  IMAD.IADD R15, R19, 0x1, R0 ;  /* 0x00000001130f7824 */ /* 0x002fe200078e0200 */
[----:B------:R-:W-:Y:S01]  /*48510*/  F2FP.BF16.F32.PACK_AB R41, R105, R41 ;  /* 0x000000296929723e */ /* 0x000fe200000010ff */
[----:B------:R-:W-:-:S02]  /*48520*/  VIADD R18, R134, 0x27 ;  /* 0x0000002786127836 */ /* 0x000fc40000000000 */
[----:B------:R-:W-:Y:S01]  /*48530*/  IMAD.WIDE R12, R19, 0x2, R6 ;  /* 0x00000002130c7825 */ /* 0x000fe200078e0206 */
[----:B------:R-:W-:Y:S02]  /*48540*/  PRMT R17, R41, 0x7632, R17 ;  /* 0x0000763229117816 */ /* 0x000fe40000000011 */
[----:B------:R-:W-:Y:S01]  /*48550*/  F2FP.BF16.F32.PACK_AB R42, R106, R42 ;  /* 0x0000002a6a2a723e */ /* 0x000fe200000010ff */
[----:B0-----:R-:W-:Y:S01]  /*48560*/  IMAD.WIDE R8, R19, 0x2, R4 ;  /* 0x0000000213087825 */ /* 0x001fe200078e0204 */
[----:B------:R-:W-:Y:S01]  /*48570*/  ISETP.GE.AND P3, PT, R18, R3, PT ;  /* 0x000000031200720c */ /* 0x000fe20003f66270 */
[----:B------:R0:W-:Y:S02]  /*48580*/  @P6 STG.E.U16 desc[UR6][R12.64], R41 ;  /* 0x000000290c006986 */ /* 0x0001e4000c101506 */
[----:B--2---:R-:W-:Y:S01]  /*48590*/  IMAD.WIDE R10, R15, 0x2, R6 ;  /* 0x000000020f0a7825 */ /* 0x004fe200078e0206 */
[-C--:B------:R-:W-:Y:S01]  /*485a0*/  ISETP.LT.AND P6, PT, R132, R2.reuse, !P0 ;  /* 0x000000028400720c */ /* 0x080fe200047c1270 */
[----:B------:R1:W-:Y:S04]  /*485b0*/  @P4 STG.E.U16 desc[UR6][R8.64], R17 ;  /* 0x0000001108004986 */ /* 0x0003e8000c101506 */
[----:B------:R2:W-:Y:S01]  /*485c0*/  @P2 STG.E.U16 desc[UR6][R10.64], R42 ;  /* 0x0000002a0a002986 */ /* 0x0005e2000c101506 */
[-C--:B------:R-:W-:Y:S01]  /*485d0*/  ISETP.LT.AND P2, PT, R133, R2.reuse, !P3 ;  /* 0x000000028500720c */ /* 0x080fe20005f41270 */
[----:B------:R-:W-:Y:S01]  /*485e0*/  VIADD R14, R134, 0x28 ;  /* 0x00000028860e7836 */ /* 0x000fe20000000000 */
[----:B------:R-:W-:Y:S01]  /*485f0*/  ISETP.LT.AND P3, PT, R132, R2, !P3 ;  /* 0x000000028400720c */ /* 0x000fe20005f61270 */
[----:B0-----:R-:W-:Y:S01]  /*48600*/  IMAD.WIDE R12, R15, 0x2, R4 ;  /* 0x000000020f0c7825 */ /* 0x001fe200078e0204 */
[----:B------:R-:W-:-:S02]  /*48610*/  F2FP.BF16.F32.PACK_AB R43, R107, R43 ;  /* 0x0000002b6b2b723e */ /* 0x000fc400000010ff */
[----:B------:R-:W-:Y:S01]  /*48620*/  PRMT R18, R42, 0x7632, R18 ;  /* 0x000076322a127816 */ /* 0x000fe20000000012 */
[----:B------:R-:W-:Y:S01]  /*48630*/  IMAD.IADD R15, R15, 0x1, R0 ;  /* 0x000000010f0f7824 */ /* 0x000fe200078e0200 */
[-C--:B------:R-:W-:Y:S01]  /*48640*/  ISETP.GE.AND P0, PT, R14, R3.reuse, PT ;  /* 0x000000030e00720c */ /* 0x080fe20003f06270 */
[----:B------:R-:W-:Y:S01]  /*48650*/  VIADD R16, R134, 0x29 ;  /* 0x0000002986107836 */ /* 0x000fe20000000000 */
[----:B------:R-:W-:Y:S01]  /*48660*/  PRMT R20, R43, 0x7632, R20 ;  /* 0x000076322b147816 */ /* 0x000fe20000000014 */
[----:B-1----:R-:W-:Y:S01]  /*48670*/  IMAD.WIDE R8, R15, 0x2, R6 ;  /* 0x000000020f087825 */ /* 0x002fe200078e0206 */
[----:B------:R0:W-:Y:S01]  /*48680*/  @P6 STG.E.U16 desc[UR6][R12.64], R18 ;  /* 0x000000120c006986 */ /* 0x0001e2000c101506 */
[-C--:B------:R-:W-:Y:S02]  /*48690*/  ISETP.LT.AND P6, PT, R133, R2.reuse, !P0 ;  /* 0x000000028500720c */ /* 0x080fe400047c1270 */
[C---:B--2---:R-:W-:Y:S01]  /*486a0*/  IMAD.WIDE R10, R15.reuse, 0x2, R4 ;  /* 0x000000020f0a7825 */ /* 0x044fe200078e0204 */
[----:B------:R-:W-:Y:S01]  /*486b0*/  ISETP.GE.AND P4, PT, R16, R3, PT ;  /* 0x000000031000720c */ /* 0x000fe20003f86270 */
[----:B------:R1:W-:Y:S01]  /*486c0*/  @P2 STG.E.U16 desc[UR6][R8.64], R43 ;  /* 0x0000002b08002986 */ /* 0x0003e2000c101506 */
[----:B------:R-:W-:Y:S01]  /*486d0*/  ISETP.LT.AND P0, PT, R132, R2, !P0 ;  /* 0x000000028400720c */ /* 0x000fe20004701270 */
[----:B------:R-:W-:-:S02]  /*486e0*/  IMAD.IADD R17, R15, 0x1, R0 ;  /* 0x000000010f117824 */ /* 0x000fc400078e0200 */
[----:B------:R2:W-:Y:S01]  /*486f0*/  @P3 STG.E.U16 desc[UR6][R10.64], R20 ;  /* 0x000000140a003986 */ /* 0x0005e2000c101506 */
[----:B------:R-:W-:Y:S01]  /*48700*/  VIADD R16, R134, 0x2a ;  /* 0x0000002a86107836 */ /* 0x000fe20000000000 */
[----:B------:R-:W-:Y:S02]  /*48710*/  ISETP.LT.AND P3, PT, R133, R2, !P4 ;  /* 0x000000028500720c */ /* 0x000fe40006761270 */
[----:B------:R-:W-:Y:S02]  /*48720*/  F2FP.BF16.F32.PACK_AB R44, R108, R44 ;  /* 0x0000002c6c2c723e */ /* 0x000fe400000010ff */
[----:B------:R-:W-:Y:S01]  /*48730*/  ISETP.LT.AND P4, PT, R132, R2, !P4 ;  /* 0x000000028400720c */ /* 0x000fe20006781270 */
[----:B0-----:R-:W-:Y:S01]  /*48740*/  IMAD.WIDE R12, R17, 0x2, R6 ;  /* 0x00000002110c7825 */ /* 0x001fe200078e0206 */
[----:B------:R-:W-:-:S03]  /*48750*/  F2FP.BF16.F32.PACK_AB R45, R109, R45 ;  /* 0x0000002d6d2d723e */ /* 0x000fc600000010ff */
[C---:B------:R-:W-:Y:S01]  /*48760*/  IMAD.WIDE R14, R17.reuse, 0x2, R4 ;  /* 0x00000002110e7825 */ /* 0x040fe200078e0204 */
[----:B------:R-:W-:Y:S02]  /*48770*/  PRMT R21, R44, 0x7632, R21 ;  /* 0x000076322c157816 */ /* 0x000fe40000000015 */
[-C--:B------:R-:W-:Y:S01]  /*48780*/  ISETP.GE.AND P2, PT, R16, R3.reuse, PT ;  /* 0x000000031000720c */ /* 0x080fe20003f46270 */
[----:B------:R-:W-:Y:S02]  /*48790*/  IMAD.IADD R17, R17, 0x1, R0 ;  /* 0x0000000111117824 */ /* 0x000fe400078e0200 */
[----:B------:R-:W-:Y:S01]  /*487a0*/  VIADD R16, R134, 0x2b ;  /* 0x0000002b86107836 */ /* 0x000fe20000000000 */
[----:B------:R-:W-:Y:S01]  /*487b0*/  @P6 STG.E.U16 desc[UR6][R12.64], R44 ;  /* 0x0000002c0c006986 */ /* 0x000fe2000c101506 */
[----:B-1----:R-:W-:Y:S01]  /*487c0*/  IMAD.WIDE R8, R17, 0x2, R6 ;  /* 0x0000000211087825 */ /* 0x002fe200078e0206 */
[----:B--2---:R-:W-:Y:S02]  /*487d0*/  PRMT R20, R45, 0x7632, R20 ;  /* 0x000076322d147816 */ /* 0x004fe40000000014 */
[----:B------:R0:W-:Y:S01]  /*487e0*/  @P0 STG.E.U16 desc[UR6][R14.64], R21 ;  /* 0x000000150e000986 */ /* 0x0001e2000c101506 */
[----:B------:R-:W-:Y:S01]  /*487f0*/  IMAD.WIDE R10, R17, 0x2, R4 ;  /* 0x00000002110a7825 */ /* 0x000fe200078e0204 */
[----:B------:R-:W-:-:S02]  /*48800*/  ISETP.GE.AND P0, PT, R16, R3, PT ;  /* 0x000000031000720c */ /* 0x000fc40003f06270 */
[-C--:B------:R-:W-:Y:S01]  /*48810*/  ISETP.LT.AND P6, PT, R133, R2.reuse, !P2 ;  /* 0x000000028500720c */ /* 0x080fe200057c1270 */
[----:B------:R1:W-:Y:S01]  /*48820*/  @P3 STG.E.U16 desc[UR6][R8.64], R45 ;  /* 0x0000002d08003986 */ /* 0x0003e2000c101506 */
[-C--:B------:R-:W-:Y:S01]  /*48830*/  ISETP.LT.AND P2, PT, R132, R2.reuse, !P2 ;  /* 0x000000028400720c */ /* 0x080fe20005741270 */
[--C-:B------:R-:W-:Y:S02]  /*48840*/  IMAD.IADD R19, R17, 0x1, R0.reuse ;  /* 0x0000000111137824 */ /* 0x100fe400078e0200 */
[----:B------:R2:W-:Y:S01]  /*48850*/  @P4 STG.E.U16 desc[UR6][R10.64], R20 ;  /* 0x000000140a004986 */ /* 0x0005e2000c101506 */
[----:B------:R-:W-:Y:S02]  /*48860*/  ISETP.LT.AND P4, PT, R133, R2, !P0 ;  /* 0x000000028500720c */ /* 0x000fe40004781270 */
[----:B------:R-:W-:Y:S01]  /*48870*/  F2FP.BF16.F32.PACK_AB R46, R110, R46 ;  /* 0x0000002e6e2e723e */ /* 0x000fe200000010ff */
[----:B0-----:R-:W-:Y:S02]  /*48880*/  IMAD.IADD R15, R19, 0x1, R0 ;  /* 0x00000001130f7824 */ /* 0x001fe400078e0200 */
[----:B------:R-:W-:-:S02]  /*48890*/  VIADD R18, R134, 0x2c ;  /* 0x0000002c86127836 */ /* 0x000fc40000000000 */
[----:B------:R-:W-:Y:S01]  /*488a0*/  IMAD.WIDE R12, R19, 0x2, R6 ;  /* 0x00000002130c7825 */ /* 0x000fe200078e0206 */
[----:B------:R-:W-:Y:S02]  /*488b0*/  PRMT R17, R46, 0x7632, R17 ;  /* 0x000076322e117816 */ /* 0x000fe40000000011 */
[----:B------:R-:W-:Y:S01]  /*488c0*/  F2FP.BF16.F32.PACK_AB R47, R111, R47 ;  /* 0x0000002f6f2f723e */ /* 0x000fe200000010ff */
[----:B-1----:R-:W-:Y:S01]  /*488d0*/  IMAD.WIDE R8, R19, 0x2, R4 ;  /* 0x0000000213087825 */ /* 0x002fe200078e0204 */
        /* <DEDUP_REMOVED lines=26> */
[-C--:B------:R-:W-:Y:S02]  /*48a80*/  ISETP.LT.AND P3, PT, R133, R2.reuse, !P2 ;  /* 0x000000028500720c */ /* 0x080fe40005761270 */
[----:B------:R-:W-:Y:S02]  /*48a90*/  F2FP.BF16.F32.PACK_AB R49, R113, R49 ;  /* 0x000000317131723e */ /* 0x000fe400000010ff */
[----:B------:R-:W-:Y:S01]  /*48aa0*/  ISETP.LT.AND P2, PT, R132, R2, !P2 ;  /* 0x000000028400720c */ /* 0x000fe20005741270 */
[----:B0-----:R-:W-:Y:S01]  /*48ab0*/  IMAD.WIDE R12, R17, 0x2, R6 ;  /* 0x00000002110c7825 */ /* 0x001fe200078e0206 */
[----:B------:R-:W-:-:S03]  /*48ac0*/  F2FP.BF16.F32.PACK_AB R50, R114, R50 ;  /* 0x000000327232723e */ /* 0x000fc600000010ff */
[----:B------:R-:W-:Y:S01]  /*48ad0*/  IMAD.WIDE R14, R17, 0x2, R4 ;  /* 0x00000002110e7825 */ /* 0x000fe200078e0204 */
[----:B------:R-:W-:Y:S02]  /*48ae0*/  PRMT R21, R49, 0x7632, R21 ;  /* 0x0000763231157816 */ /* 0x000fe40000000015 */
[----:B------:R-:W-:Y:S01]  /*48af0*/  ISETP.GE.AND P4, PT, R16, R3, PT ;  /* 0x000000031000720c */ /* 0x000fe20003f86270 */
[----:B------:R-:W-:Y:S02]  /*48b00*/  IMAD.IADD R17, R17, 0x1, R0 ;  /* 0x0000000111117824 */ /* 0x000fe400078e0200 */
[----:B------:R-:W-:Y:S01]  /*48b10*/  VIADD R16, R134, 0x30 ;  /* 0x0000003086107836 */ /* 0x000fe20000000000 */
[----:B------:R0:W-:Y:S01]  /*48b20*/  @P6 STG.E.U16 desc[UR6][R12.64], R49 ;  /* 0x000000310c006986 */ /* 0x0001e2000c101506 */
[C---:B-1----:R-:W-:Y:S01]  /*48b30*/  IMAD.WIDE R8, R17.reuse, 0x2, R6 ;  /* 0x0000000211087825 */ /* 0x042fe200078e0206 */
[----:B--2---:R-:W-:Y:S02]  /*48b40*/  PRMT R20, R50, 0x7632, R20 ;  /* 0x0000763232147816 */ /* 0x004fe40000000014 */
[----:B------:R1:W-:Y:S01]  /*48b50*/  @P0 STG.E.U16 desc[UR6][R14.64], R21 ;  /* 0x000000150e000986 */ /* 0x0003e2000c101506 */
[----:B------:R-:W-:Y:S01]  /*48b60*/  IMAD.WIDE R10, R17, 0x2, R4 ;  /* 0x00000002110a7825 */ /* 0x000fe200078e0204 */
[----:B------:R-:W-:-:S02]  /*48b70*/  ISETP.LT.AND P6, PT, R133, R2, !P4 ;  /* 0x000000028500720c */ /* 0x000fc400067c1270 */
[----:B------:R-:W-:Y:S01]  /*48b80*/  ISETP.GE.AND P0, PT, R16, R3, PT ;  /* 0x000000031000720c */ /* 0x000fe20003f06270 */
[----:B------:R2:W-:Y:S01]  /*48b90*/  @P3 STG.E.U16 desc[UR6][R8.64], R50 ;  /* 0x0000003208003986 */ /* 0x0005e2000c101506 */
[-C--:B------:R-:W-:Y:S01]  /*48ba0*/  ISETP.LT.AND P4, PT, R132, R2.reuse, !P4 ;  /* 0x000000028400720c */ /* 0x080fe20006781270 */
[----:B------:R-:W-:Y:S02]  /*48bb0*/  IMAD.IADD R19, R17, 0x1, R0 ;  /* 0x0000000111137824 */ /* 0x000fe400078e0200 */
[----:B------:R3:W-:Y:S01]  /*48bc0*/  @P2 STG.E.U16 desc[UR6][R10.64], R20 ;  /* 0x000000140a002986 */ /* 0x0007e2000c101506 */
[----:B------:R-:W-:Y:S01]  /*48bd0*/  ISETP.LT.AND P2, PT, R133, R2, !P0 ;  /* 0x000000028500720c */ /* 0x000fe20004741270 */
[----:B0-----:R-:W-:Y:S01]  /*48be0*/  IMAD.WIDE R12, R19, 0x2, R6 ;  /* 0x00000002130c7825 */ /* 0x001fe200078e0206 */
[----:B------:R-:W-:-:S03]  /*48bf0*/  F2FP.BF16.F32.PACK_AB R51, R115, R51 ;  /* 0x000000337333723e */ /* 0x000fc600000010ff */
[----:B-1----:R-:W-:Y:S02]  /*48c00*/  IMAD.IADD R15, R19, 0x1, R0 ;  /* 0x00000001130f7824 */ /* 0x002fe400078e0200 */
[----:B------:R-:W-:Y:S01]  /*48c10*/  VIADD R18, R134, 0x31 ;  /* 0x0000003186127836 */ /* 0x000fe20000000000 */
[----:B------:R-:W-:Y:S01]  /*48c20*/  PRMT R17, R51, 0x7632, R17 ;  /* 0x0000763233117816 */ /* 0x000fe20000000011 */
[----:B--2---:R-:W-:Y:S01]  /*48c30*/  IMAD.WIDE R8, R19, 0x2, R4 ;  /* 0x0000000213087825 */ /* 0x004fe200078e0204 */
[----:B------:R-:W-:Y:S01]  /*48c40*/  F2FP.BF16.F32.PACK_AB R52, R116, R52 ;  /* 0x000000347434723e */ /* 0x000fe200000010ff */
[----:B------:R0:W-:Y:S02]  /*48c50*/  @P6 STG.E.U16 desc[UR6][R12.64], R51 ;  /* 0x000000330c006986 */ /* 0x0001e4000c101506 */
[----:B---3--:R-:W-:Y:S01]  /*48c60*/  IMAD.WIDE R10, R15, 0x2, R6 ;  /* 0x000000020f0a7825 */ /* 0x008fe200078e0206 */
[----:B------:R-:W-:Y:S02]  /*48c70*/  ISETP.GE.AND P3, PT, R18, R3, PT ;  /* 0x000000031200720c */ /* 0x000fe40003f66270 */
[----:B------:R-:W-:Y:S01]  /*48c80*/  ISETP.LT.AND P6, PT, R132, R2, !P0 ;  /* 0x000000028400720c */ /* 0x000fe200047c1270 */
[----:B------:R1:W-:Y:S01]  /*48c90*/  @P4 STG.E.U16 desc[UR6][R8.64], R17 ;  /* 0x0000001108004986 */ /* 0x0003e2000c101506 */
[----:B------:R-:W-:-:S03]  /*48ca0*/  VIADD R14, R134, 0x32 ;  /* 0x00000032860e7836 */ /* 0x000fc60000000000 */
[----:B------:R2:W-:Y:S01]  /*48cb0*/  @P2 STG.E.U16 desc[UR6][R10.64], R52 ;  /* 0x000000340a002986 */ /* 0x0005e2000c101506 */
[-C--:B------:R-:W-:Y:S02]  /*48cc0*/  ISETP.LT.AND P2, PT, R133, R2.reuse, !P3 ;  /* 0x000000028500720c */ /* 0x080fe40005f41270 */
[----:B------:R-:W-:Y:S01]  /*48cd0*/  ISETP.LT.AND P3, PT, R132, R2, !P3 ;  /* 0x000000028400720c */ /* 0x000fe20005f61270 */
[----:B0-----:R-:W-:Y:S01]  /*48ce0*/  IMAD.WIDE R12, R15, 0x2, R4 ;  /* 0x000000020f0c7825 */ /* 0x001fe200078e0204 */
[----:B------:R-:W-:Y:S02]  /*48cf0*/  PRMT R18, R52, 0x7632, R18 ;  /* 0x0000763234127816 */ /* 0x000fe40000000012 */
[----:B------:R-:W-:Y:S01]  /*48d00*/  F2FP.BF16.F32.PACK_AB R53, R117, R53 ;  /* 0x000000357535723e */ /* 0x000fe200000010ff */
[----:B------:R-:W-:Y:S01]  /*48d10*/  IMAD.IADD R15, R15, 0x1, R0 ;  /* 0x000000010f0f7824 */ /* 0x000fe200078e0200 */
[----:B------:R-:W-:Y:S01]  /*48d20*/  ISETP.GE.AND P0, PT, R14, R3, PT ;  /* 0x000000030e00720c */ /* 0x000fe20003f06270 */
[----:B------:R-:W-:Y:S01]  /*48d30*/  VIADD R16, R134, 0x33 ;  /* 0x0000003386107836 */ /* 0x000fe20000000000 */
[----:B------:R0:W-:Y:S01]  /*48d40*/  @P6 STG.E.U16 desc[UR6][R12.64], R18 ;  /* 0x000000120c006986 */ /* 0x0001e2000c101506 */
[----:B-1----:R-:W-:Y:S01]  /*48d50*/  IMAD.WIDE R8, R15, 0x2, R6 ;  /* 0x000000020f087825 */ /* 0x002fe200078e0206 */
[----:B------:R-:W-:-:S02]  /*48d60*/  PRMT R20, R53, 0x7632, R20 ;  /* 0x0000763235147816 */ /* 0x000fc40000000014 */
[-C--:B------:R-:W-:Y:S01]  /*48d70*/  ISETP.LT.AND P6, PT, R133, R2.reuse, !P0 ;  /* 0x000000028500720c */ /* 0x080fe200047c1270 */
[C---:B--2---:R-:W-:Y:S01]  /*48d80*/  IMAD.WIDE R10, R15.reuse, 0x2, R4 ;  /* 0x000000020f0a7825 */ /* 0x044fe200078e0204 */
[----:B------:R-:W-:Y:S01]  /*48d90*/  ISETP.GE.AND P4, PT, R16, R3, PT ;  /* 0x000000031000720c */ /* 0x000fe20003f86270 */
[----:B------:R1:W-:Y:S01]  /*48da0*/  @P2 STG.E.U16 desc[UR6][R8.64], R53 ;  /* 0x0000003508002986 */ /* 0x0003e2000c101506 */
[-C--:B------:R-:W-:Y:S01]  /*48db0*/  ISETP.LT.AND P0, PT, R132, R2.reuse, !P0 ;  /* 0x000000028400720c */ /* 0x080fe20004701270 */
[----:B------:R-:W-:Y:S02]  /*48dc0*/  IMAD.IADD R17, R15, 0x1, R0 ;  /* 0x000000010f117824 */ /* 0x000fe400078e0200 */
[----:B------:R2:W-:Y:S01]  /*48dd0*/  @P3 STG.E.U16 desc[UR6][R10.64], R20 ;  /* 0x000000140a003986 */ /* 0x0005e2000c101506 */
[----:B------:R-:W-:Y:S01]  /*48de0*/  VIADD R16, R134, 0x34 ;  /* 0x0000003486107836 */ /* 0x000fe20000000000 */
[----:B------:R-:W-:Y:S02]  /*48df0*/  ISETP.LT.AND P3, PT, R133, R2, !P4 ;  /* 0x000000028500720c */ /* 0x000fe40006761270 */
[----:B------:R-:W-:-:S02]  /*48e00*/  F2FP.BF16.F32.PACK_AB R54, R118, R54 ;  /* 0x000000367636723e */ /* 0x000fc400000010ff */
        /* <DEDUP_REMOVED lines=8> */
[----:B------:R0:W-:Y:S01]  /*48e90*/  @P6 STG.E.U16 desc[UR6][R12.64], R54 ;  /* 0x000000360c006986 */ /* 0x0001e2000c101506 */
[----:B-1----:R-:W-:Y:S01]  /*48ea0*/  IMAD.WIDE R8, R17, 0x2, R6 ;  /* 0x0000000211087825 */ /* 0x002fe200078e0206 */
[----:B------:R-:W-:Y:S02]  /*48eb0*/  ISETP.LT.AND P6, PT, R133, R2, !P2 ;  /* 0x000000028500720c */ /* 0x000fe400057c1270 */
[----:B--2---:R-:W-:Y:S01]  /*48ec0*/  PRMT R20, R55, 0x7632, R20 ;  /* 0x0000763237147816 */ /* 0x004fe20000000014 */
[----:B------:R-:W-:Y:S01]  /*48ed0*/  IMAD.WIDE R10, R17, 0x2, R4 ;  /* 0x00000002110a7825 */ /* 0x000fe200078e0204 */
[----:B------:R1:W-:Y:S01]  /*48ee0*/  @P0 STG.E.U16 desc[UR6][R14.64], R21 ;  /* 0x000000150e000986 */ /* 0x0003e2000c101506 */
[----:B------:R-:W-:-:S02]  /*48ef0*/  ISETP.GE.AND P0, PT, R16, R3, PT ;  /* 0x000000031000720c */ /* 0x000fc40003f06270 */
[----:B------:R-:W-:Y:S01]  /*48f00*/  IMAD.IADD R19, R17, 0x1, R0 ;  /* 0x0000000111137824 */ /* 0x000fe200078e0200 */
[----:B------:R2:W-:Y:S01]  /*48f10*/  @P3 STG.E.U16 desc[UR6][R8.64], R55 ;  /* 0x0000003708003986 */ /* 0x0005e2000c101506 */
[----:B------:R-:W-:-:S03]  /*48f20*/  ISETP.LT.AND P2, PT, R132, R2, !P2 ;  /* 0x000000028400720c */ /* 0x000fc60005741270 */
[----:B------:R3:W-:Y:S01]  /*48f30*/  @P4 STG.E.U16 desc[UR6][R10.64], R20 ;  /* 0x000000140a004986 */ /* 0x0007e2000c101506 */
[----:B------:R-:W-:Y:S01]  /*48f40*/  ISETP.LT.AND P4, PT, R133, R2, !P0 ;  /* 0x000000028500720c */ /* 0x000fe20004781270 */
[----:B0-----:R-:W-:Y:S01]  /*48f50*/  IMAD.WIDE R12, R19, 0x2, R6 ;  /* 0x00000002130c7825 */ /* 0x001fe200078e0206 */
[----:B------:R-:W-:-:S03]  /*48f60*/  F2FP.BF16.F32.PACK_AB R56, R120, R56 ;  /* 0x000000387838723e */ /* 0x000fc600000010ff */
[C---:B-1----:R-:W-:Y:S02]  /*48f70*/  IMAD.IADD R15, R19.reuse, 0x1, R0 ;  /* 0x00000001130f7824 */ /* 0x042fe400078e0200 */
[----:B------:R-:W-:Y:S01]  /*48f80*/  VIADD R18, R134, 0x36 ;  /* 0x0000003686127836 */ /* 0x000fe20000000000 */
[----:B------:R0:W-:Y:S01]  /*48f90*/  @P6 STG.E.U16 desc[UR6][R12.64], R56 ;  /* 0x000000380c006986 */ /* 0x0001e2000c101506 */
[----:B------:R-:W-:Y:S01]  /*48fa0*/  PRMT R17, R56, 0x7632, R17 ;  /* 0x0000763238117816 */ /* 0x000fe20000000011 */
[----:B--2---:R-:W-:Y:S01]  /*48fb0*/  IMAD.WIDE R8, R19, 0x2, R4 ;  /* 0x0000000213087825 */ /* 0x004fe200078e0204 */
[----:B------:R-:W-:Y:S02]  /*48fc0*/  F2FP.BF16.F32.PACK_AB R57, R121, R57 ;  /* 0x000000397939723e */ /* 0x000fe400000010ff */
[----:B------:R-:W-:Y:S01]  /*48fd0*/  ISETP.LT.AND P6, PT, R132, R2, !P0 ;  /* 0x000000028400720c */ /* 0x000fe200047c1270 */
[----:B---3--:R-:W-:Y:S01]  /*48fe0*/  IMAD.WIDE R10, R15, 0x2, R6 ;  /* 0x000000020f0a7825 */ /* 0x008fe200078e0206 */
[----:B------:R-:W-:Y:S01]  /*48ff0*/  ISETP.GE.AND P3, PT, R18, R3, PT ;  /* 0x000000031200720c */ /* 0x000fe20003f66270 */
[----:B------:R1:W-:Y:S02]  /*49000*/  @P2 STG.E.U16 desc[UR6][R8.64], R17 ;  /* 0x0000001108002986 */ /* 0x0003e4000c101506 */
[----:B------:R-:W-:-:S02]  /*49010*/  VIADD R14, R134, 0x37 ;  /* 0x00000037860e7836 */ /* 0x000fc40000000000 */
[----:B------:R2:W-:Y:S01]  /*49020*/  @P4 STG.E.U16 desc[UR6][R10.64], R57 ;  /* 0x000000390a004986 */ /* 0x0005e2000c101506 */
[-C--:B------:R-:W-:Y:S01]  /*49030*/  ISETP.LT.AND P4, PT, R133, R2.reuse, !P3 ;  /* 0x000000028500720c */ /* 0x080fe20005f81270 */
[----:B0-----:R-:W-:Y:S01]  /*49040*/  IMAD.WIDE R12, R15, 0x2, R4 ;  /* 0x000000020f0c7825 */ /* 0x001fe200078e0204 */
[----:B------:R-:W-:Y:S02]  /*49050*/  ISETP.LT.AND P3, PT, R132, R2, !P3 ;  /* 0x000000028400720c */ /* 0x000fe40005f61270 */
[----:B------:R-:W-:Y:S01]  /*49060*/  PRMT R18, R57, 0x7632, R18 ;  /* 0x0000763239127816 */ /* 0x000fe20000000012 */
[----:B------:R-:W-:Y:S01]  /*49070*/  IMAD.IADD R15, R15, 0x1, R0 ;  /* 0x000000010f0f7824 */ /* 0x000fe200078e0200 */
[----:B------:R-:W-:Y:S01]  /*49080*/  ISETP.GE.AND P0, PT, R14, R3, PT ;  /* 0x000000030e00720c */ /* 0x000fe20003f06270 */
[----:B------:R-:W-:Y:S01]  /*49090*/  VIADD R16, R134, 0x38 ;  /* 0x0000003886107836 */ /* 0x000fe20000000000 */
[----:B------:R-:W-:Y:S01]  /*490a0*/  F2FP.BF16.F32.PACK_AB R58, R122, R58 ;  /* 0x0000003a7a3a723e */ /* 0x000fe200000010ff */
[----:B------:R0:W-:Y:S01]  /*490b0*/  @P6 STG.E.U16 desc[UR6][R12.64], R18 ;  /* 0x000000120c006986 */ /* 0x0001e2000c101506 */
[----:B------:R-:W-:Y:S01]  /*490c0*/  ISETP.LT.AND P6, PT, R133, R2, !P0 ;  /* 0x000000028500720c */ /* 0x000fe200047c1270 */
[----:B-1----:R-:W-:Y:S01]  /*490d0*/  IMAD.WIDE R8, R15, 0x2, R6 ;  /* 0x000000020f087825 */ /* 0x002fe200078e0206 */
[----:B------:R-:W-:-:S03]  /*490e0*/  PRMT R20, R58, 0x7632, R20 ;  /* 0x000076323a147816 */ /* 0x000fc60000000014 */
[C---:B--2---:R-:W-:Y:S01]  /*490f0*/  IMAD.WIDE R10, R15.reuse, 0x2, R4 ;  /* 0x000000020f0a7825 */ /* 0x044fe200078e0204 */
[----:B------:R-:W-:Y:S01]  /*49100*/  ISETP.GE.AND P2, PT, R16, R3, PT ;  /* 0x000000031000720c */ /* 0x000fe20003f46270 */
[----:B------:R1:W-:Y:S01]  /*49110*/  @P4 STG.E.U16 desc[UR6][R8.64], R58 ;  /* 0x0000003a08004986 */ /* 0x0003e2000c101506 */
[-C--:B------:R-:W-:Y:S01]  /*49120*/  ISETP.LT.AND P0, PT, R132, R2.reuse, !P0 ;  /* 0x000000028400720c */ /* 0x080fe20004701270 */
[----:B------:R-:W-:Y:S02]  /*49130*/  IMAD.IADD R17, R15, 0x1, R0 ;  /* 0x000000010f117824 */ /* 0x000fe400078e0200 */
[----:B------:R-:W-:Y:S01]  /*49140*/  VIADD R16, R134, 0x39 ;  /* 0x0000003986107836 */ /* 0x000fe20000000000 */
[----:B------:R2:W-:Y:S01]  /*49150*/  @P3 STG.E.U16 desc[UR6][R10.64], R20 ;  /* 0x000000140a003986 */ /* 0x0005e2000c101506 */
[----:B------:R-:W-:Y:S01]  /*49160*/  ISETP.LT.AND P3, PT, R133, R2, !P2 ;  /* 0x000000028500720c */ /* 0x000fe20005761270 */
[----:B0-----:R-:W-:Y:S01]  /*49170*/  IMAD.WIDE R12, R17, 0x2, R6 ;  /* 0x00000002110c7825 */ /* 0x001fe200078e0206 */
[----:B------:R-:W-:-:S02]  /*49180*/  F2FP.BF16.F32.PACK_AB R59, R123, R59 ;  /* 0x0000003b7b3b723e */ /* 0x000fc400000010ff */
[----:B------:R-:W-:Y:S01]  /*49190*/  ISETP.LT.AND P2, PT, R132, R2, !P2 ;  /* 0x000000028400720c */ /* 0x000fe20005741270 */
[C---:B------:R-:W-:Y:S01]  /*491a0*/  IMAD.WIDE R14, R17.reuse, 0x2, R4 ;  /* 0x00000002110e7825 */ /* 0x040fe200078e0204 */
[-C--:B------:R-:W-:Y:S01]  /*491b0*/  ISETP.GE.AND P4, PT, R16, R3.reuse, PT ;  /* 0x000000031000720c */ /* 0x080fe20003f86270 */
[----:B------:R0:W-:Y:S01]  /*491c0*/  @P6 STG.E.U16 desc[UR6][R12.64], R59 ;  /* 0x0000003b0c006986 */ /* 0x0001e2000c101506 */
[----:B------:R-:W-:Y:S01]  /*491d0*/  F2FP.BF16.F32.PACK_AB R60, R124, R60 ;  /* 0x0000003c7c3c723e */ /* 0x000fe200000010ff */
[----:B------:R-:W-:Y:S01]  /*491e0*/  IMAD.IADD R17, R17, 0x1, R0 ;  /* 0x0000000111117824 */ /* 0x000fe200078e0200 */
[----:B------:R-:W-:Y:S01]  /*491f0*/  PRMT R21, R59, 0x7632, R21 ;  /* 0x000076323b157816 */ /* 0x000fe20000000015 */
[----:B------:R-:W-:Y:S01]  /*49200*/  VIADD R16, R134, 0x3a ;  /* 0x0000003a86107836 */ /* 0x000fe20000000000 */
[-C--:B------:R-:W-:Y:S01]  /*49210*/  ISETP.LT.AND P6, PT, R133, R2.reuse, !P4 ;  /* 0x000000028500720c */ /* 0x080fe200067c1270 */
[C---:B-1----:R-:W-:Y:S01]  /*49220*/  IMAD.WIDE R8, R17.reuse, 0x2, R6 ;  /* 0x0000000211087825 */ /* 0x042fe200078e0206 */
[----:B--2---:R-:W-:Y:S01]  /*49230*/  PRMT R20, R60, 0x7632, R20 ;  /* 0x000076323c147816 */ /* 0x004fe20000000014 */
[----:B------:R1:W-:Y:S02]  /*49240*/  @P0 STG.E.U16 desc[UR6][R14.64], R21 ;  /* 0x000000150e000986 */ /* 0x0003e4000c101506 */
[C---:B------:R-:W-:Y:S01]  /*49250*/  IMAD.WIDE R10, R17.reuse, 0x2, R4 ;  /* 0x00000002110a7825 */ /* 0x040fe200078e0204 */
[----:B------:R-:W-:Y:S01]  /*49260*/  ISETP.GE.AND P0, PT, R16, R3, PT ;  /* 0x000000031000720c */ /* 0x000fe20003f06270 */
[----:B------:R2:W-:Y:S02]  /*49270*/  @P3 STG.E.U16 desc[UR6][R8.64], R60 ;  /* 0x0000003c08003986 */ /* 0x0005e4000c101506 */
[----:B------:R-:W-:Y:S01]  /*49280*/  IMAD.IADD R19, R17, 0x1, R0 ;  /* 0x0000000111137824 */ /* 0x000fe200078e0200 */
[-C--:B------:R-:W-:Y:S01]  /*49290*/  ISETP.LT.AND P4, PT, R132, R2.reuse, !P4 ;  /* 0x000000028400720c */ /* 0x080fe20006781270 */
[----:B------:R3:W-:Y:S01]  /*492a0*/  @P2 STG.E.U16 desc[UR6][R10.64], R20 ;  /* 0x000000140a002986 */ /* 0x0007e2000c101506 */
[----:B------:R-:W-:Y:S01]  /*492b0*/  F2FP.BF16.F32.PACK_AB R61, R125, R61 ;  /* 0x0000003d7d3d723e */ /* 0x000fe200000010ff */
[----:B0-----:R-:W-:Y:S01]  /*492c0*/  IMAD.WIDE R12, R19, 0x2, R6 ;  /* 0x00000002130c7825 */ /* 0x001fe200078e0206 */
[----:B------:R-:W-:-:S03]  /*492d0*/  ISETP.LT.AND P2, PT, R133, R2, !P0 ;  /* 0x000000028500720c */ /* 0x000fc60004741270 */
[C---:B-1----:R-:W-:Y:S01]  /*492e0*/  IMAD.IADD R15, R19.reuse, 0x1, R0 ;  /* 0x00000001130f7824 */ /* 0x042fe200078e0200 */
[----:B------:R0:W-:Y:S01]  /*492f0*/  @P6 STG.E.U16 desc[UR6][R12.64], R61 ;  /* 0x0000003d0c006986 */ /* 0x0001e2000c101506 */
[----:B------:R-:W-:Y:S01]  /*49300*/  VIADD R18, R134, 0x3b ;  /* 0x0000003b86127836 */ /* 0x000fe20000000000 */
[----:B------:R-:W-:Y:S01]  /*49310*/  ISETP.LT.AND P6, PT, R132, R2, !P0 ;  /* 0x000000028400720c */ /* 0x000fe200047c1270 */
[----:B--2---:R-:W-:Y:S01]  /*49320*/  IMAD.WIDE R8, R19, 0x2, R4 ;  /* 0x0000000213087825 */ /* 0x004fe200078e0204 */
[----:B------:R-:W-:Y:S02]  /*49330*/  PRMT R17, R61, 0x7632, R17 ;  /* 0x000076323d117816 */ /* 0x000fe40000000011 */
[----:B------:R-:W-:Y:S01]  /*49340*/  F2FP.BF16.F32.PACK_AB R62, R126, R62 ;  /* 0x0000003e7e3e723e */ /* 0x000fe200000010ff */
[C---:B---3--:R-:W-:Y:S01]  /*49350*/  IMAD.WIDE R10, R15.reuse, 0x2, R6 ;  /* 0x000000020f0a7825 */ /* 0x048fe200078e0206 */
[----:B------:R-:W-:Y:S01]  /*49360*/  ISETP.GE.AND P3, PT, R18, R3, PT ;  /* 0x000000031200720c */ /* 0x000fe20003f66270 */
[----:B------:R1:W-:Y:S02]  /*49370*/  @P4 STG.E.U16 desc[UR6][R8.64], R17 ;  /* 0x0000001108004986 */ /* 0x0003e4000c101506 */
[----:B------:R-:W-:Y:S01]  /*49380*/  VIADD R14, R134, 0x3c ;  /* 0x0000003c860e7836 */ /* 0x000fe20000000000 */
[----:B------:R-:W-:Y:S01]  /*49390*/  PRMT R18, R62, 0x7632, R18 ;  /* 0x000076323e127816 */ /* 0x000fe20000000012 */
[----:B------:R2:W-:Y:S01]  /*493a0*/  @P2 STG.E.U16 desc[UR6][R10.64], R62 ;  /* 0x0000003e0a002986 */ /* 0x0005e2000c101506 */
[----:B0-----:R-:W-:Y:S01]  /*493b0*/  IMAD.WIDE R12, R15, 0x2, R4 ;  /* 0x000000020f0c7825 */ /* 0x001fe200078e0204 */
[----:B------:R-:W-:-:S02]  /*493c0*/  ISETP.LT.AND P2, PT, R133, R2, !P3 ;  /* 0x000000028500720c */ /* 0x000fc40005f41270 */
[-C--:B------:R-:W-:Y:S02]  /*493d0*/  ISETP.LT.AND P3, PT, R132, R2.reuse, !P3 ;  /* 0x000000028400720c */ /* 0x080fe40005f61270 */
[----:B------:R-:W-:Y:S01]  /*493e0*/  ISETP.GE.AND P0, PT, R14, R3, PT ;  /* 0x000000030e00720c */ /* 0x000fe20003f06270 */
[----:B------:R-:W-:Y:S01]  /*493f0*/  IMAD.IADD R15, R15, 0x1, R0 ;  /* 0x000000010f0f7824 */ /* 0x000fe200078e0200 */
[----:B------:R-:W-:Y:S01]  /*49400*/  F2FP.BF16.F32.PACK_AB R63, R127, R63 ;  /* 0x0000003f7f3f723e */ /* 0x000fe200000010ff */
[----:B------:R-:W-:Y:S01]  /*49410*/  VIADD R16, R134, 0x3d ;  /* 0x0000003d86107836 */ /* 0x000fe20000000000 */
[----:B------:R0:W-:Y:S01]  /*49420*/  @P6 STG.E.U16 desc[UR6][R12.64], R18 ;  /* 0x000000120c006986 */ /* 0x0001e2000c101506 */
[-C--:B------:R-:W-:Y:S01]  /*49430*/  ISETP.LT.AND P6, PT, R133, R2.reuse, !P0 ;  /* 0x000000028500720c */ /* 0x080fe200047c1270 */
[----:B-1----:R-:W-:Y:S01]  /*49440*/  IMAD.WIDE R8, R15, 0x2, R6 ;  /* 0x000000020f087825 */ /* 0x002fe200078e0206 */
[----:B------:R-:W-:Y:S02]  /*49450*/  ISETP.LT.AND P0, PT, R132, R2, !P0 ;  /* 0x000000028400720c */ /* 0x000fe40004701270 */
[----:B------:R-:W-:Y:S01]  /*49460*/  PRMT R20, R63, 0x7632, R20 ;  /* 0x000076323f147816 */ /* 0x000fe20000000014 */
[----:B--2---:R-:W-:Y:S01]  /*49470*/  IMAD.WIDE R10, R15, 0x2, R4 ;  /* 0x000000020f0a7825 */ /* 0x004fe200078e0204 */
[----:B------:R-:W-:-:S02]  /*49480*/  ISETP.GE.AND P4, PT, R16, R3, PT ;  /* 0x000000031000720c */ /* 0x000fc40003f86270 */
[----:B------:R-:W-:Y:S01]  /*49490*/  F2FP.BF16.F32.PACK_AB R64, R128, R64 ;  /* 0x000000408040723e */ /* 0x000fe200000010ff */
[----:B------:R-:W-:Y:S02]  /*494a0*/  IMAD.IADD R17, R15, 0x1, R0 ;  /* 0x000000010f117824 */ /* 0x000fe400078e0200 */
[----:B------:R-:W-:Y:S01]  /*494b0*/  VIADD R16, R134, 0x3e ;  /* 0x0000003e86107836 */ /* 0x000fe20000000000 */
[----:B------:R1:W-:Y:S01]  /*494c0*/  @P2 STG.E.U16 desc[UR6][R8.64], R63 ;  /* 0x0000003f08002986 */ /* 0x0003e2000c101506 */
[C---:B0-----:R-:W-:Y:S01]  /*494d0*/  IMAD.WIDE R12, R17.reuse, 0x2, R6 ;  /* 0x00000002110c7825 */ /* 0x041fe200078e0206 */
[----:B------:R-:W-:Y:S02]  /*494e0*/  PRMT R18, R64, 0x7632, R18 ;  /* 0x0000763240127816 */ /* 0x000fe40000000012 */
[----:B------:R0:W-:Y:S01]  /*494f0*/  @P3 STG.E.U16 desc[UR6][R10.64], R20 ;  /* 0x000000140a003986 */ /* 0x0001e2000c101506 */
[----:B------:R-:W-:Y:S01]  /*49500*/  IMAD.WIDE R14, R17, 0x2, R4 ;  /* 0x00000002110e7825 */ /* 0x000fe200078e0204 */
[----:B------:R-:W-:-:S02]  /*49510*/  ISETP.LT.AND P3, PT, R133, R2, !P4 ;  /* 0x000000028500720c */ /* 0x000fc40006761270 */
[----:B------:R-:W-:Y:S01]  /*49520*/  ISETP.GE.AND P2, PT, R16, R3, PT ;  /* 0x000000031000720c */ /* 0x000fe20003f46270 */
[--C-:B------:R-:W-:Y:S01]  /*49530*/  IMAD.IADD R17, R17, 0x1, R0.reuse ;  /* 0x0000000111117824 */ /* 0x100fe200078e0200 */
[----:B------:R-:W-:Y:S01]  /*49540*/  @P6 STG.E.U16 desc[UR6][R12.64], R64 ;  /* 0x000000400c006986 */ /* 0x000fe2000c101506 */
[CC--:B------:R-:W-:Y:S02]  /*49550*/  ISETP.LT.AND P4, PT, R132.reuse, R2.reuse, !P4 ;  /* 0x000000028400720c */ /* 0x0c0fe40006781270 */
[CC--:B------:R-:W-:Y:S01]  /*49560*/  ISETP.LT.AND P6, PT, R133.reuse, R2.reuse, !P2 ;  /* 0x000000028500720c */ /* 0x0c0fe200057c1270 */
[----:B------:R2:W-:Y:S01]  /*49570*/  @P0 STG.E.U16 desc[UR6][R14.64], R18 ;  /* 0x000000120e000986 */ /* 0x0005e2000c101506 */
[-C--:B------:R-:W-:Y:S01]  /*49580*/  ISETP.LT.AND P0, PT, R133, R2.reuse, !P1 ;  /* 0x000000028500720c */ /* 0x080fe20004f01270 */
[C---:B------:R-:W-:Y:S01]  /*49590*/  IMAD.IADD R19, R17.reuse, 0x1, R0 ;  /* 0x0000000111137824 */ /* 0x040fe200078e0200 */
[CC--:B------:R-:W-:Y:S02]  /*495a0*/  ISETP.LT.AND P2, PT, R132.reuse, R2.reuse, !P2 ;  /* 0x000000028400720c */ /* 0x0c0fe40005741270 */
[----:B------:R-:W-:Y:S01]  /*495b0*/  ISETP.LT.AND P1, PT, R132, R2, !P1 ;  /* 0x000000028400720c */ /* 0x000fe20004f21270 */
[----:B------:R-:W-:Y:S01]  /*495c0*/  IMAD.WIDE R2, R17, 0x2, R6 ;  /* 0x0000000211027825 */ /* 0x000fe200078e0206 */
[----:B------:R-:W-:-:S02]  /*495d0*/  F2FP.BF16.F32.PACK_AB R65, R129, R65 ;  /* 0x000000418141723e */ /* 0x000fc400000010ff */
[----:B------:R-:W-:Y:S01]  /*495e0*/  F2FP.BF16.F32.PACK_AB R66, R130, R66 ;  /* 0x000000428242723e */ /* 0x000fe200000010ff */
[----:B------:R-:W-:Y:S01]  /*495f0*/  IMAD.IADD R21, R19, 0x1, R0 ;  /* 0x0000000113157824 */ /* 0x000fe200078e0200 */
[----:B------:R-:W-:Y:S01]  /*49600*/  F2FP.BF16.F32.PACK_AB R67, R131, R67 ;  /* 0x000000438343723e */ /* 0x000fe200000010ff */
[----:B-1----:R-:W-:Y:S01]  /*49610*/  IMAD.WIDE R8, R17, 0x2, R4 ;  /* 0x0000000211087825 */ /* 0x002fe200078e0204 */
[----:B------:R-:W-:Y:S01]  /*49620*/  PRMT R0, R65, 0x7632, R0 ;  /* 0x0000763241007816 */ /* 0x000fe20000000000 */
[----:B------:R1:W-:Y:S02]  /*49630*/  @P3 STG.E.U16 desc[UR6][R2.64], R65 ;  /* 0x0000004102003986 */ /* 0x0003e4000c101506 */
[----:B0-----:R-:W-:Y:S01]  /*49640*/  IMAD.WIDE R10, R19, 0x2, R6 ;  /* 0x00000002130a7825 */ /* 0x001fe200078e0206 */
[----:B--2---:R-:W-:-:S03]  /*49650*/  PRMT R14, R67, 0x7632, R14 ;  /* 0x00007632430e7816 */ /* 0x004fc6000000000e */
[----:B------:R-:W-:Y:S01]  /*49660*/  IMAD.WIDE R12, R19, 0x2, R4 ;  /* 0x00000002130c7825 */ /* 0x000fe200078e0204 */
[----:B------:R0:W-:Y:S03]  /*49670*/  @P4 STG.E.U16 desc[UR6][R8.64], R0 ;  /* 0x0000000008004986 */ /* 0x0001e6000c101506 */
[----:B------:R-:W-:Y:S01]  /*49680*/  IMAD.WIDE R6, R21, 0x2, R6 ;  /* 0x0000000215067825 */ /* 0x000fe200078e0206 */
[----:B-1----:R-:W-:-:S03]  /*49690*/  PRMT R3, R66, 0x7632, R3 ;  /* 0x0000763242037816 */ /* 0x002fc60000000003 */
[----:B------:R-:W-:Y:S01]  /*496a0*/  IMAD.WIDE R4, R21, 0x2, R4 ;  /* 0x0000000215047825 */ /* 0x000fe200078e0204 */
[----:B------:R0:W-:Y:S04]  /*496b0*/  @P6 STG.E.U16 desc[UR6][R10.64], R66 ;  /* 0x000000420a006986 */ /* 0x0001e8000c101506 */
[----:B------:R0:W-:Y:S04]  /*496c0*/  @P2 STG.E.U16 desc[UR6][R12.64], R3 ;  /* 0x000000030c002986 */ /* 0x0001e8000c101506 */
[----:B------:R0:W-:Y:S04]  /*496d0*/  @P0 STG.E.U16 desc[UR6][R6.64], R67 ;  /* 0x0000004306000986 */ /* 0x0001e8000c101506 */
[----:B------:R0:W-:Y:S01]  /*496e0*/  @P1 STG.E.U16 desc[UR6][R4.64], R14 ;  /* 0x0000000e04001986 */ /* 0x0001e2000c101506 */
[----:B------:R-:W-:Y:S06]  /*496f0*/  BAR.SYNC.DEFER_BLOCKING 0x0 ;  /* 0x0000000000007b1d */ /* 0x000fec0000010000 */
[----:B------:R-:W-:Y:S05]  /*49700*/  @P5 BRA `(.L_x_13) ;  /* 0x0000000000a05947 */ /* 0x000fea0003800000 */
[----:B0-----:R-:W0:Y:S01]  /*49710*/  S2R R3, SR_CgaCtaId ;  /* 0x0000000000037919 */ /* 0x001e220000008800 */
[----:B------:R-:W-:Y:S01]  /*49720*/  NOP ;  /* 0x0000000000007918 */ /* 0x000fe20000000000 */
[----:B------:R-:W-:Y:S01]  /*49730*/  MOV R0, 0x50 ;  /* 0x0000005000007802 */ /* 0x000fe20000000f00 */
[----:B------:R-:W-:-:S03]  /*49740*/  IMAD.MOV.U32 R7, RZ, RZ, 0x1 ;  /* 0x00000001ff077424 */ /* 0x000fc600078e00ff */
[----:B0-----:R-:W-:Y:S01]  /*49750*/  LEA R9, R3, R0, 0x18 ;  /* 0x0000000003097211 */ /* 0x001fe200078ec0ff */
[----:B------:R-:W-:Y:S02]  /*49760*/  IMAD.U32 R0, RZ, RZ, UR5 ;  /* 0x00000005ff007e24 */ /* 0x000fe4000f8e00ff */
[----:B------:R-:W-:Y:S02]  /*49770*/  IMAD.MOV.U32 R3, RZ, RZ, 0xf ;  /* 0x0000000fff037424 */ /* 0x000fe400078e00ff */
[----:B------:R-:W0:Y:S01]  /*49780*/  LDS R5, [R9] ;  /* 0x0000000009057984 */ /* 0x000e220000000800 */
[----:B------:R-:W-:-:S04]  /*49790*/  LOP3.LUT R0, R0, 0xffff, RZ, 0xc0, !PT ;  /* 0x0000ffff00007812 */ /* 0x000fc800078ec0ff */
[----:B------:R-:W-:-:S05]  /*497a0*/  SHF.R.U32.HI R0, RZ, 0x5, R0 ;  /* 0x00000005ff007819 */ /* 0x000fca0000011600 */
[----:B------:R-:W-:Y:S01]  /*497b0*/  VIADD R2, R0, 0x10 ;  /* 0x0000001000027836 */ /* 0x000fe20000000000 */
[----:B------:R-:W-:-:S04]  /*497c0*/  SHF.L.U32 R0, R3, R0, RZ ;  /* 0x0000000003007219 */ /* 0x000fc800000006ff */
[----:B------:R-:W-:-:S04]  /*497d0*/  SHF.L.U32 R3, R7, R2, RZ ;  /* 0x0000000207037219 */ /* 0x000fc800000006ff */
[----:B------:R-:W-:-:S04]  /*497e0*/  LOP3.LUT R0, R3, R0, RZ, 0xfc, !PT ;  /* 0x0000000003007212 */ /* 0x000fc800078efcff */
[C---:B------:R-:W-:Y:S02]  /*497f0*/  LOP3.LUT R2, R0.reuse, 0xffff, RZ, 0xc0, !PT ;  /* 0x0000ffff00027812 */ /* 0x040fe400078ec0ff */
[----:B0-----:R-:W-:-:S04]  /*49800*/  LOP3.LUT R3, R0, 0xffff, R5, 0x80, !PT ;  /* 0x0000ffff00037812 */ /* 0x001fc800078e8005 */
[----:B------:R-:W-:-:S13]  /*49810*/  ISETP.NE.AND P0, PT, R3, R2, PT ;  /* 0x000000020300720c */ /* 0x000fda0003f05270 */
[----:B------:R-:W-:Y:S05]  /*49820*/  @P0 BRA `(.L_x_14) ;  /* 0x0000000000500947 */ /* 0x000fea0003800000 */
[----:B------:R-:W-:Y:S02]  /*49830*/  SHF.R.U32.HI R5, RZ, 0x10, R5 ;  /* 0x00000010ff057819 */ /* 0x000fe40000011605 */
[----:B------:R-:W-:-:S04]  /*49840*/  SHF.R.U32.HI R2, RZ, 0x10, R0 ;  /* 0x00000010ff027819 */ /* 0x000fc80000011600 */
[----:B------:R-:W-:-:S04]  /*49850*/  LOP3.LUT R5, R5, R2, RZ, 0xc0, !PT ;  /* 0x0000000205057212 */ /* 0x000fc800078ec0ff */
[----:B------:R-:W-:-:S13]  /*49860*/  ISETP.NE.AND P0, PT, R5, R2, PT ;  /* 0x000000020500720c */ /* 0x000fda0003f05270 */
[----:B------:R-:W-:Y:S05]  /*49870*/  @P0 BRA `(.L_x_15) ;  /* 0x0000000000300947 */ /* 0x000fea0003800000 */
[----:B------:R-:W-:Y:S01]  /*49880*/  R2UR UR4, R0 ;  /* 0x00000000000472ca */ /* 0x000fe200000e0000 */
[----:B------:R-:W0:Y:S01]  /*49890*/  S2R R3, SR_LANEID ;  /* 0x0000000000037919 */ /* 0x000e220000000000 */
[----:B------:R-:W-:-:S06]  /*498a0*/  VOTE.ANY R2, PT, PT ;  /* 0x0000000000027806 */ /* 0x000fcc00038e0100 */
[----:B------:R-:W0:Y:S05]  /*498b0*/  FLO.U32 R2, R2 ;  /* 0x0000000200027300 */ /* 0x000e2a00000e0000 */
[----:B------:R-:W-:-:S06]  /*498c0*/  ULOP3.LUT UR4, URZ, UR4, URZ, 0x33, !UPT ;  /* 0x00000004ff047292 */ /* 0x000fcc000f8e33ff */
[----:B------:R-:W-:-:S04]  /*498d0*/  IMAD.U32 R4, RZ, RZ, UR4 ;  /* 0x00000004ff047e24 */ /* 0x000fc8000f8e00ff */
[----:B------:R-:W1:Y:S02]  /*498e0*/  REDUX UR5, R4 ;  /* 0x00000000040573c4 */ /* 0x000e640000000000 */
[----:B------:R2:W-:Y:S01]  /*498f0*/  UTCATOMSWS.AND URZ, UR4 ;  /* 0x0000000400ff79e3 */ /* 0x0005e20008000000 */
[----:B0-----:R-:W-:Y:S01]  /*49900*/  ISETP.EQ.U32.AND P0, PT, R2, R3, PT ;  /* 0x000000030200720c */ /* 0x001fe20003f02070 */
[----:B-1----:R-:W-:-:S12]  /*49910*/  IMAD.U32 R0, RZ, RZ, UR5 ;  /* 0x00000005ff007e24 */ /* 0x002fd8000f8e00ff */
[----:B------:R2:W-:Y:S01]  /*49920*/  @P0 ATOMS.AND RZ, [R9], R0 ;  /* 0x0000000009ff038c */ /* 0x0005e20002800000 */
[----:B------:R-:W-:Y:S05]  /*49930*/  BRA `(.L_x_13) ;  /* 0x0000000000147947 */ /* 0x000fea0003800000 */
.L_x_15:
[----:B------:R-:W-:-:S07]  /*49940*/  MOV R2, 0x49960 ;  /* 0x0004996000027802 */ /* 0x000fce0000000f00 */
[----:B------:R-:W-:Y:S05]  /*49950*/  CALL.REL.NOINC `($__internal_0_$__cuda_sm10x_tcgen05_guardrail_trap_col_being_dealloced_not_returned_by_alloc) ;  /* 0x00000000002c7944 */ /* 0x000fea0003c00000 */
[----:B------:R-:W-:Y:S05]  /*49960*/  BRA `(.L_x_13) ;  /* 0x0000000000087947 */ /* 0x000fea0003800000 */
.L_x_14:
[----:B------:R-:W-:-:S07]  /*49970*/  MOV R2, 0x49990 ;  /* 0x0004999000027802 */ /* 0x000fce0000000f00 */
[----:B------:R-:W-:Y:S05]  /*49980*/  CALL.REL.NOINC `($__internal_2_$__cuda_sm10x_tcgen05_guardrail_trap_unallocated_columns_being_dealloced) ;  /* 0x0000000000387944 */ /* 0x000fea0003c00000 */
.L_x_13:
[----:B------:R-:W-:Y:S01]  /*49990*/  NOP ;  /* 0x0000000000007918 */ /* 0x000fe20000000000 */
[----:B--2---:R-:W-:Y:S05]  /*499a0*/  EXIT ;  /* 0x000000000000794d */ /* 0x004fea0003800000 */
.L_x_8:
[----:B------:R-:W0:Y:S02]  /*499b0*/  SYNCS.PHASECHK.TRANS64.TRYWAIT P1, [UR4], R165 ;  /* 0x000000a5ff0075a7 */ /* 0x000e240008021104 */
[----:B0-----:R-:W-:Y:S05]  /*499c0*/  @!P1 BRA `(.L_x_8) ;  /* 0xfffffffc00f89947 */ /* 0x001fea000383ffff */
[----:B------:R-:W-:Y:S05]  /*499d0*/  BRA `(.L_x_16) ;  /* 0xfffffcf800507947 */ /* 0x000fea000383ffff */
.L_x_12:
[----:B------:R-:W1:Y:S02]  /*499e0*/  SYNCS.PHASECHK.TRANS64.TRYWAIT P0, [UR4], R0 ;  /* 0x00000000ff0075a7 */ /* 0x000e640008001104 */
[----:B-1----:R-:W-:Y:S05]  /*499f0*/  @!P0 BRA `(.L_x_12) ;  /* 0xfffffffc00f88947 */ /* 0x002fea000383ffff */
[----:B------:R-:W-:Y:S05]  /*49a00*/  BRA `(.L_x_11) ;  /* 0xffffffcc00dc7947 */ /* 0x000fea000383ffff */
        .weak           $__internal_0_$__cuda_sm10x_tcgen05_guardrail_trap_col_being_dealloced_not_returned_by_alloc
        .type           $__internal_0_$__cuda_sm10x_tcgen05_guardrail_trap_col_being_dealloced_not_returned_by_alloc,@function
        .size           $__internal_0_$__cuda_sm10x_tcgen05_guardrail_trap_col_being_dealloced_not_returned_by_alloc,($__internal_1_$__cuda_sm10x_tcgen05_guardrail_trap_phase_invalid_during_alloc - $__internal_0_$__cuda_sm10x_tcgen05_guardrail_trap_col_being_dealloced_not_returned_by_alloc)
$__internal_0_$__cuda_sm10x_tcgen05_guardrail_trap_col_being_dealloced_not_returned_by_alloc:
[----:B------:R-:W-:Y:S05]  /*49a10*/  BPT.TRAP 0x1 ;  /* 0x000000040000795c */ /* 0x000fea0000300000 */
[----:B------:R-:W-:-:S04]  /*49a20*/  IMAD.MOV.U32 R3, RZ, RZ, 0x0 ;  /* 0x00000000ff037424 */ /* 0x000fc800078e00ff */
[----:B------:R-:W-:Y:S05]  /*49a30*/  RET.REL.NODEC R2 `(matmul_kernel) ;  /* 0xfffffb6402707950 */ /* 0x000fea0003c3ffff */
        .weak           $__internal_1_$__cuda_sm10x_tcgen05_guardrail_trap_phase_invalid_during_alloc
        .type           $__internal_1_$__cuda_sm10x_tcgen05_guardrail_trap_phase_invalid_during_alloc,@function
        .size           $__internal_1_$__cuda_sm10x_tcgen05_guardrail_trap_phase_invalid_during_alloc,($__internal_2_$__cuda_sm10x_tcgen05_guardrail_trap_unallocated_columns_being_dealloced - $__internal_1_$__cuda_sm10x_tcgen05_guardrail_trap_phase_invalid_during_alloc)
$__internal_1_$__cuda_sm10x_tcgen05_guardrail_trap_phase_invalid_during_alloc:
[----:B------:R-:W-:Y:S05]  /*49a40*/  BPT.TRAP 0x1 ;  /* 0x000000040000795c */ /* 0x000fea0000300000 */
[----:B------:R-:W-:-:S04]  /*49a50*/  IMAD.MOV.U32 R3, RZ, RZ, 0x0 ;  /* 0x00000000ff037424 */ /* 0x000fc800078e00ff */
[----:B------:R-:W-:Y:S05]  /*49a60*/  RET.REL.NODEC R2 `(matmul_kernel) ;  /* 0xfffffb6402647950 */ /* 0x000fea0003c3ffff */
        .weak           $__internal_2_$__cuda_sm10x_tcgen05_guardrail_trap_unallocated_columns_being_dealloced
        .type           $__internal_2_$__cuda_sm10x_tcgen05_guardrail_trap_unallocated_columns_being_dealloced,@function
        .size           $__internal_2_$__cuda_sm10x_tcgen05_guardrail_trap_unallocated_columns_being_dealloced,(.L_x_20 - $__internal_2_$__cuda_sm10x_tcgen05_guardrail_trap_unallocated_columns_being_dealloced)
$__internal_2_$__cuda_sm10x_tcgen05_guardrail_trap_unallocated_columns_being_dealloced:
[----:B------:R-:W-:Y:S05]  /*49a70*/  BPT.TRAP 0x1 ;  /* 0x000000040000795c */ /* 0x000fea0000300000 */
[----:B------:R-:W-:-:S04]  /*49a80*/  IMAD.MOV.U32 R3, RZ, RZ, 0x0 ;  /* 0x00000000ff037424 */ /* 0x000fc800078e00ff */
[----:B------:R-:W-:Y:S05]  /*49a90*/  RET.REL.NODEC R2 `(matmul_kernel) ;  /* 0xfffffb6402587950 */ /* 0x000fea0003c3ffff */
.L_x_17:
[----:B------:R-:W-:-:S00]  /*49aa0*/  BRA `(.L_x_17) ;  /* 0xfffffffc00fc7947 */ /* 0x000fc0000383ffff */
[----:B------:R-:W-:-:S00]  /*49ab0*/  NOP ;  /* 0x0000000000007918 */ /* 0x000fc00000000000 */
        /* <DEDUP_REMOVED lines=12> */
.L_x_20:


//--------------------- .nv.shared.matmul_kernel  --------------------------
	.section	.nv.shared.matmul_kernel,"aw",@nobits
	.sectionflags	@""
	.align	16
	.zero		1024


//--------------------- .nv.shared.reserved.0     --------------------------
	.section	.nv.shared.reserved.0,"aw",@nobits
	.align	8
	.weak		__nv_reservedSMEM_offset_0_alias
	.size		__nv_reservedSMEM_offset_0_alias, 0, 64
	.other		__nv_reservedSMEM_offset_0_alias,@"STO_CUDA_RESERVED_SHARED STV_DEFAULT"
__nv_reservedSMEM_offset_0_alias:
	.zero		0
.nv.shared.reserved.0:
	.zero		64
	.weak		__nv_reservedSMEM_allocation_phase
	.type		__nv_reservedSMEM_allocation_phase,@object
	.size		__nv_reservedSMEM_allocation_phase,(.L_0 - __nv_reservedSMEM_allocation_phase)
__nv_reservedSMEM_allocation_phase:
	.zero		1
.L_0:
	.zero		7
	.weak		__nv_reservedSMEM_devtool_atexit_pc
	.type		__nv_reservedSMEM_devtool_atexit_pc,@object
	.size		__nv_reservedSMEM_devtool_atexit_pc,(__nv_reservedSMEM_allocation_mask - __nv_reservedSMEM_devtool_atexit_pc)
__nv_reservedSMEM_devtool_atexit_pc:
	.zero		8
	.weak		__nv_reservedSMEM_allocation_mask
	.type		__nv_reservedSMEM_allocation_mask,@object
	.size		__nv_reservedSMEM_allocation_mask,(.L_2 - __nv_reservedSMEM_allocation_mask)
__nv_reservedSMEM_allocation_mask:
	.zero		4
.L_2:


//--------------------- .nv.constant0.matmul_kernel --------------------------
	.section	.nv.constant0.matmul_kernel,"a",@progbits
	.sectionflags	@""
	.align	4
.nv.constant0.matmul_kernel:
	.zero		976


//--------------------- SYMBOLS --------------------------

	.type		.nv.reservedSmem.offset0,@object
	.size		.nv.reservedSmem.offset0,0x4
	.type		.nv.reservedSmem.cap,@object
	.size		.nv.reservedSmem.cap,0x4
